//
// Generated by NVIDIA NVVM Compiler
//
// Compiler Build ID: CL-36424714
// Cuda compilation tools, release 13.0, V13.0.88
// Based on NVVM 20.0.0
//

.version 9.0
.target sm_100
.address_size 64

	// .globl	_Z22eval_sh_forward_kerneljjjjPK6float3PKfPf
.const .align 4 .f32 SH_C0 = 0f3E906EBB;
.const .align 4 .f32 SH_C1 = 0f3EFA2A1C;
.const .align 4 .b8 SH_C2[20] = {161, 216, 139, 63, 161, 216, 139, 191, 1, 123, 161, 62, 161, 216, 139, 191, 161, 216, 11, 63};
.const .align 4 .b8 SH_C3[28] = {25, 13, 23, 191, 199, 255, 56, 64, 232, 1, 234, 190, 248, 16, 191, 62, 232, 1, 234, 190, 199, 255, 184, 63, 25, 13, 23, 191};
.const .align 4 .b8 SH_C4[36] = {197, 54, 32, 64, 165, 147, 226, 191, 129, 56, 114, 63, 162, 70, 43, 191, 24, 166, 216, 61, 162, 70, 43, 191, 129, 56, 242, 62, 165, 147, 226, 191, 197, 54, 32, 63};

.visible .entry _Z22eval_sh_forward_kerneljjjjPK6float3PKfPf(
	.param .u32 _Z22eval_sh_forward_kerneljjjjPK6float3PKfPf_param_0,
	.param .u32 _Z22eval_sh_forward_kerneljjjjPK6float3PKfPf_param_1,
	.param .u32 _Z22eval_sh_forward_kerneljjjjPK6float3PKfPf_param_2,
	.param .u32 _Z22eval_sh_forward_kerneljjjjPK6float3PKfPf_param_3,
	.param .u64 .ptr .align 1 _Z22eval_sh_forward_kerneljjjjPK6float3PKfPf_param_4,
	.param .u64 .ptr .align 1 _Z22eval_sh_forward_kerneljjjjPK6float3PKfPf_param_5,
	.param .u64 .ptr .align 1 _Z22eval_sh_forward_kerneljjjjPK6float3PKfPf_param_6
)
{
	.reg .pred 	%p<41>;
	.reg .b32 	%r<418>;
	.reg .b32 	%f<732>;
	.reg .b64 	%rd<327>;

	ld.param.u32 	%r252, [_Z22eval_sh_forward_kerneljjjjPK6float3PKfPf_param_0];
	ld.param.u32 	%r354, [_Z22eval_sh_forward_kerneljjjjPK6float3PKfPf_param_1];
	ld.param.u32 	%r334, [_Z22eval_sh_forward_kerneljjjjPK6float3PKfPf_param_2];
	ld.param.u32 	%r251, [_Z22eval_sh_forward_kerneljjjjPK6float3PKfPf_param_3];
	ld.param.u64 	%rd23, [_Z22eval_sh_forward_kerneljjjjPK6float3PKfPf_param_4];
	ld.param.u64 	%rd24, [_Z22eval_sh_forward_kerneljjjjPK6float3PKfPf_param_5];
	ld.param.u64 	%rd25, [_Z22eval_sh_forward_kerneljjjjPK6float3PKfPf_param_6];
	mov.u32 	%r253, %tid.x;
	mov.u32 	%r254, %ctaid.x;
	mov.u32 	%r255, %ntid.x;
	mad.lo.s32 	%r1, %r254, %r255, %r253;
	setp.ge.u32 	%p1, %r1, %r252;
	@%p1 bra 	$L__BB0_57;
	cvta.to.global.u64 	%rd1, %rd24;
	cvta.to.global.u64 	%rd2, %rd25;
	setp.gt.s32 	%p2, %r334, 3;
	@%p2 bra 	$L__BB0_6;
	setp.eq.s32 	%p8, %r334, 1;
	@%p8 bra 	$L__BB0_17;
	setp.eq.s32 	%p9, %r334, 2;
	@%p9 bra 	$L__BB0_13;
	setp.eq.s32 	%p10, %r334, 3;
	@%p10 bra 	$L__BB0_5;
	bra.uni 	$L__BB0_16;
$L__BB0_5:
	mov.b32 	%r334, 9;
	bra.uni 	$L__BB0_17;
$L__BB0_6:
	setp.gt.s32 	%p3, %r334, 5;
	@%p3 bra 	$L__BB0_10;
	setp.eq.s32 	%p6, %r334, 4;
	@%p6 bra 	$L__BB0_14;
	setp.eq.s32 	%p7, %r334, 5;
	@%p7 bra 	$L__BB0_9;
	bra.uni 	$L__BB0_16;
$L__BB0_9:
	mov.b32 	%r334, 25;
	bra.uni 	$L__BB0_17;
$L__BB0_10:
	setp.eq.s32 	%p4, %r334, 6;
	@%p4 bra 	$L__BB0_15;
	setp.eq.s32 	%p5, %r334, 7;
	@%p5 bra 	$L__BB0_12;
	bra.uni 	$L__BB0_16;
$L__BB0_12:
	mov.b32 	%r334, 49;
	bra.uni 	$L__BB0_17;
$L__BB0_13:
	mov.b32 	%r334, 4;
	bra.uni 	$L__BB0_17;
$L__BB0_14:
	mov.b32 	%r334, 16;
	bra.uni 	$L__BB0_17;
$L__BB0_15:
	mov.b32 	%r334, 36;
	bra.uni 	$L__BB0_17;
$L__BB0_16:
	mov.b32 	%r334, 64;
$L__BB0_17:
	mul.lo.s32 	%r3, %r354, %r1;
	mul.lo.s32 	%r4, %r3, %r334;
	cvta.to.global.u64 	%rd26, %rd23;
	mul.wide.u32 	%rd27, %r1, 12;
	add.s64 	%rd3, %rd26, %rd27;
	mul.wide.u32 	%rd28, %r4, 4;
	add.s64 	%rd4, %rd1, %rd28;
	mul.wide.u32 	%rd29, %r3, 4;
	add.s64 	%rd326, %rd2, %rd29;
	setp.eq.s32 	%p11, %r354, 0;
	@%p11 bra 	$L__BB0_30;
	ld.const.f32 	%f1, [SH_C0];
	add.s32 	%r264, %r354, -1;
	and.b32  	%r5, %r354, 15;
	setp.lt.u32 	%p12, %r264, 15;
	mov.b32 	%r337, 0;
	@%p12 bra 	$L__BB0_21;
	and.b32  	%r337, %r354, -16;
	neg.s32 	%r335, %r337;
	add.s64 	%rd31, %rd28, %rd1;
	add.s64 	%rd322, %rd31, 32;
	add.s64 	%rd33, %rd29, %rd2;
	add.s64 	%rd321, %rd33, 32;
$L__BB0_20:
	.pragma "nounroll";
	ld.global.nc.f32 	%f69, [%rd322+-32];
	mul.f32 	%f70, %f1, %f69;
	st.global.f32 	[%rd321+-32], %f70;
	ld.global.nc.f32 	%f71, [%rd322+-28];
	mul.f32 	%f72, %f1, %f71;
	st.global.f32 	[%rd321+-28], %f72;
	ld.global.nc.f32 	%f73, [%rd322+-24];
	mul.f32 	%f74, %f1, %f73;
	st.global.f32 	[%rd321+-24], %f74;
	ld.global.nc.f32 	%f75, [%rd322+-20];
	mul.f32 	%f76, %f1, %f75;
	st.global.f32 	[%rd321+-20], %f76;
	ld.global.nc.f32 	%f77, [%rd322+-16];
	mul.f32 	%f78, %f1, %f77;
	st.global.f32 	[%rd321+-16], %f78;
	ld.global.nc.f32 	%f79, [%rd322+-12];
	mul.f32 	%f80, %f1, %f79;
	st.global.f32 	[%rd321+-12], %f80;
	ld.global.nc.f32 	%f81, [%rd322+-8];
	mul.f32 	%f82, %f1, %f81;
	st.global.f32 	[%rd321+-8], %f82;
	ld.global.nc.f32 	%f83, [%rd322+-4];
	mul.f32 	%f84, %f1, %f83;
	st.global.f32 	[%rd321+-4], %f84;
	ld.global.nc.f32 	%f85, [%rd322];
	mul.f32 	%f86, %f1, %f85;
	st.global.f32 	[%rd321], %f86;
	ld.global.nc.f32 	%f87, [%rd322+4];
	mul.f32 	%f88, %f1, %f87;
	st.global.f32 	[%rd321+4], %f88;
	ld.global.nc.f32 	%f89, [%rd322+8];
	mul.f32 	%f90, %f1, %f89;
	st.global.f32 	[%rd321+8], %f90;
	ld.global.nc.f32 	%f91, [%rd322+12];
	mul.f32 	%f92, %f1, %f91;
	st.global.f32 	[%rd321+12], %f92;
	ld.global.nc.f32 	%f93, [%rd322+16];
	mul.f32 	%f94, %f1, %f93;
	st.global.f32 	[%rd321+16], %f94;
	ld.global.nc.f32 	%f95, [%rd322+20];
	mul.f32 	%f96, %f1, %f95;
	st.global.f32 	[%rd321+20], %f96;
	ld.global.nc.f32 	%f97, [%rd322+24];
	mul.f32 	%f98, %f1, %f97;
	st.global.f32 	[%rd321+24], %f98;
	ld.global.nc.f32 	%f99, [%rd322+28];
	mul.f32 	%f100, %f1, %f99;
	st.global.f32 	[%rd321+28], %f100;
	add.s32 	%r335, %r335, 16;
	add.s64 	%rd322, %rd322, 64;
	add.s64 	%rd321, %rd321, 64;
	setp.ne.s32 	%p13, %r335, 0;
	@%p13 bra 	$L__BB0_20;
$L__BB0_21:
	setp.eq.s32 	%p14, %r5, 0;
	@%p14 bra 	$L__BB0_30;
	and.b32  	%r11, %r354, 7;
	setp.lt.u32 	%p15, %r5, 8;
	@%p15 bra 	$L__BB0_24;
	mul.wide.u32 	%rd34, %r337, 4;
	add.s64 	%rd35, %rd4, %rd34;
	ld.global.nc.f32 	%f101, [%rd35];
	mul.f32 	%f102, %f1, %f101;
	add.s64 	%rd36, %rd326, %rd34;
	st.global.f32 	[%rd36], %f102;
	ld.global.nc.f32 	%f103, [%rd35+4];
	mul.f32 	%f104, %f1, %f103;
	st.global.f32 	[%rd36+4], %f104;
	ld.global.nc.f32 	%f105, [%rd35+8];
	mul.f32 	%f106, %f1, %f105;
	st.global.f32 	[%rd36+8], %f106;
	ld.global.nc.f32 	%f107, [%rd35+12];
	mul.f32 	%f108, %f1, %f107;
	st.global.f32 	[%rd36+12], %f108;
	ld.global.nc.f32 	%f109, [%rd35+16];
	mul.f32 	%f110, %f1, %f109;
	st.global.f32 	[%rd36+16], %f110;
	ld.global.nc.f32 	%f111, [%rd35+20];
	mul.f32 	%f112, %f1, %f111;
	st.global.f32 	[%rd36+20], %f112;
	ld.global.nc.f32 	%f113, [%rd35+24];
	mul.f32 	%f114, %f1, %f113;
	st.global.f32 	[%rd36+24], %f114;
	ld.global.nc.f32 	%f115, [%rd35+28];
	mul.f32 	%f116, %f1, %f115;
	st.global.f32 	[%rd36+28], %f116;
	add.s32 	%r337, %r337, 8;
$L__BB0_24:
	setp.eq.s32 	%p16, %r11, 0;
	@%p16 bra 	$L__BB0_30;
	and.b32  	%r14, %r354, 3;
	setp.lt.u32 	%p17, %r11, 4;
	@%p17 bra 	$L__BB0_27;
	mul.wide.u32 	%rd37, %r337, 4;
	add.s64 	%rd38, %rd4, %rd37;
	ld.global.nc.f32 	%f117, [%rd38];
	mul.f32 	%f118, %f1, %f117;
	add.s64 	%rd39, %rd326, %rd37;
	st.global.f32 	[%rd39], %f118;
	ld.global.nc.f32 	%f119, [%rd38+4];
	mul.f32 	%f120, %f1, %f119;
	st.global.f32 	[%rd39+4], %f120;
	ld.global.nc.f32 	%f121, [%rd38+8];
	mul.f32 	%f122, %f1, %f121;
	st.global.f32 	[%rd39+8], %f122;
	ld.global.nc.f32 	%f123, [%rd38+12];
	mul.f32 	%f124, %f1, %f123;
	st.global.f32 	[%rd39+12], %f124;
	add.s32 	%r337, %r337, 4;
$L__BB0_27:
	setp.eq.s32 	%p18, %r14, 0;
	@%p18 bra 	$L__BB0_30;
	mul.wide.u32 	%rd40, %r337, 4;
	add.s64 	%rd42, %rd40, %rd29;
	add.s64 	%rd324, %rd2, %rd42;
	add.s64 	%rd44, %rd40, %rd28;
	add.s64 	%rd323, %rd1, %rd44;
	neg.s32 	%r339, %r14;
$L__BB0_29:
	.pragma "nounroll";
	ld.global.nc.f32 	%f125, [%rd323];
	mul.f32 	%f126, %f1, %f125;
	st.global.f32 	[%rd324], %f126;
	add.s64 	%rd324, %rd324, 4;
	add.s64 	%rd323, %rd323, 4;
	add.s32 	%r339, %r339, 1;
	setp.ne.s32 	%p19, %r339, 0;
	@%p19 bra 	$L__BB0_29;
$L__BB0_30:
	setp.lt.u32 	%p20, %r251, 2;
	@%p20 bra 	$L__BB0_57;
	setp.eq.s32 	%p21, %r354, 0;
	ld.global.nc.f32 	%f127, [%rd3];
	ld.global.nc.f32 	%f128, [%rd3+4];
	mul.f32 	%f129, %f128, %f128;
	fma.rn.f32 	%f130, %f127, %f127, %f129;
	ld.global.nc.f32 	%f131, [%rd3+8];
	fma.rn.f32 	%f132, %f131, %f131, %f130;
	sqrt.rn.f32 	%f133, %f132;
	div.rn.f32 	%f2, %f127, %f133;
	div.rn.f32 	%f3, %f128, %f133;
	div.rn.f32 	%f4, %f131, %f133;
	@%p21 bra 	$L__BB0_57;
	mul.f32 	%f5, %f2, %f2;
	mul.f32 	%f6, %f2, %f3;
	mul.f32 	%f7, %f2, %f4;
	mul.f32 	%f8, %f3, %f3;
	mul.f32 	%f9, %f3, %f4;
	mul.f32 	%f10, %f4, %f4;
	mul.f32 	%f11, %f5, %f5;
	mul.f32 	%f12, %f8, %f8;
	mul.f32 	%f13, %f8, %f12;
	ld.const.f32 	%f14, [SH_C1];
	setp.ne.s32 	%p22, %r251, 2;
	ld.const.f32 	%f134, [SH_C2];
	mul.f32 	%f15, %f6, %f134;
	ld.const.f32 	%f135, [SH_C2+4];
	mul.f32 	%f16, %f9, %f135;
	ld.const.f32 	%f136, [SH_C2+8];
	add.f32 	%f17, %f10, %f10;
	sub.f32 	%f137, %f17, %f5;
	sub.f32 	%f138, %f137, %f8;
	mul.f32 	%f18, %f138, %f136;
	ld.const.f32 	%f139, [SH_C2+12];
	mul.f32 	%f19, %f7, %f139;
	ld.const.f32 	%f140, [SH_C2+16];
	sub.f32 	%f20, %f5, %f8;
	mul.f32 	%f21, %f20, %f140;
	ld.const.f32 	%f141, [SH_C3];
	mul.f32 	%f142, %f3, %f141;
	mul.f32 	%f22, %f5, 0f40400000;
	sub.f32 	%f23, %f22, %f8;
	mul.f32 	%f24, %f23, %f142;
	mul.f32 	%f25, %f10, 0f40E00000;
	mul.f32 	%f26, %f11, 0f40A00000;
	mul.f32 	%f27, %f12, 0f40A00000;
	mul.f32 	%f28, %f10, 0f41300000;
	mul.f32 	%f29, %f10, 0f41500000;
	@%p22 bra 	$L__BB0_44;
	add.s32 	%r286, %r354, -1;
	and.b32  	%r20, %r354, 7;
	setp.lt.u32 	%p33, %r286, 7;
	mov.b32 	%r342, 0;
	@%p33 bra 	$L__BB0_36;
	and.b32  	%r342, %r354, -8;
	mov.b32 	%r340, 0;
$L__BB0_35:
	.pragma "nounroll";
	add.s32 	%r288, %r340, %r354;
	mul.wide.u32 	%rd223, %r288, 4;
	add.s64 	%rd224, %rd4, %rd223;
	ld.global.nc.f32 	%f582, [%rd224];
	add.s32 	%r289, %r288, %r354;
	mul.wide.u32 	%rd225, %r289, 4;
	add.s64 	%rd226, %rd4, %rd225;
	ld.global.nc.f32 	%f583, [%rd226];
	mul.f32 	%f584, %f4, %f583;
	mul.f32 	%f585, %f3, %f582;
	sub.f32 	%f586, %f584, %f585;
	add.s32 	%r290, %r289, %r354;
	mul.wide.u32 	%rd227, %r290, 4;
	add.s64 	%rd228, %rd4, %rd227;
	ld.global.nc.f32 	%f587, [%rd228];
	mul.f32 	%f588, %f2, %f587;
	sub.f32 	%f589, %f586, %f588;
	mul.wide.u32 	%rd229, %r340, 4;
	add.s64 	%rd230, %rd326, %rd229;
	ld.global.f32 	%f590, [%rd230];
	fma.rn.f32 	%f591, %f14, %f589, %f590;
	st.global.f32 	[%rd230], %f591;
	add.s32 	%r291, %r288, 1;
	mul.wide.u32 	%rd231, %r291, 4;
	add.s64 	%rd232, %rd4, %rd231;
	ld.global.nc.f32 	%f592, [%rd232];
	add.s32 	%r292, %r291, %r354;
	mul.wide.u32 	%rd233, %r292, 4;
	add.s64 	%rd234, %rd4, %rd233;
	ld.global.nc.f32 	%f593, [%rd234];
	mul.f32 	%f594, %f4, %f593;
	mul.f32 	%f595, %f3, %f592;
	sub.f32 	%f596, %f594, %f595;
	add.s32 	%r293, %r290, 1;
	mul.wide.u32 	%rd235, %r293, 4;
	add.s64 	%rd236, %rd4, %rd235;
	ld.global.nc.f32 	%f597, [%rd236];
	mul.f32 	%f598, %f2, %f597;
	sub.f32 	%f599, %f596, %f598;
	ld.global.f32 	%f600, [%rd230+4];
	fma.rn.f32 	%f601, %f14, %f599, %f600;
	st.global.f32 	[%rd230+4], %f601;
	add.s32 	%r294, %r288, 2;
	mul.wide.u32 	%rd237, %r294, 4;
	add.s64 	%rd238, %rd4, %rd237;
	ld.global.nc.f32 	%f602, [%rd238];
	add.s32 	%r295, %r294, %r354;
	mul.wide.u32 	%rd239, %r295, 4;
	add.s64 	%rd240, %rd4, %rd239;
	ld.global.nc.f32 	%f603, [%rd240];
	mul.f32 	%f604, %f4, %f603;
	mul.f32 	%f605, %f3, %f602;
	sub.f32 	%f606, %f604, %f605;
	add.s32 	%r296, %r290, 2;
	mul.wide.u32 	%rd241, %r296, 4;
	add.s64 	%rd242, %rd4, %rd241;
	ld.global.nc.f32 	%f607, [%rd242];
	mul.f32 	%f608, %f2, %f607;
	sub.f32 	%f609, %f606, %f608;
	ld.global.f32 	%f610, [%rd230+8];
	fma.rn.f32 	%f611, %f14, %f609, %f610;
	st.global.f32 	[%rd230+8], %f611;
	add.s32 	%r297, %r288, 3;
	mul.wide.u32 	%rd243, %r297, 4;
	add.s64 	%rd244, %rd4, %rd243;
	ld.global.nc.f32 	%f612, [%rd244];
	add.s32 	%r298, %r297, %r354;
	mul.wide.u32 	%rd245, %r298, 4;
	add.s64 	%rd246, %rd4, %rd245;
	ld.global.nc.f32 	%f613, [%rd246];
	mul.f32 	%f614, %f4, %f613;
	mul.f32 	%f615, %f3, %f612;
	sub.f32 	%f616, %f614, %f615;
	add.s32 	%r299, %r290, 3;
	mul.wide.u32 	%rd247, %r299, 4;
	add.s64 	%rd248, %rd4, %rd247;
	ld.global.nc.f32 	%f617, [%rd248];
	mul.f32 	%f618, %f2, %f617;
	sub.f32 	%f619, %f616, %f618;
	ld.global.f32 	%f620, [%rd230+12];
	fma.rn.f32 	%f621, %f14, %f619, %f620;
	st.global.f32 	[%rd230+12], %f621;
	add.s32 	%r300, %r288, 4;
	mul.wide.u32 	%rd249, %r300, 4;
	add.s64 	%rd250, %rd4, %rd249;
	ld.global.nc.f32 	%f622, [%rd250];
	add.s32 	%r301, %r300, %r354;
	mul.wide.u32 	%rd251, %r301, 4;
	add.s64 	%rd252, %rd4, %rd251;
	ld.global.nc.f32 	%f623, [%rd252];
	mul.f32 	%f624, %f4, %f623;
	mul.f32 	%f625, %f3, %f622;
	sub.f32 	%f626, %f624, %f625;
	add.s32 	%r302, %r290, 4;
	mul.wide.u32 	%rd253, %r302, 4;
	add.s64 	%rd254, %rd4, %rd253;
	ld.global.nc.f32 	%f627, [%rd254];
	mul.f32 	%f628, %f2, %f627;
	sub.f32 	%f629, %f626, %f628;
	ld.global.f32 	%f630, [%rd230+16];
	fma.rn.f32 	%f631, %f14, %f629, %f630;
	st.global.f32 	[%rd230+16], %f631;
	add.s32 	%r303, %r288, 5;
	mul.wide.u32 	%rd255, %r303, 4;
	add.s64 	%rd256, %rd4, %rd255;
	ld.global.nc.f32 	%f632, [%rd256];
	add.s32 	%r304, %r303, %r354;
	mul.wide.u32 	%rd257, %r304, 4;
	add.s64 	%rd258, %rd4, %rd257;
	ld.global.nc.f32 	%f633, [%rd258];
	mul.f32 	%f634, %f4, %f633;
	mul.f32 	%f635, %f3, %f632;
	sub.f32 	%f636, %f634, %f635;
	add.s32 	%r305, %r290, 5;
	mul.wide.u32 	%rd259, %r305, 4;
	add.s64 	%rd260, %rd4, %rd259;
	ld.global.nc.f32 	%f637, [%rd260];
	mul.f32 	%f638, %f2, %f637;
	sub.f32 	%f639, %f636, %f638;
	ld.global.f32 	%f640, [%rd230+20];
	fma.rn.f32 	%f641, %f14, %f639, %f640;
	st.global.f32 	[%rd230+20], %f641;
	add.s32 	%r306, %r288, 6;
	mul.wide.u32 	%rd261, %r306, 4;
	add.s64 	%rd262, %rd4, %rd261;
	ld.global.nc.f32 	%f642, [%rd262];
	add.s32 	%r307, %r306, %r354;
	mul.wide.u32 	%rd263, %r307, 4;
	add.s64 	%rd264, %rd4, %rd263;
	ld.global.nc.f32 	%f643, [%rd264];
	mul.f32 	%f644, %f4, %f643;
	mul.f32 	%f645, %f3, %f642;
	sub.f32 	%f646, %f644, %f645;
	add.s32 	%r308, %r290, 6;
	mul.wide.u32 	%rd265, %r308, 4;
	add.s64 	%rd266, %rd4, %rd265;
	ld.global.nc.f32 	%f647, [%rd266];
	mul.f32 	%f648, %f2, %f647;
	sub.f32 	%f649, %f646, %f648;
	ld.global.f32 	%f650, [%rd230+24];
	fma.rn.f32 	%f651, %f14, %f649, %f650;
	st.global.f32 	[%rd230+24], %f651;
	add.s32 	%r309, %r288, 7;
	mul.wide.u32 	%rd267, %r309, 4;
	add.s64 	%rd268, %rd4, %rd267;
	ld.global.nc.f32 	%f652, [%rd268];
	add.s32 	%r310, %r309, %r354;
	mul.wide.u32 	%rd269, %r310, 4;
	add.s64 	%rd270, %rd4, %rd269;
	ld.global.nc.f32 	%f653, [%rd270];
	mul.f32 	%f654, %f4, %f653;
	mul.f32 	%f655, %f3, %f652;
	sub.f32 	%f656, %f654, %f655;
	add.s32 	%r311, %r290, 7;
	mul.wide.u32 	%rd271, %r311, 4;
	add.s64 	%rd272, %rd4, %rd271;
	ld.global.nc.f32 	%f657, [%rd272];
	mul.f32 	%f658, %f2, %f657;
	sub.f32 	%f659, %f656, %f658;
	ld.global.f32 	%f660, [%rd230+28];
	fma.rn.f32 	%f661, %f14, %f659, %f660;
	st.global.f32 	[%rd230+28], %f661;
	add.s32 	%r340, %r340, 8;
	setp.ne.s32 	%p34, %r340, %r342;
	@%p34 bra 	$L__BB0_35;
$L__BB0_36:
	setp.eq.s32 	%p35, %r20, 0;
	@%p35 bra 	$L__BB0_57;
	and.b32  	%r25, %r354, 3;
	setp.lt.u32 	%p36, %r20, 4;
	@%p36 bra 	$L__BB0_39;
	add.s32 	%r312, %r342, %r354;
	mul.wide.u32 	%rd273, %r312, 4;
	add.s64 	%rd274, %rd4, %rd273;
	ld.global.nc.f32 	%f662, [%rd274];
	add.s32 	%r313, %r312, %r354;
	mul.wide.u32 	%rd275, %r313, 4;
	add.s64 	%rd276, %rd4, %rd275;
	ld.global.nc.f32 	%f663, [%rd276];
	mul.f32 	%f664, %f4, %f663;
	mul.f32 	%f665, %f3, %f662;
	sub.f32 	%f666, %f664, %f665;
	add.s32 	%r314, %r313, %r354;
	mul.wide.u32 	%rd277, %r314, 4;
	add.s64 	%rd278, %rd4, %rd277;
	ld.global.nc.f32 	%f667, [%rd278];
	mul.f32 	%f668, %f2, %f667;
	sub.f32 	%f669, %f666, %f668;
	mul.wide.u32 	%rd279, %r342, 4;
	add.s64 	%rd280, %rd326, %rd279;
	ld.global.f32 	%f670, [%rd280];
	fma.rn.f32 	%f671, %f14, %f669, %f670;
	st.global.f32 	[%rd280], %f671;
	add.s32 	%r315, %r312, 1;
	mul.wide.u32 	%rd281, %r315, 4;
	add.s64 	%rd282, %rd4, %rd281;
	ld.global.nc.f32 	%f672, [%rd282];
	add.s32 	%r316, %r315, %r354;
	mul.wide.u32 	%rd283, %r316, 4;
	add.s64 	%rd284, %rd4, %rd283;
	ld.global.nc.f32 	%f673, [%rd284];
	mul.f32 	%f674, %f4, %f673;
	mul.f32 	%f675, %f3, %f672;
	sub.f32 	%f676, %f674, %f675;
	add.s32 	%r317, %r314, 1;
	mul.wide.u32 	%rd285, %r317, 4;
	add.s64 	%rd286, %rd4, %rd285;
	ld.global.nc.f32 	%f677, [%rd286];
	mul.f32 	%f678, %f2, %f677;
	sub.f32 	%f679, %f676, %f678;
	ld.global.f32 	%f680, [%rd280+4];
	fma.rn.f32 	%f681, %f14, %f679, %f680;
	st.global.f32 	[%rd280+4], %f681;
	add.s32 	%r318, %r312, 2;
	mul.wide.u32 	%rd287, %r318, 4;
	add.s64 	%rd288, %rd4, %rd287;
	ld.global.nc.f32 	%f682, [%rd288];
	add.s32 	%r319, %r318, %r354;
	mul.wide.u32 	%rd289, %r319, 4;
	add.s64 	%rd290, %rd4, %rd289;
	ld.global.nc.f32 	%f683, [%rd290];
	mul.f32 	%f684, %f4, %f683;
	mul.f32 	%f685, %f3, %f682;
	sub.f32 	%f686, %f684, %f685;
	add.s32 	%r320, %r314, 2;
	mul.wide.u32 	%rd291, %r320, 4;
	add.s64 	%rd292, %rd4, %rd291;
	ld.global.nc.f32 	%f687, [%rd292];
	mul.f32 	%f688, %f2, %f687;
	sub.f32 	%f689, %f686, %f688;
	ld.global.f32 	%f690, [%rd280+8];
	fma.rn.f32 	%f691, %f14, %f689, %f690;
	st.global.f32 	[%rd280+8], %f691;
	add.s32 	%r321, %r312, 3;
	mul.wide.u32 	%rd293, %r321, 4;
	add.s64 	%rd294, %rd4, %rd293;
	ld.global.nc.f32 	%f692, [%rd294];
	add.s32 	%r322, %r321, %r354;
	mul.wide.u32 	%rd295, %r322, 4;
	add.s64 	%rd296, %rd4, %rd295;
	ld.global.nc.f32 	%f693, [%rd296];
	mul.f32 	%f694, %f4, %f693;
	mul.f32 	%f695, %f3, %f692;
	sub.f32 	%f696, %f694, %f695;
	add.s32 	%r323, %r314, 3;
	mul.wide.u32 	%rd297, %r323, 4;
	add.s64 	%rd298, %rd4, %rd297;
	ld.global.nc.f32 	%f697, [%rd298];
	mul.f32 	%f698, %f2, %f697;
	sub.f32 	%f699, %f696, %f698;
	ld.global.f32 	%f700, [%rd280+12];
	fma.rn.f32 	%f701, %f14, %f699, %f700;
	st.global.f32 	[%rd280+12], %f701;
	add.s32 	%r342, %r342, 4;
$L__BB0_39:
	setp.eq.s32 	%p37, %r25, 0;
	@%p37 bra 	$L__BB0_57;
	setp.eq.s32 	%p38, %r25, 1;
	@%p38 bra 	$L__BB0_42;
	add.s32 	%r324, %r342, %r354;
	mul.wide.u32 	%rd299, %r324, 4;
	add.s64 	%rd300, %rd4, %rd299;
	ld.global.nc.f32 	%f702, [%rd300];
	add.s32 	%r325, %r324, %r354;
	mul.wide.u32 	%rd301, %r325, 4;
	add.s64 	%rd302, %rd4, %rd301;
	ld.global.nc.f32 	%f703, [%rd302];
	mul.f32 	%f704, %f4, %f703;
	mul.f32 	%f705, %f3, %f702;
	sub.f32 	%f706, %f704, %f705;
	add.s32 	%r326, %r325, %r354;
	mul.wide.u32 	%rd303, %r326, 4;
	add.s64 	%rd304, %rd4, %rd303;
	ld.global.nc.f32 	%f707, [%rd304];
	mul.f32 	%f708, %f2, %f707;
	sub.f32 	%f709, %f706, %f708;
	mul.wide.u32 	%rd305, %r342, 4;
	add.s64 	%rd306, %rd326, %rd305;
	ld.global.f32 	%f710, [%rd306];
	fma.rn.f32 	%f711, %f14, %f709, %f710;
	st.global.f32 	[%rd306], %f711;
	add.s32 	%r327, %r324, 1;
	mul.wide.u32 	%rd307, %r327, 4;
	add.s64 	%rd308, %rd4, %rd307;
	ld.global.nc.f32 	%f712, [%rd308];
	add.s32 	%r328, %r327, %r354;
	mul.wide.u32 	%rd309, %r328, 4;
	add.s64 	%rd310, %rd4, %rd309;
	ld.global.nc.f32 	%f713, [%rd310];
	mul.f32 	%f714, %f4, %f713;
	mul.f32 	%f715, %f3, %f712;
	sub.f32 	%f716, %f714, %f715;
	add.s32 	%r329, %r326, 1;
	mul.wide.u32 	%rd311, %r329, 4;
	add.s64 	%rd312, %rd4, %rd311;
	ld.global.nc.f32 	%f717, [%rd312];
	mul.f32 	%f718, %f2, %f717;
	sub.f32 	%f719, %f716, %f718;
	ld.global.f32 	%f720, [%rd306+4];
	fma.rn.f32 	%f721, %f14, %f719, %f720;
	st.global.f32 	[%rd306+4], %f721;
	add.s32 	%r342, %r342, 2;
$L__BB0_42:
	and.b32  	%r330, %r354, 1;
	setp.eq.b32 	%p39, %r330, 1;
	not.pred 	%p40, %p39;
	@%p40 bra 	$L__BB0_57;
	add.s32 	%r331, %r342, %r354;
	mul.wide.u32 	%rd313, %r331, 4;
	add.s64 	%rd314, %rd4, %rd313;
	ld.global.nc.f32 	%f722, [%rd314];
	add.s32 	%r332, %r331, %r354;
	mul.wide.u32 	%rd315, %r332, 4;
	add.s64 	%rd316, %rd4, %rd315;
	ld.global.nc.f32 	%f723, [%rd316];
	mul.f32 	%f724, %f4, %f723;
	mul.f32 	%f725, %f3, %f722;
	sub.f32 	%f726, %f724, %f725;
	add.s32 	%r333, %r332, %r354;
	mul.wide.u32 	%rd317, %r333, 4;
	add.s64 	%rd318, %rd4, %rd317;
	ld.global.nc.f32 	%f727, [%rd318];
	mul.f32 	%f728, %f2, %f727;
	sub.f32 	%f729, %f726, %f728;
	mul.wide.u32 	%rd319, %r342, 4;
	add.s64 	%rd320, %rd326, %rd319;
	ld.global.f32 	%f730, [%rd320];
	fma.rn.f32 	%f731, %f14, %f729, %f730;
	st.global.f32 	[%rd320], %f731;
	bra.uni 	$L__BB0_57;
$L__BB0_44:
	setp.lt.u32 	%p23, %r251, 4;
	@%p23 bra 	$L__BB0_52;
	ld.const.f32 	%f143, [SH_C3+8];
	ld.const.f32 	%f144, [SH_C3+12];
	ld.const.f32 	%f145, [SH_C3+16];
	ld.const.f32 	%f146, [SH_C3+20];
	ld.const.f32 	%f147, [SH_C3+24];
	ld.const.f32 	%f148, [SH_C4];
	ld.const.f32 	%f149, [SH_C4+4];
	ld.const.f32 	%f150, [SH_C4+8];
	ld.const.f32 	%f151, [SH_C4+12];
	ld.const.f32 	%f152, [SH_C4+16];
	ld.const.f32 	%f153, [SH_C4+20];
	ld.const.f32 	%f154, [SH_C4+24];
	ld.const.f32 	%f155, [SH_C4+28];
	ld.const.f32 	%f156, [SH_C4+32];
	mul.f32 	%f157, %f10, 0f40800000;
	sub.f32 	%f158, %f157, %f5;
	sub.f32 	%f159, %f158, %f8;
	mul.f32 	%f160, %f8, 0f40400000;
	sub.f32 	%f161, %f5, %f160;
	mul.f32 	%f162, %f5, 0f41200000;
	mul.f32 	%f163, %f162, %f8;
	sub.f32 	%f164, %f163, %f26;
	sub.f32 	%f165, %f164, %f12;
	sub.f32 	%f166, %f163, %f11;
	sub.f32 	%f167, %f166, %f27;
	mul.f32 	%f168, %f10, 0fC1D80000;
	add.f32 	%f169, %f28, 0fC0400000;
	fma.rn.f32 	%f170, %f29, %f169, %f168;
	add.f32 	%f171, %f170, 0f40400000;
	neg.s32 	%r417, %r354;
	shl.b32 	%r416, %r354, 1;
	mul.lo.s32 	%r415, %r354, 3;
	shl.b32 	%r414, %r354, 2;
	mul.lo.s32 	%r413, %r354, 5;
	mul.lo.s32 	%r412, %r354, 6;
	mul.lo.s32 	%r411, %r354, 7;
	shl.b32 	%r410, %r354, 3;
	mul.lo.s32 	%r409, %r354, 9;
	mul.lo.s32 	%r408, %r354, 10;
	mul.lo.s32 	%r407, %r354, 11;
	mul.lo.s32 	%r406, %r354, 12;
	mul.lo.s32 	%r405, %r354, 13;
	mul.lo.s32 	%r404, %r354, 14;
	mul.lo.s32 	%r403, %r354, 15;
	shl.b32 	%r402, %r354, 4;
	mul.lo.s32 	%r401, %r354, 17;
	mul.lo.s32 	%r400, %r354, 18;
	mul.lo.s32 	%r399, %r354, 19;
	mul.lo.s32 	%r398, %r354, 20;
	mul.lo.s32 	%r397, %r354, 21;
	mul.lo.s32 	%r396, %r354, 22;
	mul.lo.s32 	%r395, %r354, 23;
	mul.lo.s32 	%r394, %r354, 24;
	mul.lo.s32 	%r393, %r354, 25;
	mul.lo.s32 	%r392, %r354, 26;
	mul.lo.s32 	%r391, %r354, 27;
	mul.lo.s32 	%r390, %r354, 28;
	mul.lo.s32 	%r389, %r354, 29;
	mul.lo.s32 	%r388, %r354, 30;
	mul.lo.s32 	%r387, %r354, 31;
	shl.b32 	%r386, %r354, 5;
	mul.lo.s32 	%r385, %r354, 33;
	mul.lo.s32 	%r384, %r354, 34;
	mul.lo.s32 	%r383, %r354, 35;
	mul.lo.s32 	%r382, %r354, 36;
	mul.lo.s32 	%r381, %r354, 37;
	mul.lo.s32 	%r380, %r354, 38;
	mul.lo.s32 	%r379, %r354, 39;
	mul.lo.s32 	%r378, %r354, 40;
	mul.lo.s32 	%r377, %r354, 41;
	mul.lo.s32 	%r376, %r354, 42;
	mul.lo.s32 	%r375, %r354, 43;
	mul.lo.s32 	%r374, %r354, 44;
	mul.lo.s32 	%r373, %r354, 45;
	mul.lo.s32 	%r372, %r354, 46;
	mul.lo.s32 	%r371, %r354, 47;
	mul.lo.s32 	%r370, %r354, 48;
	mul.lo.s32 	%r369, %r354, 49;
	mul.lo.s32 	%r368, %r354, 50;
	mul.lo.s32 	%r367, %r354, 51;
	mul.lo.s32 	%r366, %r354, 52;
	mul.lo.s32 	%r365, %r354, 53;
	mul.lo.s32 	%r364, %r354, 54;
	mul.lo.s32 	%r363, %r354, 55;
	mul.lo.s32 	%r362, %r354, 56;
	mul.lo.s32 	%r361, %r354, 57;
	mul.lo.s32 	%r360, %r354, 58;
	mul.lo.s32 	%r359, %r354, 59;
	mul.lo.s32 	%r358, %r354, 60;
	mul.lo.s32 	%r357, %r354, 61;
	mul.lo.s32 	%r356, %r354, 62;
	mul.lo.s32 	%r355, %r354, 63;
	mul.f32 	%f172, %f2, 0f3F35089E;
	mul.f32 	%f173, %f11, 0f41A80000;
	mul.f32 	%f174, %f8, %f173;
	mul.f32 	%f175, %f5, 0f420C0000;
	mul.f32 	%f176, %f175, %f12;
	sub.f32 	%f177, %f174, %f176;
	mul.f32 	%f178, %f5, %f11;
	sub.f32 	%f179, %f177, %f178;
	fma.rn.f32 	%f180, %f13, 0f40E00000, %f179;
	mul.f32 	%f30, %f172, %f180;
	mul.f32 	%f181, %f5, 0f41700000;
	mul.f32 	%f182, %f181, %f12;
	mul.f32 	%f183, %f11, 0f41700000;
	mul.f32 	%f184, %f8, %f183;
	sub.f32 	%f185, %f182, %f184;
	add.f32 	%f186, %f178, %f185;
	sub.f32 	%f187, %f186, %f13;
	mul.f32 	%f188, %f4, 0f4029576B;
	mul.f32 	%f31, %f188, %f187;
	mul.f32 	%f189, %f2, 0f3F04D7A7;
	add.f32 	%f190, %f29, 0fBF800000;
	mul.f32 	%f191, %f189, %f190;
	mul.f32 	%f192, %f5, 0fC1200000;
	fma.rn.f32 	%f193, %f192, %f8, %f11;
	add.f32 	%f194, %f193, %f27;
	mul.f32 	%f32, %f194, %f191;
	mul.f32 	%f195, %f4, 0f3F84D7A7;
	add.f32 	%f196, %f29, 0fC0400000;
	mul.f32 	%f197, %f195, %f196;
	mul.f32 	%f198, %f5, 0fC0C00000;
	fma.rn.f32 	%f199, %f198, %f8, %f11;
	add.f32 	%f200, %f12, %f199;
	mul.f32 	%f33, %f200, %f197;
	mul.f32 	%f201, %f2, 0f3E2036C5;
	mul.f32 	%f202, %f201, %f161;
	mul.f32 	%f34, %f202, %f171;
	mul.f32 	%f203, %f10, 0fC33B0000;
	mul.f32 	%f204, %f10, 0f430F0000;
	fma.rn.f32 	%f205, %f10, 0f40400000, 0fBF800000;
	fma.rn.f32 	%f206, %f204, %f205, %f203;
	add.f32 	%f207, %f206, 0f42340000;
	mul.f32 	%f208, %f4, 0f3D970D19;
	mul.f32 	%f209, %f208, %f20;
	mul.f32 	%f35, %f209, %f207;
	mul.f32 	%f210, %f3, 0f3E2036C5;
	mul.f32 	%f211, %f210, %f23;
	mul.f32 	%f36, %f211, %f171;
	mul.f32 	%f212, %f6, 0f4084D7A7;
	mul.f32 	%f213, %f4, %f212;
	mul.f32 	%f214, %f20, %f213;
	mul.f32 	%f37, %f214, %f196;
	mul.f32 	%f215, %f3, 0f3F04D7A7;
	mul.f32 	%f216, %f215, %f190;
	fma.rn.f32 	%f217, %f192, %f8, %f26;
	add.f32 	%f218, %f12, %f217;
	mul.f32 	%f38, %f218, %f216;
	mul.f32 	%f219, %f6, 0f40A9576B;
	mul.f32 	%f220, %f4, %f219;
	mul.f32 	%f221, %f11, 0f40400000;
	fma.rn.f32 	%f222, %f192, %f8, %f221;
	fma.rn.f32 	%f223, %f12, 0f40400000, %f222;
	mul.f32 	%f39, %f220, %f223;
	mul.f32 	%f224, %f3, 0f3F35089E;
	mul.f32 	%f225, %f11, 0f420C0000;
	mul.f32 	%f226, %f8, %f225;
	mul.f32 	%f227, %f5, 0f41A80000;
	mul.f32 	%f228, %f227, %f12;
	sub.f32 	%f229, %f226, %f228;
	mul.f32 	%f230, %f178, 0f40E00000;
	sub.f32 	%f231, %f229, %f230;
	add.f32 	%f232, %f13, %f231;
	mul.f32 	%f40, %f224, %f232;
	mul.f32 	%f233, %f13, 0f3F2EE527;
	mul.f32 	%f234, %f5, 0f4123F6D5;
	mul.f32 	%f235, %f234, %f12;
	mul.f32 	%f236, %f11, 0f4123F6D5;
	mul.f32 	%f237, %f8, %f236;
	sub.f32 	%f238, %f235, %f237;
	fma.rn.f32 	%f239, %f178, 0f3F2EE527, %f238;
	sub.f32 	%f41, %f239, %f233;
	mul.f32 	%f240, %f7, 0f401776B0;
	mul.f32 	%f42, %f240, %f167;
	add.f32 	%f241, %f28, 0fBF800000;
	mul.f32 	%f242, %f241, 0f3F012B2A;
	mul.f32 	%f43, %f200, %f242;
	mul.f32 	%f243, %f7, 0f3F6BD41C;
	mul.f32 	%f244, %f243, %f161;
	mul.f32 	%f44, %f244, %f169;
	mul.f32 	%f245, %f28, %f205;
	sub.f32 	%f246, %f245, %f25;
	add.f32 	%f247, %f246, 0f3F800000;
	mul.f32 	%f248, %f20, 0f3EEBD41C;
	mul.f32 	%f45, %f248, %f247;
	mul.f32 	%f249, %f9, 0f3F6BD41C;
	mul.f32 	%f250, %f23, %f249;
	mul.f32 	%f46, %f250, %f169;
	mul.f32 	%f251, %f9, 0f401776B0;
	mul.f32 	%f47, %f251, %f165;
	mul.f32 	%f252, %f6, 0f3FAEE527;
	mul.f32 	%f48, %f252, %f223;
	mul.f32 	%f253, %f2, 0f3F2808A8;
	mul.f32 	%f49, %f253, %f167;
	mul.f32 	%f254, %f3, 0f3F2808A8;
	mul.f32 	%f50, %f254, %f165;
	mul.f32 	%f255, %f8, %f23;
	mul.f32 	%f256, %f5, %f161;
	sub.f32 	%f257, %f256, %f255;
	mul.f32 	%f51, %f257, %f156;
	mul.f32 	%f258, %f7, %f155;
	mul.f32 	%f52, %f161, %f258;
	mul.f32 	%f259, %f20, %f154;
	add.f32 	%f260, %f25, 0fBF800000;
	mul.f32 	%f53, %f260, %f259;
	mul.f32 	%f261, %f7, %f153;
	add.f32 	%f262, %f25, 0fC0400000;
	mul.f32 	%f54, %f262, %f261;
	fma.rn.f32 	%f263, %f10, 0f420C0000, 0fC1F00000;
	fma.rn.f32 	%f264, %f10, %f263, 0f40400000;
	mul.f32 	%f55, %f264, %f152;
	mul.f32 	%f265, %f9, %f151;
	mul.f32 	%f56, %f262, %f265;
	mul.f32 	%f266, %f6, %f150;
	mul.f32 	%f57, %f260, %f266;
	mul.f32 	%f267, %f9, %f149;
	mul.f32 	%f58, %f23, %f267;
	mul.f32 	%f268, %f6, %f148;
	mul.f32 	%f59, %f20, %f268;
	mul.f32 	%f269, %f2, %f147;
	mul.f32 	%f60, %f161, %f269;
	mul.f32 	%f270, %f4, %f146;
	mul.f32 	%f61, %f20, %f270;
	mul.f32 	%f271, %f2, %f145;
	mul.f32 	%f62, %f159, %f271;
	sub.f32 	%f272, %f17, %f22;
	sub.f32 	%f273, %f272, %f160;
	mul.f32 	%f274, %f4, %f144;
	mul.f32 	%f63, %f273, %f274;
	mul.f32 	%f275, %f3, %f143;
	mul.f32 	%f64, %f159, %f275;
	ld.const.f32 	%f300, [SH_C3+4];
$L__BB0_46:
	setp.eq.s32 	%p24, %r251, 4;
	mul.wide.u32 	%rd45, %r354, 4;
	add.s64 	%rd46, %rd4, %rd45;
	ld.global.nc.f32 	%f276, [%rd46];
	mul.wide.u32 	%rd47, %r416, 4;
	add.s64 	%rd48, %rd4, %rd47;
	ld.global.nc.f32 	%f277, [%rd48];
	mul.f32 	%f278, %f4, %f277;
	mul.f32 	%f279, %f3, %f276;
	sub.f32 	%f280, %f278, %f279;
	mul.wide.u32 	%rd49, %r415, 4;
	add.s64 	%rd50, %rd4, %rd49;
	ld.global.nc.f32 	%f281, [%rd50];
	mul.f32 	%f282, %f2, %f281;
	sub.f32 	%f283, %f280, %f282;
	ld.global.f32 	%f284, [%rd326];
	fma.rn.f32 	%f285, %f14, %f283, %f284;
	mul.wide.u32 	%rd51, %r414, 4;
	add.s64 	%rd52, %rd4, %rd51;
	ld.global.nc.f32 	%f286, [%rd52];
	mul.wide.u32 	%rd53, %r413, 4;
	add.s64 	%rd54, %rd4, %rd53;
	ld.global.nc.f32 	%f287, [%rd54];
	mul.f32 	%f288, %f16, %f287;
	fma.rn.f32 	%f289, %f15, %f286, %f288;
	mul.wide.u32 	%rd55, %r412, 4;
	add.s64 	%rd56, %rd4, %rd55;
	ld.global.nc.f32 	%f290, [%rd56];
	fma.rn.f32 	%f291, %f18, %f290, %f289;
	mul.wide.u32 	%rd57, %r411, 4;
	add.s64 	%rd58, %rd4, %rd57;
	ld.global.nc.f32 	%f292, [%rd58];
	fma.rn.f32 	%f293, %f19, %f292, %f291;
	mul.wide.u32 	%rd59, %r410, 4;
	add.s64 	%rd60, %rd4, %rd59;
	ld.global.nc.f32 	%f294, [%rd60];
	fma.rn.f32 	%f295, %f21, %f294, %f293;
	add.f32 	%f296, %f285, %f295;
	mul.wide.u32 	%rd61, %r409, 4;
	add.s64 	%rd62, %rd4, %rd61;
	ld.global.nc.f32 	%f297, [%rd62];
	mul.wide.u32 	%rd63, %r408, 4;
	add.s64 	%rd64, %rd4, %rd63;
	ld.global.nc.f32 	%f298, [%rd64];
	mul.f32 	%f299, %f2, %f3;
	mul.f32 	%f301, %f299, %f300;
	mul.f32 	%f302, %f4, %f301;
	mul.f32 	%f303, %f298, %f302;
	fma.rn.f32 	%f304, %f297, %f24, %f303;
	mul.wide.u32 	%rd65, %r407, 4;
	add.s64 	%rd66, %rd4, %rd65;
	ld.global.nc.f32 	%f305, [%rd66];
	fma.rn.f32 	%f306, %f305, %f64, %f304;
	mul.wide.u32 	%rd67, %r406, 4;
	add.s64 	%rd68, %rd4, %rd67;
	ld.global.nc.f32 	%f307, [%rd68];
	fma.rn.f32 	%f308, %f307, %f63, %f306;
	mul.wide.u32 	%rd69, %r405, 4;
	add.s64 	%rd70, %rd4, %rd69;
	ld.global.nc.f32 	%f309, [%rd70];
	fma.rn.f32 	%f310, %f309, %f62, %f308;
	mul.wide.u32 	%rd71, %r404, 4;
	add.s64 	%rd72, %rd4, %rd71;
	ld.global.nc.f32 	%f311, [%rd72];
	fma.rn.f32 	%f312, %f311, %f61, %f310;
	mul.wide.u32 	%rd73, %r403, 4;
	add.s64 	%rd74, %rd4, %rd73;
	ld.global.nc.f32 	%f313, [%rd74];
	fma.rn.f32 	%f314, %f313, %f60, %f312;
	add.f32 	%f65, %f296, %f314;
	st.global.f32 	[%rd326], %f65;
	@%p24 bra 	$L__BB0_51;
	setp.lt.u32 	%p25, %r251, 6;
	mul.wide.u32 	%rd75, %r402, 4;
	add.s64 	%rd76, %rd4, %rd75;
	ld.global.nc.f32 	%f315, [%rd76];
	mul.wide.u32 	%rd77, %r401, 4;
	add.s64 	%rd78, %rd4, %rd77;
	ld.global.nc.f32 	%f316, [%rd78];
	mul.f32 	%f317, %f316, %f58;
	fma.rn.f32 	%f318, %f315, %f59, %f317;
	mul.wide.u32 	%rd79, %r400, 4;
	add.s64 	%rd80, %rd4, %rd79;
	ld.global.nc.f32 	%f319, [%rd80];
	fma.rn.f32 	%f320, %f319, %f57, %f318;
	mul.wide.u32 	%rd81, %r399, 4;
	add.s64 	%rd82, %rd4, %rd81;
	ld.global.nc.f32 	%f321, [%rd82];
	fma.rn.f32 	%f322, %f321, %f56, %f320;
	mul.wide.u32 	%rd83, %r398, 4;
	add.s64 	%rd84, %rd4, %rd83;
	ld.global.nc.f32 	%f323, [%rd84];
	fma.rn.f32 	%f324, %f55, %f323, %f322;
	mul.wide.u32 	%rd85, %r397, 4;
	add.s64 	%rd86, %rd4, %rd85;
	ld.global.nc.f32 	%f325, [%rd86];
	fma.rn.f32 	%f326, %f325, %f54, %f324;
	mul.wide.u32 	%rd87, %r396, 4;
	add.s64 	%rd88, %rd4, %rd87;
	ld.global.nc.f32 	%f327, [%rd88];
	fma.rn.f32 	%f328, %f327, %f53, %f326;
	mul.wide.u32 	%rd89, %r395, 4;
	add.s64 	%rd90, %rd4, %rd89;
	ld.global.nc.f32 	%f329, [%rd90];
	fma.rn.f32 	%f330, %f329, %f52, %f328;
	mul.wide.u32 	%rd91, %r394, 4;
	add.s64 	%rd92, %rd4, %rd91;
	ld.global.nc.f32 	%f331, [%rd92];
	fma.rn.f32 	%f332, %f51, %f331, %f330;
	add.f32 	%f66, %f65, %f332;
	st.global.f32 	[%rd326], %f66;
	@%p25 bra 	$L__BB0_51;
	setp.eq.s32 	%p26, %r251, 6;
	mul.wide.u32 	%rd93, %r393, 4;
	add.s64 	%rd94, %rd4, %rd93;
	ld.global.nc.f32 	%f333, [%rd94];
	mul.wide.u32 	%rd95, %r392, 4;
	add.s64 	%rd96, %rd4, %rd95;
	ld.global.nc.f32 	%f334, [%rd96];
	mul.f32 	%f335, %f2, %f2;
	mul.f32 	%f336, %f3, %f3;
	sub.f32 	%f337, %f335, %f336;
	mul.f32 	%f338, %f2, %f3;
	mul.f32 	%f339, %f338, 0f4104D7A7;
	mul.f32 	%f340, %f4, %f339;
	mul.f32 	%f341, %f337, %f340;
	mul.f32 	%f342, %f341, %f334;
	fma.rn.f32 	%f343, %f50, %f333, %f342;
	mul.wide.u32 	%rd97, %r391, 4;
	add.s64 	%rd98, %rd4, %rd97;
	ld.global.nc.f32 	%f344, [%rd98];
	mul.f32 	%f345, %f3, 0f3EFA7D71;
	mul.f32 	%f346, %f335, 0f40400000;
	sub.f32 	%f347, %f346, %f336;
	mul.f32 	%f348, %f345, %f347;
	mul.f32 	%f349, %f4, %f4;
	fma.rn.f32 	%f350, %f349, 0f41100000, 0fBF800000;
	mul.f32 	%f351, %f348, %f350;
	mul.f32 	%f352, %f351, %f344;
	sub.f32 	%f353, %f343, %f352;
	mul.wide.u32 	%rd99, %r390, 4;
	add.s64 	%rd100, %rd4, %rd99;
	ld.global.nc.f32 	%f354, [%rd100];
	mul.f32 	%f355, %f338, 0f409964A7;
	mul.f32 	%f356, %f4, %f355;
	fma.rn.f32 	%f357, %f349, 0f40400000, 0fBF800000;
	mul.f32 	%f358, %f356, %f357;
	fma.rn.f32 	%f359, %f358, %f354, %f353;
	mul.wide.u32 	%rd101, %r389, 4;
	add.s64 	%rd102, %rd4, %rd101;
	ld.global.nc.f32 	%f360, [%rd102];
	mul.f32 	%f361, %f3, 0f3EE7E8A0;
	mul.f32 	%f362, %f349, %f349;
	mul.f32 	%f363, %f362, 0fC1A80000;
	fma.rn.f32 	%f364, %f349, 0f41600000, %f363;
	add.f32 	%f365, %f364, 0fBF800000;
	mul.f32 	%f366, %f361, %f365;
	fma.rn.f32 	%f367, %f366, %f360, %f359;
	mul.wide.u32 	%rd103, %r388, 4;
	add.s64 	%rd104, %rd4, %rd103;
	ld.global.nc.f32 	%f368, [%rd104];
	mul.f32 	%f369, %f4, 0f3DEF83A7;
	mul.f32 	%f370, %f349, 0fC28C0000;
	fma.rn.f32 	%f371, %f362, 0f427C0000, %f370;
	add.f32 	%f372, %f371, 0f41700000;
	mul.f32 	%f373, %f369, %f372;
	fma.rn.f32 	%f374, %f373, %f368, %f367;
	mul.wide.u32 	%rd105, %r387, 4;
	add.s64 	%rd106, %rd4, %rd105;
	ld.global.nc.f32 	%f375, [%rd106];
	mul.f32 	%f376, %f2, 0f3EE7E8A0;
	mul.f32 	%f377, %f376, %f365;
	fma.rn.f32 	%f378, %f377, %f375, %f374;
	mul.wide.u32 	%rd107, %r386, 4;
	add.s64 	%rd108, %rd4, %rd107;
	ld.global.nc.f32 	%f379, [%rd108];
	mul.f32 	%f380, %f4, 0f401964A7;
	mul.f32 	%f381, %f380, %f337;
	mul.f32 	%f382, %f381, %f357;
	fma.rn.f32 	%f383, %f382, %f379, %f378;
	mul.wide.u32 	%rd109, %r385, 4;
	add.s64 	%rd110, %rd4, %rd109;
	ld.global.nc.f32 	%f384, [%rd110];
	mul.f32 	%f385, %f2, 0f3EFA7D71;
	mul.f32 	%f386, %f336, 0f40400000;
	sub.f32 	%f387, %f335, %f386;
	mul.f32 	%f388, %f385, %f387;
	mul.f32 	%f389, %f388, %f350;
	mul.f32 	%f390, %f389, %f384;
	sub.f32 	%f391, %f383, %f390;
	mul.wide.u32 	%rd111, %r384, 4;
	add.s64 	%rd112, %rd4, %rd111;
	ld.global.nc.f32 	%f392, [%rd112];
	mul.f32 	%f393, %f4, 0f4004D7A7;
	mul.f32 	%f394, %f335, 0fC0C00000;
	mul.f32 	%f395, %f394, %f336;
	fma.rn.f32 	%f396, %f335, %f335, %f395;
	fma.rn.f32 	%f397, %f336, %f336, %f396;
	mul.f32 	%f398, %f393, %f397;
	fma.rn.f32 	%f399, %f398, %f392, %f391;
	mul.wide.u32 	%rd113, %r383, 4;
	add.s64 	%rd114, %rd4, %rd113;
	ld.global.nc.f32 	%f400, [%rd114];
	fma.rn.f32 	%f401, %f49, %f400, %f399;
	add.f32 	%f67, %f66, %f401;
	st.global.f32 	[%rd326], %f67;
	@%p26 bra 	$L__BB0_51;
	setp.lt.u32 	%p27, %r251, 8;
	mul.wide.u32 	%rd115, %r382, 4;
	add.s64 	%rd116, %rd4, %rd115;
	ld.global.nc.f32 	%f402, [%rd116];
	mul.wide.u32 	%rd117, %r381, 4;
	add.s64 	%rd118, %rd4, %rd117;
	ld.global.nc.f32 	%f403, [%rd118];
	mul.f32 	%f404, %f47, %f403;
	fma.rn.f32 	%f405, %f48, %f402, %f404;
	mul.wide.u32 	%rd119, %r380, 4;
	add.s64 	%rd120, %rd4, %rd119;
	ld.global.nc.f32 	%f406, [%rd120];
	mul.f32 	%f408, %f338, 0f40012B2A;
	mul.f32 	%f412, %f408, %f337;
	mul.f32 	%f413, %f4, %f4;
	fma.rn.f32 	%f414, %f413, 0f41300000, 0fBF800000;
	mul.f32 	%f415, %f412, %f414;
	fma.rn.f32 	%f416, %f415, %f406, %f405;
	mul.wide.u32 	%rd121, %r379, 4;
	add.s64 	%rd122, %rd4, %rd121;
	ld.global.nc.f32 	%f417, [%rd122];
	mul.f32 	%f418, %f46, %f417;
	sub.f32 	%f419, %f416, %f418;
	mul.wide.u32 	%rd123, %r378, 4;
	add.s64 	%rd124, %rd4, %rd123;
	ld.global.nc.f32 	%f420, [%rd124];
	mul.f32 	%f421, %f338, 0f3F6BD41C;
	mul.f32 	%f422, %f413, %f413;
	mul.f32 	%f423, %f422, 0f42040000;
	fma.rn.f32 	%f424, %f413, 0fC1900000, %f423;
	add.f32 	%f425, %f424, 0f3F800000;
	mul.f32 	%f426, %f421, %f425;
	fma.rn.f32 	%f427, %f426, %f420, %f419;
	mul.wide.u32 	%rd125, %r377, 4;
	add.s64 	%rd126, %rd4, %rd125;
	ld.global.nc.f32 	%f428, [%rd126];
	mul.f32 	%f429, %f3, %f4;
	mul.f32 	%f430, %f429, 0f3F1526AC;
	mul.f32 	%f431, %f413, 0f41F00000;
	sub.f32 	%f432, %f431, %f423;
	add.f32 	%f433, %f432, 0fC0A00000;
	mul.f32 	%f434, %f430, %f433;
	fma.rn.f32 	%f435, %f434, %f428, %f427;
	mul.wide.u32 	%rd127, %r376, 4;
	add.s64 	%rd128, %rd4, %rd127;
	ld.global.nc.f32 	%f436, [%rd128];
	mul.f32 	%f437, %f422, 0fC1A031C4;
	fma.rn.f32 	%f438, %f413, 0f40D597AF, %f437;
	mul.f32 	%f439, %f413, %f422;
	fma.rn.f32 	%f440, %f439, 0f416AF3A7, %f438;
	add.f32 	%f441, %f440, 0fBEA2BCB6;
	fma.rn.f32 	%f442, %f441, %f436, %f435;
	mul.wide.u32 	%rd129, %r375, 4;
	add.s64 	%rd130, %rd4, %rd129;
	ld.global.nc.f32 	%f443, [%rd130];
	mul.f32 	%f444, %f2, %f4;
	mul.f32 	%f445, %f444, 0f3F1526AC;
	mul.f32 	%f446, %f445, %f433;
	fma.rn.f32 	%f447, %f446, %f443, %f442;
	mul.wide.u32 	%rd131, %r374, 4;
	add.s64 	%rd132, %rd4, %rd131;
	ld.global.nc.f32 	%f448, [%rd132];
	fma.rn.f32 	%f449, %f45, %f448, %f447;
	mul.wide.u32 	%rd133, %r373, 4;
	add.s64 	%rd134, %rd4, %rd133;
	ld.global.nc.f32 	%f450, [%rd134];
	mul.f32 	%f451, %f44, %f450;
	sub.f32 	%f452, %f449, %f451;
	mul.wide.u32 	%rd135, %r372, 4;
	add.s64 	%rd136, %rd4, %rd135;
	ld.global.nc.f32 	%f453, [%rd136];
	fma.rn.f32 	%f454, %f43, %f453, %f452;
	mul.wide.u32 	%rd137, %r371, 4;
	add.s64 	%rd138, %rd4, %rd137;
	ld.global.nc.f32 	%f455, [%rd138];
	fma.rn.f32 	%f456, %f42, %f455, %f454;
	mul.wide.u32 	%rd139, %r370, 4;
	add.s64 	%rd140, %rd4, %rd139;
	ld.global.nc.f32 	%f457, [%rd140];
	fma.rn.f32 	%f458, %f41, %f457, %f456;
	add.f32 	%f68, %f67, %f458;
	st.global.f32 	[%rd326], %f68;
	@%p27 bra 	$L__BB0_51;
	mul.wide.u32 	%rd141, %r369, 4;
	add.s64 	%rd142, %rd4, %rd141;
	ld.global.nc.f32 	%f459, [%rd142];
	mul.wide.u32 	%rd143, %r368, 4;
	add.s64 	%rd144, %rd4, %rd143;
	ld.global.nc.f32 	%f460, [%rd144];
	mul.f32 	%f461, %f39, %f460;
	fma.rn.f32 	%f462, %f40, %f459, %f461;
	mul.wide.u32 	%rd145, %r367, 4;
	add.s64 	%rd146, %rd4, %rd145;
	ld.global.nc.f32 	%f463, [%rd146];
	mul.f32 	%f464, %f38, %f463;
	sub.f32 	%f465, %f462, %f464;
	mul.wide.u32 	%rd147, %r366, 4;
	add.s64 	%rd148, %rd4, %rd147;
	ld.global.nc.f32 	%f466, [%rd148];
	fma.rn.f32 	%f467, %f37, %f466, %f465;
	mul.wide.u32 	%rd149, %r365, 4;
	add.s64 	%rd150, %rd4, %rd149;
	ld.global.nc.f32 	%f468, [%rd150];
	mul.f32 	%f469, %f36, %f468;
	sub.f32 	%f470, %f467, %f469;
	mul.wide.u32 	%rd151, %r364, 4;
	add.s64 	%rd152, %rd4, %rd151;
	ld.global.nc.f32 	%f471, [%rd152];
	mul.f32 	%f473, %f338, 0f3EE293A5;
	mul.f32 	%f474, %f4, %f473;
	mul.f32 	%f477, %f413, 0fC2DC0000;
	fma.rn.f32 	%f478, %f422, 0f430F0000, %f477;
	add.f32 	%f479, %f478, 0f41700000;
	mul.f32 	%f480, %f474, %f479;
	fma.rn.f32 	%f481, %f480, %f471, %f470;
	mul.wide.u32 	%rd153, %r363, 4;
	add.s64 	%rd154, %rd4, %rd153;
	ld.global.nc.f32 	%f482, [%rd154];
	mul.f32 	%f483, %f3, 0f3DB8FFC7;
	mul.f32 	%f484, %f413, 0fC3070000;
	fma.rn.f32 	%f485, %f422, 0f43F78000, %f484;
	mul.f32 	%f486, %f413, %f422;
	mul.f32 	%f487, %f486, 0f43D68000;
	sub.f32 	%f488, %f485, %f487;
	add.f32 	%f489, %f488, 0f40A00000;
	mul.f32 	%f490, %f483, %f489;
	fma.rn.f32 	%f491, %f490, %f482, %f481;
	mul.wide.u32 	%rd155, %r362, 4;
	add.s64 	%rd156, %rd4, %rd155;
	ld.global.nc.f32 	%f492, [%rd156];
	mul.f32 	%f493, %f4, 0f3D8BD8A1;
	mul.f32 	%f494, %f422, 0fC42D4000;
	fma.rn.f32 	%f495, %f413, 0f439D8000, %f494;
	add.f32 	%f496, %f495, %f487;
	add.f32 	%f497, %f496, 0fC20C0000;
	mul.f32 	%f498, %f493, %f497;
	fma.rn.f32 	%f499, %f498, %f492, %f491;
	mul.wide.u32 	%rd157, %r361, 4;
	add.s64 	%rd158, %rd4, %rd157;
	ld.global.nc.f32 	%f500, [%rd158];
	mul.f32 	%f501, %f2, 0f3DB8FFC7;
	mul.f32 	%f502, %f501, %f489;
	fma.rn.f32 	%f503, %f502, %f500, %f499;
	mul.wide.u32 	%rd159, %r360, 4;
	add.s64 	%rd160, %rd4, %rd159;
	ld.global.nc.f32 	%f504, [%rd160];
	fma.rn.f32 	%f505, %f35, %f504, %f503;
	mul.wide.u32 	%rd161, %r359, 4;
	add.s64 	%rd162, %rd4, %rd161;
	ld.global.nc.f32 	%f506, [%rd162];
	mul.f32 	%f507, %f34, %f506;
	sub.f32 	%f508, %f505, %f507;
	mul.wide.u32 	%rd163, %r358, 4;
	add.s64 	%rd164, %rd4, %rd163;
	ld.global.nc.f32 	%f509, [%rd164];
	fma.rn.f32 	%f510, %f33, %f509, %f508;
	mul.wide.u32 	%rd165, %r357, 4;
	add.s64 	%rd166, %rd4, %rd165;
	ld.global.nc.f32 	%f511, [%rd166];
	mul.f32 	%f512, %f32, %f511;
	sub.f32 	%f513, %f510, %f512;
	mul.wide.u32 	%rd167, %r356, 4;
	add.s64 	%rd168, %rd4, %rd167;
	ld.global.nc.f32 	%f514, [%rd168];
	fma.rn.f32 	%f515, %f31, %f514, %f513;
	mul.wide.u32 	%rd169, %r355, 4;
	add.s64 	%rd170, %rd4, %rd169;
	ld.global.nc.f32 	%f516, [%rd170];
	fma.rn.f32 	%f517, %f30, %f516, %f515;
	add.f32 	%f518, %f68, %f517;
	st.global.f32 	[%rd326], %f518;
$L__BB0_51:
	add.s32 	%r417, %r417, 1;
	setp.ne.s32 	%p28, %r417, 0;
	add.s64 	%rd326, %rd326, 4;
	add.s32 	%r416, %r416, 1;
	add.s32 	%r415, %r415, 1;
	add.s32 	%r414, %r414, 1;
	add.s32 	%r413, %r413, 1;
	add.s32 	%r412, %r412, 1;
	add.s32 	%r411, %r411, 1;
	add.s32 	%r410, %r410, 1;
	add.s32 	%r409, %r409, 1;
	add.s32 	%r408, %r408, 1;
	add.s32 	%r407, %r407, 1;
	add.s32 	%r406, %r406, 1;
	add.s32 	%r405, %r405, 1;
	add.s32 	%r404, %r404, 1;
	add.s32 	%r403, %r403, 1;
	add.s32 	%r402, %r402, 1;
	add.s32 	%r401, %r401, 1;
	add.s32 	%r400, %r400, 1;
	add.s32 	%r399, %r399, 1;
	add.s32 	%r398, %r398, 1;
	add.s32 	%r397, %r397, 1;
	add.s32 	%r396, %r396, 1;
	add.s32 	%r395, %r395, 1;
	add.s32 	%r394, %r394, 1;
	add.s32 	%r393, %r393, 1;
	add.s32 	%r392, %r392, 1;
	add.s32 	%r391, %r391, 1;
	add.s32 	%r390, %r390, 1;
	add.s32 	%r389, %r389, 1;
	add.s32 	%r388, %r388, 1;
	add.s32 	%r387, %r387, 1;
	add.s32 	%r386, %r386, 1;
	add.s32 	%r385, %r385, 1;
	add.s32 	%r384, %r384, 1;
	add.s32 	%r383, %r383, 1;
	add.s32 	%r382, %r382, 1;
	add.s32 	%r381, %r381, 1;
	add.s32 	%r380, %r380, 1;
	add.s32 	%r379, %r379, 1;
	add.s32 	%r378, %r378, 1;
	add.s32 	%r377, %r377, 1;
	add.s32 	%r376, %r376, 1;
	add.s32 	%r375, %r375, 1;
	add.s32 	%r374, %r374, 1;
	add.s32 	%r373, %r373, 1;
	add.s32 	%r372, %r372, 1;
	add.s32 	%r371, %r371, 1;
	add.s32 	%r370, %r370, 1;
	add.s32 	%r369, %r369, 1;
	add.s32 	%r368, %r368, 1;
	add.s32 	%r367, %r367, 1;
	add.s32 	%r366, %r366, 1;
	add.s32 	%r365, %r365, 1;
	add.s32 	%r364, %r364, 1;
	add.s32 	%r363, %r363, 1;
	add.s32 	%r362, %r362, 1;
	add.s32 	%r361, %r361, 1;
	add.s32 	%r360, %r360, 1;
	add.s32 	%r359, %r359, 1;
	add.s32 	%r358, %r358, 1;
	add.s32 	%r357, %r357, 1;
	add.s32 	%r356, %r356, 1;
	add.s32 	%r355, %r355, 1;
	add.s32 	%r354, %r354, 1;
	@%p28 bra 	$L__BB0_46;
	bra.uni 	$L__BB0_57;
$L__BB0_52:
	setp.eq.s32 	%p29, %r354, 1;
	mov.b32 	%r353, 0;
	@%p29 bra 	$L__BB0_55;
	and.b32  	%r353, %r354, -2;
	neg.s32 	%r352, %r353;
	add.s64 	%rd172, %rd29, %rd2;
	add.s64 	%rd325, %rd172, 4;
	shl.b32 	%r266, %r354, 1;
	or.b32  	%r351, %r266, 1;
	mad.lo.s32 	%r350, %r354, 3, 1;
	shl.b32 	%r349, %r354, 2;
	mad.lo.s32 	%r348, %r354, 5, 1;
	mul.lo.s32 	%r267, %r354, 6;
	or.b32  	%r347, %r267, 1;
	mad.lo.s32 	%r346, %r354, 7, 1;
	shl.b32 	%r345, %r354, 3;
	mov.u32 	%r344, %r354;
$L__BB0_54:
	add.s32 	%r268, %r344, 1;
	mul.wide.u32 	%rd173, %r344, 4;
	add.s64 	%rd174, %rd4, %rd173;
	ld.global.nc.f32 	%f519, [%rd174];
	add.s32 	%r269, %r351, -1;
	mul.wide.u32 	%rd175, %r269, 4;
	add.s64 	%rd176, %rd4, %rd175;
	ld.global.nc.f32 	%f520, [%rd176];
	mul.f32 	%f521, %f4, %f520;
	mul.f32 	%f522, %f3, %f519;
	sub.f32 	%f523, %f521, %f522;
	add.s32 	%r270, %r350, -1;
	mul.wide.u32 	%rd177, %r270, 4;
	add.s64 	%rd178, %rd4, %rd177;
	ld.global.nc.f32 	%f524, [%rd178];
	mul.f32 	%f525, %f2, %f524;
	sub.f32 	%f526, %f523, %f525;
	ld.global.f32 	%f527, [%rd325+-4];
	fma.rn.f32 	%f528, %f14, %f526, %f527;
	add.s32 	%r271, %r349, 1;
	mul.wide.u32 	%rd179, %r349, 4;
	add.s64 	%rd180, %rd4, %rd179;
	ld.global.nc.f32 	%f529, [%rd180];
	add.s32 	%r272, %r348, -1;
	mul.wide.u32 	%rd181, %r272, 4;
	add.s64 	%rd182, %rd4, %rd181;
	ld.global.nc.f32 	%f530, [%rd182];
	mul.f32 	%f531, %f16, %f530;
	fma.rn.f32 	%f532, %f15, %f529, %f531;
	add.s32 	%r273, %r347, -1;
	mul.wide.u32 	%rd183, %r273, 4;
	add.s64 	%rd184, %rd4, %rd183;
	ld.global.nc.f32 	%f533, [%rd184];
	fma.rn.f32 	%f534, %f18, %f533, %f532;
	add.s32 	%r274, %r346, -1;
	mul.wide.u32 	%rd185, %r274, 4;
	add.s64 	%rd186, %rd4, %rd185;
	ld.global.nc.f32 	%f535, [%rd186];
	fma.rn.f32 	%f536, %f19, %f535, %f534;
	add.s32 	%r275, %r345, 1;
	mul.wide.u32 	%rd187, %r345, 4;
	add.s64 	%rd188, %rd4, %rd187;
	ld.global.nc.f32 	%f537, [%rd188];
	fma.rn.f32 	%f538, %f21, %f537, %f536;
	add.f32 	%f539, %f528, %f538;
	st.global.f32 	[%rd325+-4], %f539;
	mul.wide.u32 	%rd189, %r268, 4;
	add.s64 	%rd190, %rd4, %rd189;
	ld.global.nc.f32 	%f540, [%rd190];
	mul.wide.u32 	%rd191, %r351, 4;
	add.s64 	%rd192, %rd4, %rd191;
	ld.global.nc.f32 	%f541, [%rd192];
	mul.f32 	%f542, %f4, %f541;
	mul.f32 	%f543, %f3, %f540;
	sub.f32 	%f544, %f542, %f543;
	mul.wide.u32 	%rd193, %r350, 4;
	add.s64 	%rd194, %rd4, %rd193;
	ld.global.nc.f32 	%f545, [%rd194];
	mul.f32 	%f546, %f2, %f545;
	sub.f32 	%f547, %f544, %f546;
	ld.global.f32 	%f548, [%rd325];
	fma.rn.f32 	%f549, %f14, %f547, %f548;
	mul.wide.u32 	%rd195, %r271, 4;
	add.s64 	%rd196, %rd4, %rd195;
	ld.global.nc.f32 	%f550, [%rd196];
	mul.wide.u32 	%rd197, %r348, 4;
	add.s64 	%rd198, %rd4, %rd197;
	ld.global.nc.f32 	%f551, [%rd198];
	mul.f32 	%f552, %f16, %f551;
	fma.rn.f32 	%f553, %f15, %f550, %f552;
	mul.wide.u32 	%rd199, %r347, 4;
	add.s64 	%rd200, %rd4, %rd199;
	ld.global.nc.f32 	%f554, [%rd200];
	fma.rn.f32 	%f555, %f18, %f554, %f553;
	mul.wide.u32 	%rd201, %r346, 4;
	add.s64 	%rd202, %rd4, %rd201;
	ld.global.nc.f32 	%f556, [%rd202];
	fma.rn.f32 	%f557, %f19, %f556, %f555;
	mul.wide.u32 	%rd203, %r275, 4;
	add.s64 	%rd204, %rd4, %rd203;
	ld.global.nc.f32 	%f558, [%rd204];
	fma.rn.f32 	%f559, %f21, %f558, %f557;
	add.f32 	%f560, %f549, %f559;
	st.global.f32 	[%rd325], %f560;
	add.s32 	%r352, %r352, 2;
	add.s64 	%rd325, %rd325, 8;
	add.s32 	%r351, %r351, 2;
	add.s32 	%r350, %r350, 2;
	add.s32 	%r349, %r349, 2;
	add.s32 	%r348, %r348, 2;
	add.s32 	%r347, %r347, 2;
	add.s32 	%r346, %r346, 2;
	add.s32 	%r345, %r345, 2;
	add.s32 	%r344, %r344, 2;
	setp.ne.s32 	%p30, %r352, 0;
	@%p30 bra 	$L__BB0_54;
$L__BB0_55:
	and.b32  	%r276, %r354, 1;
	setp.eq.b32 	%p31, %r276, 1;
	not.pred 	%p32, %p31;
	@%p32 bra 	$L__BB0_57;
	add.s32 	%r277, %r353, %r354;
	mul.wide.u32 	%rd205, %r277, 4;
	add.s64 	%rd206, %rd4, %rd205;
	ld.global.nc.f32 	%f561, [%rd206];
	add.s32 	%r278, %r277, %r354;
	mul.wide.u32 	%rd207, %r278, 4;
	add.s64 	%rd208, %rd4, %rd207;
	ld.global.nc.f32 	%f562, [%rd208];
	mul.f32 	%f563, %f4, %f562;
	mul.f32 	%f564, %f3, %f561;
	sub.f32 	%f565, %f563, %f564;
	add.s32 	%r279, %r278, %r354;
	mul.wide.u32 	%rd209, %r279, 4;
	add.s64 	%rd210, %rd4, %rd209;
	ld.global.nc.f32 	%f566, [%rd210];
	mul.f32 	%f567, %f2, %f566;
	sub.f32 	%f568, %f565, %f567;
	mul.wide.u32 	%rd211, %r353, 4;
	add.s64 	%rd212, %rd326, %rd211;
	ld.global.f32 	%f569, [%rd212];
	fma.rn.f32 	%f570, %f14, %f568, %f569;
	add.s32 	%r280, %r279, %r354;
	mul.wide.u32 	%rd213, %r280, 4;
	add.s64 	%rd214, %rd4, %rd213;
	ld.global.nc.f32 	%f571, [%rd214];
	add.s32 	%r281, %r280, %r354;
	mul.wide.u32 	%rd215, %r281, 4;
	add.s64 	%rd216, %rd4, %rd215;
	ld.global.nc.f32 	%f572, [%rd216];
	mul.f32 	%f573, %f16, %f572;
	fma.rn.f32 	%f574, %f15, %f571, %f573;
	add.s32 	%r282, %r281, %r354;
	mul.wide.u32 	%rd217, %r282, 4;
	add.s64 	%rd218, %rd4, %rd217;
	ld.global.nc.f32 	%f575, [%rd218];
	fma.rn.f32 	%f576, %f18, %f575, %f574;
	add.s32 	%r283, %r282, %r354;
	mul.wide.u32 	%rd219, %r283, 4;
	add.s64 	%rd220, %rd4, %rd219;
	ld.global.nc.f32 	%f577, [%rd220];
	fma.rn.f32 	%f578, %f19, %f577, %f576;
	add.s32 	%r284, %r283, %r354;
	mul.wide.u32 	%rd221, %r284, 4;
	add.s64 	%rd222, %rd4, %rd221;
	ld.global.nc.f32 	%f579, [%rd222];
	fma.rn.f32 	%f580, %f21, %f579, %f578;
	add.f32 	%f581, %f570, %f580;
	st.global.f32 	[%rd212], %f581;
$L__BB0_57:
	ret;

}
	// .globl	_Z23eval_sh_backward_kerneljjjjPK6float3PKfPf
.visible .entry _Z23eval_sh_backward_kerneljjjjPK6float3PKfPf(
	.param .u32 _Z23eval_sh_backward_kerneljjjjPK6float3PKfPf_param_0,
	.param .u32 _Z23eval_sh_backward_kerneljjjjPK6float3PKfPf_param_1,
	.param .u32 _Z23eval_sh_backward_kerneljjjjPK6float3PKfPf_param_2,
	.param .u32 _Z23eval_sh_backward_kerneljjjjPK6float3PKfPf_param_3,
	.param .u64 .ptr .align 1 _Z23eval_sh_backward_kerneljjjjPK6float3PKfPf_param_4,
	.param .u64 .ptr .align 1 _Z23eval_sh_backward_kerneljjjjPK6float3PKfPf_param_5,
	.param .u64 .ptr .align 1 _Z23eval_sh_backward_kerneljjjjPK6float3PKfPf_param_6
)
{
	.reg .pred 	%p<47>;
	.reg .b32 	%r<592>;
	.reg .b32 	%f<598>;
	.reg .b64 	%rd<491>;

	ld.param.u32 	%r305, [_Z23eval_sh_backward_kerneljjjjPK6float3PKfPf_param_0];
	ld.param.u32 	%r490, [_Z23eval_sh_backward_kerneljjjjPK6float3PKfPf_param_2];
	ld.param.u64 	%rd26, [_Z23eval_sh_backward_kerneljjjjPK6float3PKfPf_param_4];
	ld.param.u64 	%rd27, [_Z23eval_sh_backward_kerneljjjjPK6float3PKfPf_param_5];
	ld.param.u64 	%rd28, [_Z23eval_sh_backward_kerneljjjjPK6float3PKfPf_param_6];
	mov.u32 	%r306, %tid.x;
	mov.u32 	%r307, %ctaid.x;
	mov.u32 	%r308, %ntid.x;
	mad.lo.s32 	%r1, %r307, %r308, %r306;
	setp.ge.u32 	%p1, %r1, %r305;
	@%p1 bra 	$L__BB1_65;
	cvta.to.global.u64 	%rd1, %rd27;
	cvta.to.global.u64 	%rd2, %rd28;
	setp.gt.s32 	%p2, %r490, 3;
	@%p2 bra 	$L__BB1_6;
	setp.eq.s32 	%p8, %r490, 1;
	@%p8 bra 	$L__BB1_17;
	setp.eq.s32 	%p9, %r490, 2;
	@%p9 bra 	$L__BB1_13;
	setp.eq.s32 	%p10, %r490, 3;
	@%p10 bra 	$L__BB1_5;
	bra.uni 	$L__BB1_16;
$L__BB1_5:
	mov.b32 	%r490, 9;
	bra.uni 	$L__BB1_17;
$L__BB1_6:
	setp.gt.s32 	%p3, %r490, 5;
	@%p3 bra 	$L__BB1_10;
	setp.eq.s32 	%p6, %r490, 4;
	@%p6 bra 	$L__BB1_14;
	setp.eq.s32 	%p7, %r490, 5;
	@%p7 bra 	$L__BB1_9;
	bra.uni 	$L__BB1_16;
$L__BB1_9:
	mov.b32 	%r490, 25;
	bra.uni 	$L__BB1_17;
$L__BB1_10:
	setp.eq.s32 	%p4, %r490, 6;
	@%p4 bra 	$L__BB1_15;
	setp.eq.s32 	%p5, %r490, 7;
	@%p5 bra 	$L__BB1_12;
	bra.uni 	$L__BB1_16;
$L__BB1_12:
	mov.b32 	%r490, 49;
	bra.uni 	$L__BB1_17;
$L__BB1_13:
	mov.b32 	%r490, 4;
	bra.uni 	$L__BB1_17;
$L__BB1_14:
	mov.b32 	%r490, 16;
	bra.uni 	$L__BB1_17;
$L__BB1_15:
	mov.b32 	%r490, 36;
	bra.uni 	$L__BB1_17;
$L__BB1_16:
	mov.b32 	%r490, 64;
$L__BB1_17:
	ld.param.u32 	%r459, [_Z23eval_sh_backward_kerneljjjjPK6float3PKfPf_param_1];
	mul.lo.s32 	%r3, %r459, %r1;
	mul.lo.s32 	%r4, %r3, %r490;
	cvta.to.global.u64 	%rd29, %rd26;
	mul.wide.u32 	%rd30, %r1, 12;
	add.s64 	%rd3, %rd29, %rd30;
	mul.wide.u32 	%rd31, %r3, 4;
	add.s64 	%rd4, %rd1, %rd31;
	mul.wide.u32 	%rd32, %r4, 4;
	add.s64 	%rd5, %rd2, %rd32;
	setp.eq.s32 	%p11, %r459, 0;
	@%p11 bra 	$L__BB1_30;
	ld.param.u32 	%r460, [_Z23eval_sh_backward_kerneljjjjPK6float3PKfPf_param_1];
	ld.const.f32 	%f1, [SH_C0];
	add.s32 	%r317, %r460, -1;
	and.b32  	%r5, %r460, 15;
	setp.lt.u32 	%p12, %r317, 15;
	mov.b32 	%r493, 0;
	@%p12 bra 	$L__BB1_21;
	ld.param.u32 	%r461, [_Z23eval_sh_backward_kerneljjjjPK6float3PKfPf_param_1];
	and.b32  	%r493, %r461, -16;
	neg.s32 	%r491, %r493;
	add.s64 	%rd34, %rd31, %rd1;
	add.s64 	%rd485, %rd34, 32;
	add.s64 	%rd36, %rd32, %rd2;
	add.s64 	%rd484, %rd36, 32;
$L__BB1_20:
	.pragma "nounroll";
	ld.global.nc.f32 	%f76, [%rd485+-32];
	mul.f32 	%f77, %f1, %f76;
	st.global.f32 	[%rd484+-32], %f77;
	ld.global.nc.f32 	%f78, [%rd485+-28];
	mul.f32 	%f79, %f1, %f78;
	st.global.f32 	[%rd484+-28], %f79;
	ld.global.nc.f32 	%f80, [%rd485+-24];
	mul.f32 	%f81, %f1, %f80;
	st.global.f32 	[%rd484+-24], %f81;
	ld.global.nc.f32 	%f82, [%rd485+-20];
	mul.f32 	%f83, %f1, %f82;
	st.global.f32 	[%rd484+-20], %f83;
	ld.global.nc.f32 	%f84, [%rd485+-16];
	mul.f32 	%f85, %f1, %f84;
	st.global.f32 	[%rd484+-16], %f85;
	ld.global.nc.f32 	%f86, [%rd485+-12];
	mul.f32 	%f87, %f1, %f86;
	st.global.f32 	[%rd484+-12], %f87;
	ld.global.nc.f32 	%f88, [%rd485+-8];
	mul.f32 	%f89, %f1, %f88;
	st.global.f32 	[%rd484+-8], %f89;
	ld.global.nc.f32 	%f90, [%rd485+-4];
	mul.f32 	%f91, %f1, %f90;
	st.global.f32 	[%rd484+-4], %f91;
	ld.global.nc.f32 	%f92, [%rd485];
	mul.f32 	%f93, %f1, %f92;
	st.global.f32 	[%rd484], %f93;
	ld.global.nc.f32 	%f94, [%rd485+4];
	mul.f32 	%f95, %f1, %f94;
	st.global.f32 	[%rd484+4], %f95;
	ld.global.nc.f32 	%f96, [%rd485+8];
	mul.f32 	%f97, %f1, %f96;
	st.global.f32 	[%rd484+8], %f97;
	ld.global.nc.f32 	%f98, [%rd485+12];
	mul.f32 	%f99, %f1, %f98;
	st.global.f32 	[%rd484+12], %f99;
	ld.global.nc.f32 	%f100, [%rd485+16];
	mul.f32 	%f101, %f1, %f100;
	st.global.f32 	[%rd484+16], %f101;
	ld.global.nc.f32 	%f102, [%rd485+20];
	mul.f32 	%f103, %f1, %f102;
	st.global.f32 	[%rd484+20], %f103;
	ld.global.nc.f32 	%f104, [%rd485+24];
	mul.f32 	%f105, %f1, %f104;
	st.global.f32 	[%rd484+24], %f105;
	ld.global.nc.f32 	%f106, [%rd485+28];
	mul.f32 	%f107, %f1, %f106;
	st.global.f32 	[%rd484+28], %f107;
	add.s32 	%r491, %r491, 16;
	add.s64 	%rd485, %rd485, 64;
	add.s64 	%rd484, %rd484, 64;
	setp.ne.s32 	%p13, %r491, 0;
	@%p13 bra 	$L__BB1_20;
$L__BB1_21:
	setp.eq.s32 	%p14, %r5, 0;
	@%p14 bra 	$L__BB1_30;
	ld.param.u32 	%r462, [_Z23eval_sh_backward_kerneljjjjPK6float3PKfPf_param_1];
	and.b32  	%r11, %r462, 7;
	setp.lt.u32 	%p15, %r5, 8;
	@%p15 bra 	$L__BB1_24;
	mul.wide.u32 	%rd37, %r493, 4;
	add.s64 	%rd38, %rd4, %rd37;
	ld.global.nc.f32 	%f108, [%rd38];
	mul.f32 	%f109, %f1, %f108;
	add.s64 	%rd39, %rd5, %rd37;
	st.global.f32 	[%rd39], %f109;
	ld.global.nc.f32 	%f110, [%rd38+4];
	mul.f32 	%f111, %f1, %f110;
	st.global.f32 	[%rd39+4], %f111;
	ld.global.nc.f32 	%f112, [%rd38+8];
	mul.f32 	%f113, %f1, %f112;
	st.global.f32 	[%rd39+8], %f113;
	ld.global.nc.f32 	%f114, [%rd38+12];
	mul.f32 	%f115, %f1, %f114;
	st.global.f32 	[%rd39+12], %f115;
	ld.global.nc.f32 	%f116, [%rd38+16];
	mul.f32 	%f117, %f1, %f116;
	st.global.f32 	[%rd39+16], %f117;
	ld.global.nc.f32 	%f118, [%rd38+20];
	mul.f32 	%f119, %f1, %f118;
	st.global.f32 	[%rd39+20], %f119;
	ld.global.nc.f32 	%f120, [%rd38+24];
	mul.f32 	%f121, %f1, %f120;
	st.global.f32 	[%rd39+24], %f121;
	ld.global.nc.f32 	%f122, [%rd38+28];
	mul.f32 	%f123, %f1, %f122;
	st.global.f32 	[%rd39+28], %f123;
	add.s32 	%r493, %r493, 8;
$L__BB1_24:
	setp.eq.s32 	%p16, %r11, 0;
	@%p16 bra 	$L__BB1_30;
	ld.param.u32 	%r463, [_Z23eval_sh_backward_kerneljjjjPK6float3PKfPf_param_1];
	and.b32  	%r14, %r463, 3;
	setp.lt.u32 	%p17, %r11, 4;
	@%p17 bra 	$L__BB1_27;
	mul.wide.u32 	%rd40, %r493, 4;
	add.s64 	%rd41, %rd4, %rd40;
	ld.global.nc.f32 	%f124, [%rd41];
	mul.f32 	%f125, %f1, %f124;
	add.s64 	%rd42, %rd5, %rd40;
	st.global.f32 	[%rd42], %f125;
	ld.global.nc.f32 	%f126, [%rd41+4];
	mul.f32 	%f127, %f1, %f126;
	st.global.f32 	[%rd42+4], %f127;
	ld.global.nc.f32 	%f128, [%rd41+8];
	mul.f32 	%f129, %f1, %f128;
	st.global.f32 	[%rd42+8], %f129;
	ld.global.nc.f32 	%f130, [%rd41+12];
	mul.f32 	%f131, %f1, %f130;
	st.global.f32 	[%rd42+12], %f131;
	add.s32 	%r493, %r493, 4;
$L__BB1_27:
	setp.eq.s32 	%p18, %r14, 0;
	@%p18 bra 	$L__BB1_30;
	mul.wide.u32 	%rd43, %r493, 4;
	add.s64 	%rd45, %rd43, %rd32;
	add.s64 	%rd487, %rd2, %rd45;
	add.s64 	%rd47, %rd43, %rd31;
	add.s64 	%rd486, %rd1, %rd47;
	neg.s32 	%r495, %r14;
$L__BB1_29:
	.pragma "nounroll";
	ld.global.nc.f32 	%f132, [%rd486];
	mul.f32 	%f133, %f1, %f132;
	st.global.f32 	[%rd487], %f133;
	add.s64 	%rd487, %rd487, 4;
	add.s64 	%rd486, %rd486, 4;
	add.s32 	%r495, %r495, 1;
	setp.ne.s32 	%p19, %r495, 0;
	@%p19 bra 	$L__BB1_29;
$L__BB1_30:
	ld.param.u32 	%r483, [_Z23eval_sh_backward_kerneljjjjPK6float3PKfPf_param_3];
	setp.lt.u32 	%p20, %r483, 2;
	@%p20 bra 	$L__BB1_65;
	ld.param.u32 	%r464, [_Z23eval_sh_backward_kerneljjjjPK6float3PKfPf_param_1];
	setp.eq.s32 	%p21, %r464, 0;
	ld.global.nc.f32 	%f134, [%rd3];
	ld.global.nc.f32 	%f135, [%rd3+4];
	mul.f32 	%f136, %f135, %f135;
	fma.rn.f32 	%f137, %f134, %f134, %f136;
	ld.global.nc.f32 	%f138, [%rd3+8];
	fma.rn.f32 	%f139, %f138, %f138, %f137;
	sqrt.rn.f32 	%f140, %f139;
	div.rn.f32 	%f2, %f134, %f140;
	div.rn.f32 	%f3, %f135, %f140;
	div.rn.f32 	%f4, %f138, %f140;
	@%p21 bra 	$L__BB1_65;
	ld.param.u32 	%r484, [_Z23eval_sh_backward_kerneljjjjPK6float3PKfPf_param_3];
	mul.f32 	%f141, %f2, %f2;
	mul.f32 	%f142, %f2, %f3;
	mul.f32 	%f143, %f2, %f4;
	mul.f32 	%f144, %f3, %f3;
	mul.f32 	%f145, %f3, %f4;
	mul.f32 	%f146, %f4, %f4;
	mul.f32 	%f147, %f141, %f141;
	mul.f32 	%f148, %f144, %f144;
	mul.f32 	%f149, %f141, %f147;
	mul.f32 	%f5, %f144, %f148;
	ld.const.f32 	%f150, [SH_C1];
	neg.f32 	%f151, %f150;
	mul.f32 	%f6, %f3, %f151;
	mul.f32 	%f7, %f4, %f150;
	mul.f32 	%f8, %f2, %f151;
	setp.ne.s32 	%p22, %r484, 2;
	ld.const.f32 	%f152, [SH_C2];
	mul.f32 	%f9, %f142, %f152;
	ld.const.f32 	%f153, [SH_C2+4];
	mul.f32 	%f10, %f145, %f153;
	ld.const.f32 	%f154, [SH_C2+8];
	add.f32 	%f155, %f146, %f146;
	sub.f32 	%f156, %f155, %f141;
	sub.f32 	%f157, %f156, %f144;
	mul.f32 	%f11, %f157, %f154;
	ld.const.f32 	%f158, [SH_C2+12];
	mul.f32 	%f12, %f143, %f158;
	ld.const.f32 	%f159, [SH_C2+16];
	sub.f32 	%f13, %f141, %f144;
	mul.f32 	%f14, %f13, %f159;
	ld.const.f32 	%f160, [SH_C3];
	mul.f32 	%f161, %f3, %f160;
	mul.f32 	%f162, %f141, 0f40400000;
	sub.f32 	%f15, %f162, %f144;
	mul.f32 	%f16, %f15, %f161;
	ld.const.f32 	%f163, [SH_C3+4];
	mul.f32 	%f164, %f142, %f163;
	mul.f32 	%f17, %f4, %f164;
	ld.const.f32 	%f165, [SH_C3+8];
	mul.f32 	%f166, %f3, %f165;
	mul.f32 	%f167, %f146, 0f40800000;
	sub.f32 	%f168, %f167, %f141;
	sub.f32 	%f169, %f168, %f144;
	mul.f32 	%f18, %f169, %f166;
	ld.const.f32 	%f170, [SH_C3+12];
	mul.f32 	%f171, %f4, %f170;
	sub.f32 	%f172, %f155, %f162;
	mul.f32 	%f173, %f144, 0f40400000;
	sub.f32 	%f174, %f172, %f173;
	mul.f32 	%f19, %f174, %f171;
	ld.const.f32 	%f175, [SH_C3+16];
	mul.f32 	%f176, %f2, %f175;
	mul.f32 	%f20, %f169, %f176;
	ld.const.f32 	%f177, [SH_C3+20];
	mul.f32 	%f178, %f4, %f177;
	mul.f32 	%f21, %f13, %f178;
	ld.const.f32 	%f179, [SH_C3+24];
	mul.f32 	%f180, %f2, %f179;
	sub.f32 	%f22, %f141, %f173;
	mul.f32 	%f23, %f22, %f180;
	ld.const.f32 	%f181, [SH_C4];
	mul.f32 	%f182, %f142, %f181;
	mul.f32 	%f24, %f13, %f182;
	ld.const.f32 	%f183, [SH_C4+4];
	mul.f32 	%f184, %f145, %f183;
	mul.f32 	%f25, %f15, %f184;
	ld.const.f32 	%f185, [SH_C4+8];
	mul.f32 	%f186, %f142, %f185;
	fma.rn.f32 	%f187, %f146, 0f40E00000, 0fBF800000;
	mul.f32 	%f26, %f187, %f186;
	ld.const.f32 	%f188, [SH_C4+12];
	mul.f32 	%f189, %f145, %f188;
	fma.rn.f32 	%f190, %f146, 0f40E00000, 0fC0400000;
	mul.f32 	%f27, %f190, %f189;
	ld.const.f32 	%f191, [SH_C4+16];
	fma.rn.f32 	%f192, %f146, 0f420C0000, 0fC1F00000;
	fma.rn.f32 	%f193, %f146, %f192, 0f40400000;
	mul.f32 	%f28, %f193, %f191;
	ld.const.f32 	%f194, [SH_C4+20];
	mul.f32 	%f195, %f143, %f194;
	mul.f32 	%f29, %f190, %f195;
	ld.const.f32 	%f196, [SH_C4+24];
	mul.f32 	%f197, %f13, %f196;
	mul.f32 	%f30, %f187, %f197;
	ld.const.f32 	%f198, [SH_C4+28];
	mul.f32 	%f199, %f143, %f198;
	mul.f32 	%f31, %f22, %f199;
	ld.const.f32 	%f200, [SH_C4+32];
	mul.f32 	%f201, %f141, %f22;
	mul.f32 	%f202, %f144, %f15;
	sub.f32 	%f203, %f201, %f202;
	mul.f32 	%f32, %f203, %f200;
	mul.f32 	%f204, %f3, 0f3F2808A8;
	mul.f32 	%f205, %f141, 0f41200000;
	mul.f32 	%f33, %f205, %f144;
	mul.f32 	%f206, %f147, 0f40A00000;
	sub.f32 	%f207, %f33, %f206;
	sub.f32 	%f34, %f207, %f148;
	mul.f32 	%f35, %f204, %f34;
	mul.f32 	%f208, %f142, 0f4104D7A7;
	mul.f32 	%f209, %f4, %f208;
	mul.f32 	%f36, %f13, %f209;
	mul.f32 	%f210, %f3, 0fBEFA7D71;
	mul.f32 	%f211, %f210, %f15;
	fma.rn.f32 	%f212, %f146, 0f41100000, 0fBF800000;
	mul.f32 	%f37, %f211, %f212;
	mul.f32 	%f38, %f148, 0f40A00000;
	mul.f32 	%f213, %f2, 0f3F35089E;
	mul.f32 	%f214, %f141, 0f420C0000;
	mul.f32 	%f215, %f214, %f148;
	mul.f32 	%f216, %f147, 0f41A80000;
	mul.f32 	%f217, %f144, %f216;
	sub.f32 	%f218, %f217, %f215;
	sub.f32 	%f219, %f218, %f149;
	fma.rn.f32 	%f220, %f5, 0f40E00000, %f219;
	mul.f32 	%f39, %f213, %f220;
	@%p22 bra 	$L__BB1_44;
	ld.param.u32 	%r475, [_Z23eval_sh_backward_kerneljjjjPK6float3PKfPf_param_1];
	add.s32 	%r411, %r475, -1;
	and.b32  	%r20, %r475, 7;
	setp.lt.u32 	%p39, %r411, 7;
	mov.b32 	%r498, 0;
	@%p39 bra 	$L__BB1_36;
	ld.param.u32 	%r476, [_Z23eval_sh_backward_kerneljjjjPK6float3PKfPf_param_1];
	and.b32  	%r498, %r476, -8;
	mov.b32 	%r496, 0;
$L__BB1_35:
	.pragma "nounroll";
	ld.param.u32 	%r477, [_Z23eval_sh_backward_kerneljjjjPK6float3PKfPf_param_1];
	mul.wide.u32 	%rd386, %r496, 4;
	add.s64 	%rd387, %rd4, %rd386;
	ld.global.nc.f32 	%f538, [%rd387];
	mul.f32 	%f539, %f6, %f538;
	add.s32 	%r413, %r496, %r477;
	mul.wide.u32 	%rd388, %r413, 4;
	add.s64 	%rd389, %rd5, %rd388;
	st.global.f32 	[%rd389], %f539;
	mul.f32 	%f540, %f7, %f538;
	add.s32 	%r414, %r413, %r477;
	mul.wide.u32 	%rd390, %r414, 4;
	add.s64 	%rd391, %rd5, %rd390;
	st.global.f32 	[%rd391], %f540;
	mul.f32 	%f541, %f8, %f538;
	add.s32 	%r415, %r414, %r477;
	mul.wide.u32 	%rd392, %r415, 4;
	add.s64 	%rd393, %rd5, %rd392;
	st.global.f32 	[%rd393], %f541;
	ld.global.nc.f32 	%f542, [%rd387+4];
	mul.f32 	%f543, %f6, %f542;
	add.s32 	%r416, %r413, 1;
	mul.wide.u32 	%rd394, %r416, 4;
	add.s64 	%rd395, %rd5, %rd394;
	st.global.f32 	[%rd395], %f543;
	mul.f32 	%f544, %f7, %f542;
	add.s32 	%r417, %r416, %r477;
	mul.wide.u32 	%rd396, %r417, 4;
	add.s64 	%rd397, %rd5, %rd396;
	st.global.f32 	[%rd397], %f544;
	mul.f32 	%f545, %f8, %f542;
	add.s32 	%r418, %r415, 1;
	mul.wide.u32 	%rd398, %r418, 4;
	add.s64 	%rd399, %rd5, %rd398;
	st.global.f32 	[%rd399], %f545;
	ld.global.nc.f32 	%f546, [%rd387+8];
	mul.f32 	%f547, %f6, %f546;
	add.s32 	%r419, %r413, 2;
	mul.wide.u32 	%rd400, %r419, 4;
	add.s64 	%rd401, %rd5, %rd400;
	st.global.f32 	[%rd401], %f547;
	mul.f32 	%f548, %f7, %f546;
	add.s32 	%r420, %r419, %r477;
	mul.wide.u32 	%rd402, %r420, 4;
	add.s64 	%rd403, %rd5, %rd402;
	st.global.f32 	[%rd403], %f548;
	mul.f32 	%f549, %f8, %f546;
	add.s32 	%r421, %r415, 2;
	mul.wide.u32 	%rd404, %r421, 4;
	add.s64 	%rd405, %rd5, %rd404;
	st.global.f32 	[%rd405], %f549;
	ld.global.nc.f32 	%f550, [%rd387+12];
	mul.f32 	%f551, %f6, %f550;
	add.s32 	%r422, %r413, 3;
	mul.wide.u32 	%rd406, %r422, 4;
	add.s64 	%rd407, %rd5, %rd406;
	st.global.f32 	[%rd407], %f551;
	mul.f32 	%f552, %f7, %f550;
	add.s32 	%r423, %r422, %r477;
	mul.wide.u32 	%rd408, %r423, 4;
	add.s64 	%rd409, %rd5, %rd408;
	st.global.f32 	[%rd409], %f552;
	mul.f32 	%f553, %f8, %f550;
	add.s32 	%r424, %r415, 3;
	mul.wide.u32 	%rd410, %r424, 4;
	add.s64 	%rd411, %rd5, %rd410;
	st.global.f32 	[%rd411], %f553;
	ld.global.nc.f32 	%f554, [%rd387+16];
	mul.f32 	%f555, %f6, %f554;
	add.s32 	%r425, %r413, 4;
	mul.wide.u32 	%rd412, %r425, 4;
	add.s64 	%rd413, %rd5, %rd412;
	st.global.f32 	[%rd413], %f555;
	mul.f32 	%f556, %f7, %f554;
	add.s32 	%r426, %r425, %r477;
	mul.wide.u32 	%rd414, %r426, 4;
	add.s64 	%rd415, %rd5, %rd414;
	st.global.f32 	[%rd415], %f556;
	mul.f32 	%f557, %f8, %f554;
	add.s32 	%r427, %r415, 4;
	mul.wide.u32 	%rd416, %r427, 4;
	add.s64 	%rd417, %rd5, %rd416;
	st.global.f32 	[%rd417], %f557;
	ld.global.nc.f32 	%f558, [%rd387+20];
	mul.f32 	%f559, %f6, %f558;
	add.s32 	%r428, %r413, 5;
	mul.wide.u32 	%rd418, %r428, 4;
	add.s64 	%rd419, %rd5, %rd418;
	st.global.f32 	[%rd419], %f559;
	mul.f32 	%f560, %f7, %f558;
	add.s32 	%r429, %r428, %r477;
	mul.wide.u32 	%rd420, %r429, 4;
	add.s64 	%rd421, %rd5, %rd420;
	st.global.f32 	[%rd421], %f560;
	mul.f32 	%f561, %f8, %f558;
	add.s32 	%r430, %r415, 5;
	mul.wide.u32 	%rd422, %r430, 4;
	add.s64 	%rd423, %rd5, %rd422;
	st.global.f32 	[%rd423], %f561;
	ld.global.nc.f32 	%f562, [%rd387+24];
	mul.f32 	%f563, %f6, %f562;
	add.s32 	%r431, %r413, 6;
	mul.wide.u32 	%rd424, %r431, 4;
	add.s64 	%rd425, %rd5, %rd424;
	st.global.f32 	[%rd425], %f563;
	mul.f32 	%f564, %f7, %f562;
	add.s32 	%r432, %r431, %r477;
	mul.wide.u32 	%rd426, %r432, 4;
	add.s64 	%rd427, %rd5, %rd426;
	st.global.f32 	[%rd427], %f564;
	mul.f32 	%f565, %f8, %f562;
	add.s32 	%r433, %r415, 6;
	mul.wide.u32 	%rd428, %r433, 4;
	add.s64 	%rd429, %rd5, %rd428;
	st.global.f32 	[%rd429], %f565;
	ld.global.nc.f32 	%f566, [%rd387+28];
	mul.f32 	%f567, %f6, %f566;
	add.s32 	%r434, %r413, 7;
	mul.wide.u32 	%rd430, %r434, 4;
	add.s64 	%rd431, %rd5, %rd430;
	st.global.f32 	[%rd431], %f567;
	mul.f32 	%f568, %f7, %f566;
	add.s32 	%r435, %r434, %r477;
	mul.wide.u32 	%rd432, %r435, 4;
	add.s64 	%rd433, %rd5, %rd432;
	st.global.f32 	[%rd433], %f568;
	mul.f32 	%f569, %f8, %f566;
	add.s32 	%r436, %r415, 7;
	mul.wide.u32 	%rd434, %r436, 4;
	add.s64 	%rd435, %rd5, %rd434;
	st.global.f32 	[%rd435], %f569;
	add.s32 	%r496, %r496, 8;
	setp.ne.s32 	%p40, %r496, %r498;
	@%p40 bra 	$L__BB1_35;
$L__BB1_36:
	setp.eq.s32 	%p41, %r20, 0;
	@%p41 bra 	$L__BB1_65;
	ld.param.u32 	%r478, [_Z23eval_sh_backward_kerneljjjjPK6float3PKfPf_param_1];
	and.b32  	%r25, %r478, 3;
	setp.lt.u32 	%p42, %r20, 4;
	@%p42 bra 	$L__BB1_39;
	ld.param.u32 	%r479, [_Z23eval_sh_backward_kerneljjjjPK6float3PKfPf_param_1];
	mul.wide.u32 	%rd436, %r498, 4;
	add.s64 	%rd437, %rd4, %rd436;
	ld.global.nc.f32 	%f570, [%rd437];
	mul.f32 	%f571, %f6, %f570;
	add.s32 	%r437, %r498, %r479;
	mul.wide.u32 	%rd438, %r437, 4;
	add.s64 	%rd439, %rd5, %rd438;
	st.global.f32 	[%rd439], %f571;
	mul.f32 	%f572, %f7, %f570;
	add.s32 	%r438, %r437, %r479;
	mul.wide.u32 	%rd440, %r438, 4;
	add.s64 	%rd441, %rd5, %rd440;
	st.global.f32 	[%rd441], %f572;
	mul.f32 	%f573, %f8, %f570;
	add.s32 	%r439, %r438, %r479;
	mul.wide.u32 	%rd442, %r439, 4;
	add.s64 	%rd443, %rd5, %rd442;
	st.global.f32 	[%rd443], %f573;
	ld.global.nc.f32 	%f574, [%rd437+4];
	mul.f32 	%f575, %f6, %f574;
	add.s32 	%r440, %r437, 1;
	mul.wide.u32 	%rd444, %r440, 4;
	add.s64 	%rd445, %rd5, %rd444;
	st.global.f32 	[%rd445], %f575;
	mul.f32 	%f576, %f7, %f574;
	add.s32 	%r441, %r440, %r479;
	mul.wide.u32 	%rd446, %r441, 4;
	add.s64 	%rd447, %rd5, %rd446;
	st.global.f32 	[%rd447], %f576;
	mul.f32 	%f577, %f8, %f574;
	add.s32 	%r442, %r439, 1;
	mul.wide.u32 	%rd448, %r442, 4;
	add.s64 	%rd449, %rd5, %rd448;
	st.global.f32 	[%rd449], %f577;
	ld.global.nc.f32 	%f578, [%rd437+8];
	mul.f32 	%f579, %f6, %f578;
	add.s32 	%r443, %r437, 2;
	mul.wide.u32 	%rd450, %r443, 4;
	add.s64 	%rd451, %rd5, %rd450;
	st.global.f32 	[%rd451], %f579;
	mul.f32 	%f580, %f7, %f578;
	add.s32 	%r444, %r443, %r479;
	mul.wide.u32 	%rd452, %r444, 4;
	add.s64 	%rd453, %rd5, %rd452;
	st.global.f32 	[%rd453], %f580;
	mul.f32 	%f581, %f8, %f578;
	add.s32 	%r445, %r439, 2;
	mul.wide.u32 	%rd454, %r445, 4;
	add.s64 	%rd455, %rd5, %rd454;
	st.global.f32 	[%rd455], %f581;
	ld.global.nc.f32 	%f582, [%rd437+12];
	mul.f32 	%f583, %f6, %f582;
	add.s32 	%r446, %r437, 3;
	mul.wide.u32 	%rd456, %r446, 4;
	add.s64 	%rd457, %rd5, %rd456;
	st.global.f32 	[%rd457], %f583;
	mul.f32 	%f584, %f7, %f582;
	add.s32 	%r447, %r446, %r479;
	mul.wide.u32 	%rd458, %r447, 4;
	add.s64 	%rd459, %rd5, %rd458;
	st.global.f32 	[%rd459], %f584;
	mul.f32 	%f585, %f8, %f582;
	add.s32 	%r448, %r439, 3;
	mul.wide.u32 	%rd460, %r448, 4;
	add.s64 	%rd461, %rd5, %rd460;
	st.global.f32 	[%rd461], %f585;
	add.s32 	%r498, %r498, 4;
$L__BB1_39:
	setp.eq.s32 	%p43, %r25, 0;
	@%p43 bra 	$L__BB1_65;
	setp.eq.s32 	%p44, %r25, 1;
	@%p44 bra 	$L__BB1_42;
	ld.param.u32 	%r480, [_Z23eval_sh_backward_kerneljjjjPK6float3PKfPf_param_1];
	mul.wide.u32 	%rd462, %r498, 4;
	add.s64 	%rd463, %rd4, %rd462;
	ld.global.nc.f32 	%f586, [%rd463];
	mul.f32 	%f587, %f6, %f586;
	add.s32 	%r449, %r498, %r480;
	mul.wide.u32 	%rd464, %r449, 4;
	add.s64 	%rd465, %rd5, %rd464;
	st.global.f32 	[%rd465], %f587;
	mul.f32 	%f588, %f7, %f586;
	add.s32 	%r450, %r449, %r480;
	mul.wide.u32 	%rd466, %r450, 4;
	add.s64 	%rd467, %rd5, %rd466;
	st.global.f32 	[%rd467], %f588;
	mul.f32 	%f589, %f8, %f586;
	add.s32 	%r451, %r450, %r480;
	mul.wide.u32 	%rd468, %r451, 4;
	add.s64 	%rd469, %rd5, %rd468;
	st.global.f32 	[%rd469], %f589;
	ld.global.nc.f32 	%f590, [%rd463+4];
	mul.f32 	%f591, %f6, %f590;
	add.s32 	%r452, %r449, 1;
	mul.wide.u32 	%rd470, %r452, 4;
	add.s64 	%rd471, %rd5, %rd470;
	st.global.f32 	[%rd471], %f591;
	mul.f32 	%f592, %f7, %f590;
	add.s32 	%r453, %r452, %r480;
	mul.wide.u32 	%rd472, %r453, 4;
	add.s64 	%rd473, %rd5, %rd472;
	st.global.f32 	[%rd473], %f592;
	mul.f32 	%f593, %f8, %f590;
	add.s32 	%r454, %r451, 1;
	mul.wide.u32 	%rd474, %r454, 4;
	add.s64 	%rd475, %rd5, %rd474;
	st.global.f32 	[%rd475], %f593;
	add.s32 	%r498, %r498, 2;
$L__BB1_42:
	ld.param.u32 	%r481, [_Z23eval_sh_backward_kerneljjjjPK6float3PKfPf_param_1];
	and.b32  	%r455, %r481, 1;
	setp.eq.b32 	%p45, %r455, 1;
	not.pred 	%p46, %p45;
	@%p46 bra 	$L__BB1_65;
	ld.param.u32 	%r482, [_Z23eval_sh_backward_kerneljjjjPK6float3PKfPf_param_1];
	mul.wide.u32 	%rd476, %r498, 4;
	add.s64 	%rd477, %rd4, %rd476;
	ld.global.nc.f32 	%f594, [%rd477];
	mul.f32 	%f595, %f6, %f594;
	add.s32 	%r456, %r498, %r482;
	mul.wide.u32 	%rd478, %r456, 4;
	add.s64 	%rd479, %rd5, %rd478;
	st.global.f32 	[%rd479], %f595;
	mul.f32 	%f596, %f7, %f594;
	add.s32 	%r457, %r456, %r482;
	mul.wide.u32 	%rd480, %r457, 4;
	add.s64 	%rd481, %rd5, %rd480;
	st.global.f32 	[%rd481], %f596;
	mul.f32 	%f597, %f8, %f594;
	add.s32 	%r458, %r457, %r482;
	mul.wide.u32 	%rd482, %r458, 4;
	add.s64 	%rd483, %rd5, %rd482;
	st.global.f32 	[%rd483], %f597;
	bra.uni 	$L__BB1_65;
$L__BB1_44:
	ld.param.u32 	%r485, [_Z23eval_sh_backward_kerneljjjjPK6float3PKfPf_param_3];
	setp.gt.u32 	%p23, %r485, 3;
	@%p23 bra 	$L__BB1_53;
	ld.param.u32 	%r470, [_Z23eval_sh_backward_kerneljjjjPK6float3PKfPf_param_1];
	add.s32 	%r356, %r470, -1;
	and.b32  	%r30, %r470, 3;
	setp.lt.u32 	%p33, %r356, 3;
	mov.b32 	%r510, 0;
	@%p33 bra 	$L__BB1_48;
	ld.param.u32 	%r471, [_Z23eval_sh_backward_kerneljjjjPK6float3PKfPf_param_1];
	and.b32  	%r510, %r471, -4;
	neg.s32 	%r508, %r510;
	shl.b32 	%r357, %r471, 1;
	or.b32  	%r507, %r357, 1;
	mad.lo.s32 	%r506, %r471, 3, 1;
	shl.b32 	%r358, %r471, 2;
	or.b32  	%r505, %r358, 1;
	mad.lo.s32 	%r504, %r471, 5, 1;
	mul.lo.s32 	%r359, %r471, 6;
	or.b32  	%r503, %r359, 1;
	mad.lo.s32 	%r502, %r471, 7, 1;
	shl.b32 	%r360, %r471, 3;
	or.b32  	%r501, %r360, 1;
	add.s32 	%r500, %r471, 3;
	add.s64 	%rd269, %rd31, %rd1;
	add.s64 	%rd488, %rd269, 8;
$L__BB1_47:
	.pragma "nounroll";
	ld.global.nc.f32 	%f475, [%rd488+-8];
	mul.f32 	%f476, %f6, %f475;
	add.s32 	%r361, %r500, -2;
	add.s32 	%r362, %r500, -3;
	mul.wide.u32 	%rd270, %r362, 4;
	add.s64 	%rd271, %rd5, %rd270;
	st.global.f32 	[%rd271], %f476;
	mul.f32 	%f477, %f7, %f475;
	add.s32 	%r363, %r507, -1;
	mul.wide.u32 	%rd272, %r363, 4;
	add.s64 	%rd273, %rd5, %rd272;
	st.global.f32 	[%rd273], %f477;
	mul.f32 	%f478, %f8, %f475;
	add.s32 	%r364, %r506, -1;
	mul.wide.u32 	%rd274, %r364, 4;
	add.s64 	%rd275, %rd5, %rd274;
	st.global.f32 	[%rd275], %f478;
	mul.f32 	%f479, %f9, %f475;
	add.s32 	%r365, %r505, -1;
	mul.wide.u32 	%rd276, %r365, 4;
	add.s64 	%rd277, %rd5, %rd276;
	st.global.f32 	[%rd277], %f479;
	mul.f32 	%f480, %f10, %f475;
	add.s32 	%r366, %r504, -1;
	mul.wide.u32 	%rd278, %r366, 4;
	add.s64 	%rd279, %rd5, %rd278;
	st.global.f32 	[%rd279], %f480;
	mul.f32 	%f481, %f11, %f475;
	add.s32 	%r367, %r503, -1;
	mul.wide.u32 	%rd280, %r367, 4;
	add.s64 	%rd281, %rd5, %rd280;
	st.global.f32 	[%rd281], %f481;
	mul.f32 	%f482, %f12, %f475;
	add.s32 	%r368, %r502, -1;
	mul.wide.u32 	%rd282, %r368, 4;
	add.s64 	%rd283, %rd5, %rd282;
	st.global.f32 	[%rd283], %f482;
	mul.f32 	%f483, %f14, %f475;
	add.s32 	%r369, %r501, -1;
	mul.wide.u32 	%rd284, %r369, 4;
	add.s64 	%rd285, %rd5, %rd284;
	st.global.f32 	[%rd285], %f483;
	ld.global.nc.f32 	%f484, [%rd488+-4];
	mul.f32 	%f485, %f6, %f484;
	mul.wide.u32 	%rd286, %r361, 4;
	add.s64 	%rd287, %rd5, %rd286;
	st.global.f32 	[%rd287], %f485;
	mul.f32 	%f486, %f7, %f484;
	add.s32 	%r370, %r507, 2;
	mul.wide.u32 	%rd288, %r507, 4;
	add.s64 	%rd289, %rd5, %rd288;
	st.global.f32 	[%rd289], %f486;
	mul.f32 	%f487, %f8, %f484;
	add.s32 	%r371, %r506, 2;
	mul.wide.u32 	%rd290, %r506, 4;
	add.s64 	%rd291, %rd5, %rd290;
	st.global.f32 	[%rd291], %f487;
	mul.f32 	%f488, %f9, %f484;
	add.s32 	%r372, %r505, 2;
	mul.wide.u32 	%rd292, %r505, 4;
	add.s64 	%rd293, %rd5, %rd292;
	st.global.f32 	[%rd293], %f488;
	mul.f32 	%f489, %f10, %f484;
	add.s32 	%r373, %r504, 2;
	mul.wide.u32 	%rd294, %r504, 4;
	add.s64 	%rd295, %rd5, %rd294;
	st.global.f32 	[%rd295], %f489;
	mul.f32 	%f490, %f11, %f484;
	add.s32 	%r374, %r503, 2;
	mul.wide.u32 	%rd296, %r503, 4;
	add.s64 	%rd297, %rd5, %rd296;
	st.global.f32 	[%rd297], %f490;
	mul.f32 	%f491, %f12, %f484;
	add.s32 	%r375, %r502, 2;
	mul.wide.u32 	%rd298, %r502, 4;
	add.s64 	%rd299, %rd5, %rd298;
	st.global.f32 	[%rd299], %f491;
	mul.f32 	%f492, %f14, %f484;
	add.s32 	%r376, %r501, 2;
	mul.wide.u32 	%rd300, %r501, 4;
	add.s64 	%rd301, %rd5, %rd300;
	st.global.f32 	[%rd301], %f492;
	ld.global.nc.f32 	%f493, [%rd488];
	mul.f32 	%f494, %f6, %f493;
	add.s32 	%r377, %r500, -1;
	mul.wide.u32 	%rd302, %r377, 4;
	add.s64 	%rd303, %rd5, %rd302;
	st.global.f32 	[%rd303], %f494;
	mul.f32 	%f495, %f7, %f493;
	add.s32 	%r378, %r507, 1;
	mul.wide.u32 	%rd304, %r378, 4;
	add.s64 	%rd305, %rd5, %rd304;
	st.global.f32 	[%rd305], %f495;
	mul.f32 	%f496, %f8, %f493;
	add.s32 	%r379, %r506, 1;
	mul.wide.u32 	%rd306, %r379, 4;
	add.s64 	%rd307, %rd5, %rd306;
	st.global.f32 	[%rd307], %f496;
	mul.f32 	%f497, %f9, %f493;
	add.s32 	%r380, %r505, 1;
	mul.wide.u32 	%rd308, %r380, 4;
	add.s64 	%rd309, %rd5, %rd308;
	st.global.f32 	[%rd309], %f497;
	mul.f32 	%f498, %f10, %f493;
	add.s32 	%r381, %r504, 1;
	mul.wide.u32 	%rd310, %r381, 4;
	add.s64 	%rd311, %rd5, %rd310;
	st.global.f32 	[%rd311], %f498;
	mul.f32 	%f499, %f11, %f493;
	add.s32 	%r382, %r503, 1;
	mul.wide.u32 	%rd312, %r382, 4;
	add.s64 	%rd313, %rd5, %rd312;
	st.global.f32 	[%rd313], %f499;
	mul.f32 	%f500, %f12, %f493;
	add.s32 	%r383, %r502, 1;
	mul.wide.u32 	%rd314, %r383, 4;
	add.s64 	%rd315, %rd5, %rd314;
	st.global.f32 	[%rd315], %f500;
	mul.f32 	%f501, %f14, %f493;
	add.s32 	%r384, %r501, 1;
	mul.wide.u32 	%rd316, %r384, 4;
	add.s64 	%rd317, %rd5, %rd316;
	st.global.f32 	[%rd317], %f501;
	ld.global.nc.f32 	%f502, [%rd488+4];
	mul.f32 	%f503, %f6, %f502;
	mul.wide.u32 	%rd318, %r500, 4;
	add.s64 	%rd319, %rd5, %rd318;
	st.global.f32 	[%rd319], %f503;
	mul.f32 	%f504, %f7, %f502;
	mul.wide.u32 	%rd320, %r370, 4;
	add.s64 	%rd321, %rd5, %rd320;
	st.global.f32 	[%rd321], %f504;
	mul.f32 	%f505, %f8, %f502;
	mul.wide.u32 	%rd322, %r371, 4;
	add.s64 	%rd323, %rd5, %rd322;
	st.global.f32 	[%rd323], %f505;
	mul.f32 	%f506, %f9, %f502;
	mul.wide.u32 	%rd324, %r372, 4;
	add.s64 	%rd325, %rd5, %rd324;
	st.global.f32 	[%rd325], %f506;
	mul.f32 	%f507, %f10, %f502;
	mul.wide.u32 	%rd326, %r373, 4;
	add.s64 	%rd327, %rd5, %rd326;
	st.global.f32 	[%rd327], %f507;
	mul.f32 	%f508, %f11, %f502;
	mul.wide.u32 	%rd328, %r374, 4;
	add.s64 	%rd329, %rd5, %rd328;
	st.global.f32 	[%rd329], %f508;
	mul.f32 	%f509, %f12, %f502;
	mul.wide.u32 	%rd330, %r375, 4;
	add.s64 	%rd331, %rd5, %rd330;
	st.global.f32 	[%rd331], %f509;
	mul.f32 	%f510, %f14, %f502;
	mul.wide.u32 	%rd332, %r376, 4;
	add.s64 	%rd333, %rd5, %rd332;
	st.global.f32 	[%rd333], %f510;
	add.s32 	%r508, %r508, 4;
	add.s32 	%r507, %r507, 4;
	add.s32 	%r506, %r506, 4;
	add.s32 	%r505, %r505, 4;
	add.s32 	%r504, %r504, 4;
	add.s32 	%r503, %r503, 4;
	add.s32 	%r502, %r502, 4;
	add.s32 	%r501, %r501, 4;
	add.s32 	%r500, %r500, 4;
	add.s64 	%rd488, %rd488, 16;
	setp.ne.s32 	%p34, %r508, 0;
	@%p34 bra 	$L__BB1_47;
$L__BB1_48:
	setp.eq.s32 	%p35, %r30, 0;
	@%p35 bra 	$L__BB1_65;
	setp.eq.s32 	%p36, %r30, 1;
	@%p36 bra 	$L__BB1_51;
	ld.param.u32 	%r472, [_Z23eval_sh_backward_kerneljjjjPK6float3PKfPf_param_1];
	mul.wide.u32 	%rd334, %r510, 4;
	add.s64 	%rd335, %rd4, %rd334;
	ld.global.nc.f32 	%f511, [%rd335];
	mul.f32 	%f512, %f6, %f511;
	add.s32 	%r385, %r510, %r472;
	mul.wide.u32 	%rd336, %r385, 4;
	add.s64 	%rd337, %rd5, %rd336;
	st.global.f32 	[%rd337], %f512;
	mul.f32 	%f513, %f7, %f511;
	add.s32 	%r386, %r385, %r472;
	mul.wide.u32 	%rd338, %r386, 4;
	add.s64 	%rd339, %rd5, %rd338;
	st.global.f32 	[%rd339], %f513;
	mul.f32 	%f514, %f8, %f511;
	add.s32 	%r387, %r386, %r472;
	mul.wide.u32 	%rd340, %r387, 4;
	add.s64 	%rd341, %rd5, %rd340;
	st.global.f32 	[%rd341], %f514;
	mul.f32 	%f515, %f9, %f511;
	add.s32 	%r388, %r387, %r472;
	mul.wide.u32 	%rd342, %r388, 4;
	add.s64 	%rd343, %rd5, %rd342;
	st.global.f32 	[%rd343], %f515;
	mul.f32 	%f516, %f10, %f511;
	add.s32 	%r389, %r388, %r472;
	mul.wide.u32 	%rd344, %r389, 4;
	add.s64 	%rd345, %rd5, %rd344;
	st.global.f32 	[%rd345], %f516;
	mul.f32 	%f517, %f11, %f511;
	add.s32 	%r390, %r389, %r472;
	mul.wide.u32 	%rd346, %r390, 4;
	add.s64 	%rd347, %rd5, %rd346;
	st.global.f32 	[%rd347], %f517;
	mul.f32 	%f518, %f12, %f511;
	add.s32 	%r391, %r390, %r472;
	mul.wide.u32 	%rd348, %r391, 4;
	add.s64 	%rd349, %rd5, %rd348;
	st.global.f32 	[%rd349], %f518;
	mul.f32 	%f519, %f14, %f511;
	add.s32 	%r392, %r391, %r472;
	mul.wide.u32 	%rd350, %r392, 4;
	add.s64 	%rd351, %rd5, %rd350;
	st.global.f32 	[%rd351], %f519;
	ld.global.nc.f32 	%f520, [%rd335+4];
	mul.f32 	%f521, %f6, %f520;
	add.s32 	%r393, %r385, 1;
	mul.wide.u32 	%rd352, %r393, 4;
	add.s64 	%rd353, %rd5, %rd352;
	st.global.f32 	[%rd353], %f521;
	mul.f32 	%f522, %f7, %f520;
	add.s32 	%r394, %r393, %r472;
	mul.wide.u32 	%rd354, %r394, 4;
	add.s64 	%rd355, %rd5, %rd354;
	st.global.f32 	[%rd355], %f522;
	mul.f32 	%f523, %f8, %f520;
	add.s32 	%r395, %r387, 1;
	mul.wide.u32 	%rd356, %r395, 4;
	add.s64 	%rd357, %rd5, %rd356;
	st.global.f32 	[%rd357], %f523;
	mul.f32 	%f524, %f9, %f520;
	add.s32 	%r396, %r395, %r472;
	mul.wide.u32 	%rd358, %r396, 4;
	add.s64 	%rd359, %rd5, %rd358;
	st.global.f32 	[%rd359], %f524;
	mul.f32 	%f525, %f10, %f520;
	add.s32 	%r397, %r389, 1;
	mul.wide.u32 	%rd360, %r397, 4;
	add.s64 	%rd361, %rd5, %rd360;
	st.global.f32 	[%rd361], %f525;
	mul.f32 	%f526, %f11, %f520;
	add.s32 	%r398, %r390, 1;
	mul.wide.u32 	%rd362, %r398, 4;
	add.s64 	%rd363, %rd5, %rd362;
	st.global.f32 	[%rd363], %f526;
	mul.f32 	%f527, %f12, %f520;
	add.s32 	%r399, %r391, 1;
	mul.wide.u32 	%rd364, %r399, 4;
	add.s64 	%rd365, %rd5, %rd364;
	st.global.f32 	[%rd365], %f527;
	mul.f32 	%f528, %f14, %f520;
	add.s32 	%r400, %r399, %r472;
	mul.wide.u32 	%rd366, %r400, 4;
	add.s64 	%rd367, %rd5, %rd366;
	st.global.f32 	[%rd367], %f528;
	add.s32 	%r510, %r510, 2;
$L__BB1_51:
	ld.param.u32 	%r473, [_Z23eval_sh_backward_kerneljjjjPK6float3PKfPf_param_1];
	and.b32  	%r401, %r473, 1;
	setp.eq.b32 	%p37, %r401, 1;
	not.pred 	%p38, %p37;
	@%p38 bra 	$L__BB1_65;
	ld.param.u32 	%r474, [_Z23eval_sh_backward_kerneljjjjPK6float3PKfPf_param_1];
	mul.wide.u32 	%rd368, %r510, 4;
	add.s64 	%rd369, %rd4, %rd368;
	ld.global.nc.f32 	%f529, [%rd369];
	mul.f32 	%f530, %f6, %f529;
	add.s32 	%r402, %r510, %r474;
	mul.wide.u32 	%rd370, %r402, 4;
	add.s64 	%rd371, %rd5, %rd370;
	st.global.f32 	[%rd371], %f530;
	mul.f32 	%f531, %f7, %f529;
	add.s32 	%r403, %r402, %r474;
	mul.wide.u32 	%rd372, %r403, 4;
	add.s64 	%rd373, %rd5, %rd372;
	st.global.f32 	[%rd373], %f531;
	mul.f32 	%f532, %f8, %f529;
	add.s32 	%r404, %r403, %r474;
	mul.wide.u32 	%rd374, %r404, 4;
	add.s64 	%rd375, %rd5, %rd374;
	st.global.f32 	[%rd375], %f532;
	mul.f32 	%f533, %f9, %f529;
	add.s32 	%r405, %r404, %r474;
	mul.wide.u32 	%rd376, %r405, 4;
	add.s64 	%rd377, %rd5, %rd376;
	st.global.f32 	[%rd377], %f533;
	mul.f32 	%f534, %f10, %f529;
	add.s32 	%r406, %r405, %r474;
	mul.wide.u32 	%rd378, %r406, 4;
	add.s64 	%rd379, %rd5, %rd378;
	st.global.f32 	[%rd379], %f534;
	mul.f32 	%f535, %f11, %f529;
	add.s32 	%r407, %r406, %r474;
	mul.wide.u32 	%rd380, %r407, 4;
	add.s64 	%rd381, %rd5, %rd380;
	st.global.f32 	[%rd381], %f535;
	mul.f32 	%f536, %f12, %f529;
	add.s32 	%r408, %r407, %r474;
	mul.wide.u32 	%rd382, %r408, 4;
	add.s64 	%rd383, %rd5, %rd382;
	st.global.f32 	[%rd383], %f536;
	mul.f32 	%f537, %f14, %f529;
	add.s32 	%r409, %r408, %r474;
	mul.wide.u32 	%rd384, %r409, 4;
	add.s64 	%rd385, %rd5, %rd384;
	st.global.f32 	[%rd385], %f537;
	bra.uni 	$L__BB1_65;
$L__BB1_53:
	ld.param.u32 	%r486, [_Z23eval_sh_backward_kerneljjjjPK6float3PKfPf_param_3];
	setp.eq.s32 	%p24, %r486, 4;
	@%p24 bra 	$L__BB1_60;
	ld.param.u32 	%r528, [_Z23eval_sh_backward_kerneljjjjPK6float3PKfPf_param_1];
	mul.f32 	%f221, %f4, %f4;
	mul.f32 	%f222, %f221, %f221;
	mul.f32 	%f223, %f222, 0f41A80000;
	mul.f32 	%f224, %f221, 0f41600000;
	sub.f32 	%f225, %f224, %f223;
	add.f32 	%f226, %f225, 0fBF800000;
	mul.f32 	%f227, %f2, %f2;
	mul.f32 	%f228, %f227, %f227;
	sub.f32 	%f229, %f33, %f228;
	sub.f32 	%f230, %f229, %f38;
	mul.f32 	%f231, %f222, 0f42040000;
	mul.f32 	%f232, %f221, 0f41F00000;
	sub.f32 	%f233, %f232, %f231;
	add.f32 	%f234, %f233, 0fC0A00000;
	mul.f32 	%f235, %f221, 0fC1D80000;
	mul.f32 	%f236, %f221, 0f41300000;
	add.f32 	%f237, %f236, 0fC0400000;
	mul.f32 	%f238, %f221, 0f41500000;
	fma.rn.f32 	%f239, %f238, %f237, %f235;
	add.f32 	%f240, %f239, 0f40400000;
	mul.f32 	%f241, %f221, 0fC3070000;
	fma.rn.f32 	%f242, %f222, 0f43F78000, %f241;
	mul.f32 	%f243, %f221, %f222;
	mul.f32 	%f244, %f243, 0f43D68000;
	sub.f32 	%f245, %f242, %f244;
	add.f32 	%f246, %f245, 0f40A00000;
	neg.s32 	%r591, %r528;
	shl.b32 	%r590, %r528, 1;
	mul.lo.s32 	%r589, %r528, 3;
	shl.b32 	%r588, %r528, 2;
	mul.lo.s32 	%r587, %r528, 5;
	mul.lo.s32 	%r586, %r528, 6;
	mul.lo.s32 	%r585, %r528, 7;
	shl.b32 	%r584, %r528, 3;
	mul.lo.s32 	%r583, %r528, 9;
	mul.lo.s32 	%r582, %r528, 10;
	mul.lo.s32 	%r581, %r528, 11;
	mul.lo.s32 	%r580, %r528, 12;
	mul.lo.s32 	%r579, %r528, 13;
	mul.lo.s32 	%r578, %r528, 14;
	mul.lo.s32 	%r577, %r528, 15;
	shl.b32 	%r576, %r528, 4;
	mul.lo.s32 	%r575, %r528, 17;
	mul.lo.s32 	%r574, %r528, 18;
	mul.lo.s32 	%r573, %r528, 19;
	mul.lo.s32 	%r572, %r528, 20;
	mul.lo.s32 	%r571, %r528, 21;
	mul.lo.s32 	%r570, %r528, 22;
	mul.lo.s32 	%r569, %r528, 23;
	mul.lo.s32 	%r568, %r528, 24;
	mul.lo.s32 	%r567, %r528, 25;
	mul.lo.s32 	%r566, %r528, 26;
	mul.lo.s32 	%r565, %r528, 27;
	mul.lo.s32 	%r564, %r528, 28;
	mul.lo.s32 	%r563, %r528, 29;
	mul.lo.s32 	%r562, %r528, 30;
	mul.lo.s32 	%r561, %r528, 31;
	shl.b32 	%r560, %r528, 5;
	mul.lo.s32 	%r559, %r528, 33;
	mul.lo.s32 	%r558, %r528, 34;
	mul.lo.s32 	%r557, %r528, 35;
	mul.lo.s32 	%r556, %r528, 36;
	mul.lo.s32 	%r555, %r528, 37;
	mul.lo.s32 	%r554, %r528, 38;
	mul.lo.s32 	%r553, %r528, 39;
	mul.lo.s32 	%r552, %r528, 40;
	mul.lo.s32 	%r551, %r528, 41;
	mul.lo.s32 	%r550, %r528, 42;
	mul.lo.s32 	%r549, %r528, 43;
	mul.lo.s32 	%r548, %r528, 44;
	mul.lo.s32 	%r547, %r528, 45;
	mul.lo.s32 	%r546, %r528, 46;
	mul.lo.s32 	%r545, %r528, 47;
	mul.lo.s32 	%r544, %r528, 48;
	mul.lo.s32 	%r543, %r528, 49;
	mul.lo.s32 	%r542, %r528, 50;
	mul.lo.s32 	%r541, %r528, 51;
	mul.lo.s32 	%r540, %r528, 52;
	mul.lo.s32 	%r539, %r528, 53;
	mul.lo.s32 	%r538, %r528, 54;
	mul.lo.s32 	%r537, %r528, 55;
	mul.lo.s32 	%r536, %r528, 56;
	mul.lo.s32 	%r535, %r528, 57;
	mul.lo.s32 	%r534, %r528, 58;
	mul.lo.s32 	%r533, %r528, 59;
	mul.lo.s32 	%r532, %r528, 60;
	mul.lo.s32 	%r531, %r528, 61;
	mul.lo.s32 	%r530, %r528, 62;
	mul.lo.s32 	%r529, %r528, 63;
	mul.f32 	%f247, %f227, %f228;
	mul.f32 	%f248, %f227, 0f41700000;
	mul.f32 	%f249, %f3, %f3;
	mul.f32 	%f250, %f249, %f249;
	mul.f32 	%f251, %f248, %f250;
	mul.f32 	%f252, %f228, 0f41700000;
	mul.f32 	%f253, %f249, %f252;
	sub.f32 	%f254, %f251, %f253;
	add.f32 	%f255, %f247, %f254;
	sub.f32 	%f256, %f255, %f5;
	mul.f32 	%f257, %f4, 0f4029576B;
	mul.f32 	%f40, %f257, %f256;
	mul.f32 	%f258, %f2, 0fBF04D7A7;
	add.f32 	%f259, %f238, 0fBF800000;
	mul.f32 	%f260, %f258, %f259;
	mul.f32 	%f261, %f227, 0fC1200000;
	fma.rn.f32 	%f262, %f261, %f249, %f228;
	add.f32 	%f263, %f262, %f38;
	mul.f32 	%f41, %f263, %f260;
	mul.f32 	%f264, %f4, 0f3F84D7A7;
	add.f32 	%f265, %f238, 0fC0400000;
	mul.f32 	%f266, %f264, %f265;
	mul.f32 	%f267, %f227, 0fC0C00000;
	fma.rn.f32 	%f268, %f267, %f249, %f228;
	add.f32 	%f269, %f250, %f268;
	mul.f32 	%f42, %f269, %f266;
	mul.f32 	%f270, %f2, 0fBE2036C5;
	mul.f32 	%f271, %f270, %f22;
	mul.f32 	%f43, %f271, %f240;
	mul.f32 	%f272, %f221, 0fC33B0000;
	mul.f32 	%f273, %f221, 0f430F0000;
	fma.rn.f32 	%f274, %f221, 0f40400000, 0fBF800000;
	fma.rn.f32 	%f275, %f273, %f274, %f272;
	add.f32 	%f276, %f275, 0f42340000;
	mul.f32 	%f277, %f4, 0f3D970D19;
	mul.f32 	%f278, %f277, %f13;
	mul.f32 	%f44, %f278, %f276;
	mul.f32 	%f279, %f2, 0f3DB8FFC7;
	mul.f32 	%f45, %f279, %f246;
	mul.f32 	%f280, %f222, 0fC42D4000;
	fma.rn.f32 	%f281, %f221, 0f439D8000, %f280;
	add.f32 	%f282, %f281, %f244;
	add.f32 	%f283, %f282, 0fC20C0000;
	mul.f32 	%f284, %f4, 0f3D8BD8A1;
	mul.f32 	%f46, %f284, %f283;
	mul.f32 	%f285, %f3, 0f3DB8FFC7;
	mul.f32 	%f47, %f285, %f246;
	mul.f32 	%f286, %f221, 0fC2DC0000;
	fma.rn.f32 	%f287, %f222, 0f430F0000, %f286;
	add.f32 	%f288, %f287, 0f41700000;
	mul.f32 	%f289, %f2, %f3;
	mul.f32 	%f290, %f289, 0f3EE293A5;
	mul.f32 	%f291, %f4, %f290;
	mul.f32 	%f48, %f291, %f288;
	mul.f32 	%f292, %f3, 0fBE2036C5;
	mul.f32 	%f293, %f292, %f15;
	mul.f32 	%f49, %f293, %f240;
	mul.f32 	%f294, %f289, 0f4084D7A7;
	mul.f32 	%f295, %f4, %f294;
	mul.f32 	%f296, %f13, %f295;
	mul.f32 	%f50, %f296, %f265;
	mul.f32 	%f297, %f3, 0fBF04D7A7;
	mul.f32 	%f298, %f297, %f259;
	mul.f32 	%f299, %f228, 0f40A00000;
	fma.rn.f32 	%f300, %f261, %f249, %f299;
	add.f32 	%f301, %f250, %f300;
	mul.f32 	%f51, %f301, %f298;
	mul.f32 	%f302, %f289, 0f40A9576B;
	mul.f32 	%f303, %f4, %f302;
	mul.f32 	%f304, %f228, 0f40400000;
	fma.rn.f32 	%f305, %f261, %f249, %f304;
	fma.rn.f32 	%f306, %f250, 0f40400000, %f305;
	mul.f32 	%f52, %f303, %f306;
	mul.f32 	%f307, %f3, 0f3F35089E;
	mul.f32 	%f308, %f228, 0f420C0000;
	mul.f32 	%f309, %f249, %f308;
	mul.f32 	%f310, %f227, 0f41A80000;
	mul.f32 	%f311, %f310, %f250;
	sub.f32 	%f312, %f309, %f311;
	mul.f32 	%f313, %f247, 0f40E00000;
	sub.f32 	%f314, %f312, %f313;
	add.f32 	%f315, %f5, %f314;
	mul.f32 	%f53, %f307, %f315;
	mul.f32 	%f316, %f5, 0f3F2EE527;
	mul.f32 	%f317, %f227, 0f4123F6D5;
	mul.f32 	%f318, %f317, %f250;
	mul.f32 	%f319, %f228, 0f4123F6D5;
	mul.f32 	%f320, %f249, %f319;
	sub.f32 	%f321, %f318, %f320;
	fma.rn.f32 	%f322, %f247, 0f3F2EE527, %f321;
	sub.f32 	%f54, %f322, %f316;
	mul.f32 	%f323, %f2, %f4;
	mul.f32 	%f324, %f323, 0f401776B0;
	mul.f32 	%f55, %f324, %f230;
	add.f32 	%f325, %f236, 0fBF800000;
	mul.f32 	%f326, %f325, 0f3F012B2A;
	mul.f32 	%f56, %f269, %f326;
	mul.f32 	%f327, %f323, 0fBF6BD41C;
	mul.f32 	%f328, %f327, %f22;
	mul.f32 	%f57, %f328, %f237;
	mul.f32 	%f329, %f236, %f274;
	mul.f32 	%f330, %f221, 0f40E00000;
	sub.f32 	%f331, %f329, %f330;
	add.f32 	%f332, %f331, 0f3F800000;
	mul.f32 	%f333, %f13, 0f3EEBD41C;
	mul.f32 	%f58, %f333, %f332;
	mul.f32 	%f334, %f323, 0f3F1526AC;
	mul.f32 	%f59, %f334, %f234;
	mul.f32 	%f335, %f222, 0fC1A031C4;
	fma.rn.f32 	%f336, %f221, 0f40D597AF, %f335;
	fma.rn.f32 	%f337, %f243, 0f416AF3A7, %f336;
	add.f32 	%f60, %f337, 0fBEA2BCB6;
	mul.f32 	%f338, %f3, %f4;
	mul.f32 	%f339, %f338, 0f3F1526AC;
	mul.f32 	%f61, %f339, %f234;
	fma.rn.f32 	%f340, %f221, 0fC1900000, %f231;
	add.f32 	%f341, %f340, 0f3F800000;
	mul.f32 	%f342, %f289, 0f3F6BD41C;
	mul.f32 	%f62, %f342, %f341;
	mul.f32 	%f343, %f338, 0fBF6BD41C;
	mul.f32 	%f344, %f15, %f343;
	mul.f32 	%f63, %f344, %f237;
	mul.f32 	%f345, %f289, 0f40012B2A;
	mul.f32 	%f346, %f345, %f13;
	mul.f32 	%f64, %f346, %f325;
	mul.f32 	%f347, %f338, 0f401776B0;
	mul.f32 	%f65, %f347, %f34;
	mul.f32 	%f348, %f289, 0f3FAEE527;
	mul.f32 	%f66, %f348, %f306;
	mul.f32 	%f349, %f2, 0f3F2808A8;
	mul.f32 	%f67, %f349, %f230;
	mul.f32 	%f350, %f4, 0f4004D7A7;
	mul.f32 	%f68, %f350, %f269;
	mul.f32 	%f351, %f2, 0fBEFA7D71;
	mul.f32 	%f352, %f351, %f22;
	fma.rn.f32 	%f353, %f221, 0f41100000, 0fBF800000;
	mul.f32 	%f69, %f352, %f353;
	mul.f32 	%f354, %f4, 0f401964A7;
	mul.f32 	%f355, %f354, %f13;
	mul.f32 	%f70, %f355, %f274;
	mul.f32 	%f356, %f2, 0f3EE7E8A0;
	mul.f32 	%f71, %f356, %f226;
	mul.f32 	%f357, %f221, 0fC28C0000;
	fma.rn.f32 	%f358, %f222, 0f427C0000, %f357;
	add.f32 	%f359, %f358, 0f41700000;
	mul.f32 	%f360, %f4, 0f3DEF83A7;
	mul.f32 	%f72, %f360, %f359;
	mul.f32 	%f361, %f3, 0f3EE7E8A0;
	mul.f32 	%f73, %f361, %f226;
	mul.f32 	%f362, %f289, 0f409964A7;
	mul.f32 	%f363, %f4, %f362;
	mul.f32 	%f74, %f363, %f274;
$L__BB1_55:
	ld.param.u32 	%r487, [_Z23eval_sh_backward_kerneljjjjPK6float3PKfPf_param_3];
	setp.lt.u32 	%p25, %r487, 6;
	ld.global.nc.f32 	%f75, [%rd4];
	mul.f32 	%f364, %f6, %f75;
	mul.wide.u32 	%rd48, %r528, 4;
	add.s64 	%rd49, %rd5, %rd48;
	st.global.f32 	[%rd49], %f364;
	mul.f32 	%f365, %f7, %f75;
	mul.wide.u32 	%rd50, %r590, 4;
	add.s64 	%rd51, %rd5, %rd50;
	st.global.f32 	[%rd51], %f365;
	mul.f32 	%f366, %f8, %f75;
	mul.wide.u32 	%rd52, %r589, 4;
	add.s64 	%rd53, %rd5, %rd52;
	st.global.f32 	[%rd53], %f366;
	mul.f32 	%f367, %f9, %f75;
	mul.wide.u32 	%rd54, %r588, 4;
	add.s64 	%rd55, %rd5, %rd54;
	st.global.f32 	[%rd55], %f367;
	mul.f32 	%f368, %f10, %f75;
	mul.wide.u32 	%rd56, %r587, 4;
	add.s64 	%rd57, %rd5, %rd56;
	st.global.f32 	[%rd57], %f368;
	mul.f32 	%f369, %f11, %f75;
	mul.wide.u32 	%rd58, %r586, 4;
	add.s64 	%rd59, %rd5, %rd58;
	st.global.f32 	[%rd59], %f369;
	mul.f32 	%f370, %f12, %f75;
	mul.wide.u32 	%rd60, %r585, 4;
	add.s64 	%rd61, %rd5, %rd60;
	st.global.f32 	[%rd61], %f370;
	mul.f32 	%f371, %f14, %f75;
	mul.wide.u32 	%rd62, %r584, 4;
	add.s64 	%rd63, %rd5, %rd62;
	st.global.f32 	[%rd63], %f371;
	mul.f32 	%f372, %f16, %f75;
	mul.wide.u32 	%rd64, %r583, 4;
	add.s64 	%rd65, %rd5, %rd64;
	st.global.f32 	[%rd65], %f372;
	mul.f32 	%f373, %f17, %f75;
	mul.wide.u32 	%rd66, %r582, 4;
	add.s64 	%rd67, %rd5, %rd66;
	st.global.f32 	[%rd67], %f373;
	mul.f32 	%f374, %f18, %f75;
	mul.wide.u32 	%rd68, %r581, 4;
	add.s64 	%rd69, %rd5, %rd68;
	st.global.f32 	[%rd69], %f374;
	mul.f32 	%f375, %f19, %f75;
	mul.wide.u32 	%rd70, %r580, 4;
	add.s64 	%rd71, %rd5, %rd70;
	st.global.f32 	[%rd71], %f375;
	mul.f32 	%f376, %f20, %f75;
	mul.wide.u32 	%rd72, %r579, 4;
	add.s64 	%rd73, %rd5, %rd72;
	st.global.f32 	[%rd73], %f376;
	mul.f32 	%f377, %f21, %f75;
	mul.wide.u32 	%rd74, %r578, 4;
	add.s64 	%rd75, %rd5, %rd74;
	st.global.f32 	[%rd75], %f377;
	mul.f32 	%f378, %f23, %f75;
	mul.wide.u32 	%rd76, %r577, 4;
	add.s64 	%rd77, %rd5, %rd76;
	st.global.f32 	[%rd77], %f378;
	mul.f32 	%f379, %f24, %f75;
	mul.wide.u32 	%rd78, %r576, 4;
	add.s64 	%rd79, %rd5, %rd78;
	st.global.f32 	[%rd79], %f379;
	mul.f32 	%f380, %f25, %f75;
	mul.wide.u32 	%rd80, %r575, 4;
	add.s64 	%rd81, %rd5, %rd80;
	st.global.f32 	[%rd81], %f380;
	mul.f32 	%f381, %f26, %f75;
	mul.wide.u32 	%rd82, %r574, 4;
	add.s64 	%rd83, %rd5, %rd82;
	st.global.f32 	[%rd83], %f381;
	mul.f32 	%f382, %f27, %f75;
	mul.wide.u32 	%rd84, %r573, 4;
	add.s64 	%rd85, %rd5, %rd84;
	st.global.f32 	[%rd85], %f382;
	mul.f32 	%f383, %f28, %f75;
	mul.wide.u32 	%rd86, %r572, 4;
	add.s64 	%rd87, %rd5, %rd86;
	st.global.f32 	[%rd87], %f383;
	mul.f32 	%f384, %f29, %f75;
	mul.wide.u32 	%rd88, %r571, 4;
	add.s64 	%rd89, %rd5, %rd88;
	st.global.f32 	[%rd89], %f384;
	mul.f32 	%f385, %f30, %f75;
	mul.wide.u32 	%rd90, %r570, 4;
	add.s64 	%rd91, %rd5, %rd90;
	st.global.f32 	[%rd91], %f385;
	mul.f32 	%f386, %f31, %f75;
	mul.wide.u32 	%rd92, %r569, 4;
	add.s64 	%rd93, %rd5, %rd92;
	st.global.f32 	[%rd93], %f386;
	mul.f32 	%f387, %f32, %f75;
	mul.wide.u32 	%rd94, %r568, 4;
	add.s64 	%rd95, %rd5, %rd94;
	st.global.f32 	[%rd95], %f387;
	@%p25 bra 	$L__BB1_59;
	ld.param.u32 	%r488, [_Z23eval_sh_backward_kerneljjjjPK6float3PKfPf_param_3];
	setp.eq.s32 	%p26, %r488, 6;
	mul.f32 	%f388, %f35, %f75;
	mul.wide.u32 	%rd96, %r567, 4;
	add.s64 	%rd97, %rd5, %rd96;
	st.global.f32 	[%rd97], %f388;
	mul.f32 	%f389, %f36, %f75;
	mul.wide.u32 	%rd98, %r566, 4;
	add.s64 	%rd99, %rd5, %rd98;
	st.global.f32 	[%rd99], %f389;
	mul.f32 	%f390, %f37, %f75;
	mul.wide.u32 	%rd100, %r565, 4;
	add.s64 	%rd101, %rd5, %rd100;
	st.global.f32 	[%rd101], %f390;
	mul.f32 	%f391, %f74, %f75;
	mul.wide.u32 	%rd102, %r564, 4;
	add.s64 	%rd103, %rd5, %rd102;
	st.global.f32 	[%rd103], %f391;
	mul.f32 	%f392, %f73, %f75;
	mul.wide.u32 	%rd104, %r563, 4;
	add.s64 	%rd105, %rd5, %rd104;
	st.global.f32 	[%rd105], %f392;
	mul.f32 	%f393, %f72, %f75;
	mul.wide.u32 	%rd106, %r562, 4;
	add.s64 	%rd107, %rd5, %rd106;
	st.global.f32 	[%rd107], %f393;
	mul.f32 	%f394, %f71, %f75;
	mul.wide.u32 	%rd108, %r561, 4;
	add.s64 	%rd109, %rd5, %rd108;
	st.global.f32 	[%rd109], %f394;
	mul.f32 	%f395, %f70, %f75;
	mul.wide.u32 	%rd110, %r560, 4;
	add.s64 	%rd111, %rd5, %rd110;
	st.global.f32 	[%rd111], %f395;
	mul.f32 	%f396, %f69, %f75;
	mul.wide.u32 	%rd112, %r559, 4;
	add.s64 	%rd113, %rd5, %rd112;
	st.global.f32 	[%rd113], %f396;
	mul.f32 	%f397, %f68, %f75;
	mul.wide.u32 	%rd114, %r558, 4;
	add.s64 	%rd115, %rd5, %rd114;
	st.global.f32 	[%rd115], %f397;
	mul.f32 	%f398, %f67, %f75;
	mul.wide.u32 	%rd116, %r557, 4;
	add.s64 	%rd117, %rd5, %rd116;
	st.global.f32 	[%rd117], %f398;
	@%p26 bra 	$L__BB1_59;
	ld.param.u32 	%r489, [_Z23eval_sh_backward_kerneljjjjPK6float3PKfPf_param_3];
	setp.lt.u32 	%p27, %r489, 8;
	mul.f32 	%f399, %f66, %f75;
	mul.wide.u32 	%rd118, %r556, 4;
	add.s64 	%rd119, %rd5, %rd118;
	st.global.f32 	[%rd119], %f399;
	mul.f32 	%f400, %f65, %f75;
	mul.wide.u32 	%rd120, %r555, 4;
	add.s64 	%rd121, %rd5, %rd120;
	st.global.f32 	[%rd121], %f400;
	mul.f32 	%f401, %f64, %f75;
	mul.wide.u32 	%rd122, %r554, 4;
	add.s64 	%rd123, %rd5, %rd122;
	st.global.f32 	[%rd123], %f401;
	mul.f32 	%f402, %f63, %f75;
	mul.wide.u32 	%rd124, %r553, 4;
	add.s64 	%rd125, %rd5, %rd124;
	st.global.f32 	[%rd125], %f402;
	mul.f32 	%f403, %f62, %f75;
	mul.wide.u32 	%rd126, %r552, 4;
	add.s64 	%rd127, %rd5, %rd126;
	st.global.f32 	[%rd127], %f403;
	mul.f32 	%f404, %f61, %f75;
	mul.wide.u32 	%rd128, %r551, 4;
	add.s64 	%rd129, %rd5, %rd128;
	st.global.f32 	[%rd129], %f404;
	mul.f32 	%f405, %f60, %f75;
	mul.wide.u32 	%rd130, %r550, 4;
	add.s64 	%rd131, %rd5, %rd130;
	st.global.f32 	[%rd131], %f405;
	mul.f32 	%f406, %f59, %f75;
	mul.wide.u32 	%rd132, %r549, 4;
	add.s64 	%rd133, %rd5, %rd132;
	st.global.f32 	[%rd133], %f406;
	mul.f32 	%f407, %f58, %f75;
	mul.wide.u32 	%rd134, %r548, 4;
	add.s64 	%rd135, %rd5, %rd134;
	st.global.f32 	[%rd135], %f407;
	mul.f32 	%f408, %f57, %f75;
	mul.wide.u32 	%rd136, %r547, 4;
	add.s64 	%rd137, %rd5, %rd136;
	st.global.f32 	[%rd137], %f408;
	mul.f32 	%f409, %f56, %f75;
	mul.wide.u32 	%rd138, %r546, 4;
	add.s64 	%rd139, %rd5, %rd138;
	st.global.f32 	[%rd139], %f409;
	mul.f32 	%f410, %f55, %f75;
	mul.wide.u32 	%rd140, %r545, 4;
	add.s64 	%rd141, %rd5, %rd140;
	st.global.f32 	[%rd141], %f410;
	mul.f32 	%f411, %f54, %f75;
	mul.wide.u32 	%rd142, %r544, 4;
	add.s64 	%rd143, %rd5, %rd142;
	st.global.f32 	[%rd143], %f411;
	@%p27 bra 	$L__BB1_59;
	mul.f32 	%f412, %f53, %f75;
	mul.wide.u32 	%rd144, %r543, 4;
	add.s64 	%rd145, %rd5, %rd144;
	st.global.f32 	[%rd145], %f412;
	mul.f32 	%f413, %f52, %f75;
	mul.wide.u32 	%rd146, %r542, 4;
	add.s64 	%rd147, %rd5, %rd146;
	st.global.f32 	[%rd147], %f413;
	mul.f32 	%f414, %f51, %f75;
	mul.wide.u32 	%rd148, %r541, 4;
	add.s64 	%rd149, %rd5, %rd148;
	st.global.f32 	[%rd149], %f414;
	mul.f32 	%f415, %f50, %f75;
	mul.wide.u32 	%rd150, %r540, 4;
	add.s64 	%rd151, %rd5, %rd150;
	st.global.f32 	[%rd151], %f415;
	mul.f32 	%f416, %f49, %f75;
	mul.wide.u32 	%rd152, %r539, 4;
	add.s64 	%rd153, %rd5, %rd152;
	st.global.f32 	[%rd153], %f416;
	mul.f32 	%f417, %f48, %f75;
	mul.wide.u32 	%rd154, %r538, 4;
	add.s64 	%rd155, %rd5, %rd154;
	st.global.f32 	[%rd155], %f417;
	mul.f32 	%f418, %f47, %f75;
	mul.wide.u32 	%rd156, %r537, 4;
	add.s64 	%rd157, %rd5, %rd156;
	st.global.f32 	[%rd157], %f418;
	mul.f32 	%f419, %f46, %f75;
	mul.wide.u32 	%rd158, %r536, 4;
	add.s64 	%rd159, %rd5, %rd158;
	st.global.f32 	[%rd159], %f419;
	mul.f32 	%f420, %f45, %f75;
	mul.wide.u32 	%rd160, %r535, 4;
	add.s64 	%rd161, %rd5, %rd160;
	st.global.f32 	[%rd161], %f420;
	mul.f32 	%f421, %f44, %f75;
	mul.wide.u32 	%rd162, %r534, 4;
	add.s64 	%rd163, %rd5, %rd162;
	st.global.f32 	[%rd163], %f421;
	mul.f32 	%f422, %f43, %f75;
	mul.wide.u32 	%rd164, %r533, 4;
	add.s64 	%rd165, %rd5, %rd164;
	st.global.f32 	[%rd165], %f422;
	mul.f32 	%f423, %f42, %f75;
	mul.wide.u32 	%rd166, %r532, 4;
	add.s64 	%rd167, %rd5, %rd166;
	st.global.f32 	[%rd167], %f423;
	mul.f32 	%f424, %f41, %f75;
	mul.wide.u32 	%rd168, %r531, 4;
	add.s64 	%rd169, %rd5, %rd168;
	st.global.f32 	[%rd169], %f424;
	mul.f32 	%f425, %f40, %f75;
	mul.wide.u32 	%rd170, %r530, 4;
	add.s64 	%rd171, %rd5, %rd170;
	st.global.f32 	[%rd171], %f425;
	mul.f32 	%f426, %f39, %f75;
	mul.wide.u32 	%rd172, %r529, 4;
	add.s64 	%rd173, %rd5, %rd172;
	st.global.f32 	[%rd173], %f426;
$L__BB1_59:
	add.s32 	%r591, %r591, 1;
	setp.ne.s32 	%p28, %r591, 0;
	add.s32 	%r590, %r590, 1;
	add.s32 	%r589, %r589, 1;
	add.s32 	%r588, %r588, 1;
	add.s32 	%r587, %r587, 1;
	add.s32 	%r586, %r586, 1;
	add.s32 	%r585, %r585, 1;
	add.s32 	%r584, %r584, 1;
	add.s32 	%r583, %r583, 1;
	add.s32 	%r582, %r582, 1;
	add.s32 	%r581, %r581, 1;
	add.s32 	%r580, %r580, 1;
	add.s32 	%r579, %r579, 1;
	add.s32 	%r578, %r578, 1;
	add.s32 	%r577, %r577, 1;
	add.s32 	%r576, %r576, 1;
	add.s32 	%r575, %r575, 1;
	add.s32 	%r574, %r574, 1;
	add.s32 	%r573, %r573, 1;
	add.s32 	%r572, %r572, 1;
	add.s32 	%r571, %r571, 1;
	add.s32 	%r570, %r570, 1;
	add.s32 	%r569, %r569, 1;
	add.s32 	%r568, %r568, 1;
	add.s32 	%r567, %r567, 1;
	add.s32 	%r566, %r566, 1;
	add.s32 	%r565, %r565, 1;
	add.s32 	%r564, %r564, 1;
	add.s32 	%r563, %r563, 1;
	add.s32 	%r562, %r562, 1;
	add.s32 	%r561, %r561, 1;
	add.s32 	%r560, %r560, 1;
	add.s32 	%r559, %r559, 1;
	add.s32 	%r558, %r558, 1;
	add.s32 	%r557, %r557, 1;
	add.s32 	%r556, %r556, 1;
	add.s32 	%r555, %r555, 1;
	add.s32 	%r554, %r554, 1;
	add.s32 	%r553, %r553, 1;
	add.s32 	%r552, %r552, 1;
	add.s32 	%r551, %r551, 1;
	add.s32 	%r550, %r550, 1;
	add.s32 	%r549, %r549, 1;
	add.s32 	%r548, %r548, 1;
	add.s32 	%r547, %r547, 1;
	add.s32 	%r546, %r546, 1;
	add.s32 	%r545, %r545, 1;
	add.s32 	%r544, %r544, 1;
	add.s32 	%r543, %r543, 1;
	add.s32 	%r542, %r542, 1;
	add.s32 	%r541, %r541, 1;
	add.s32 	%r540, %r540, 1;
	add.s32 	%r539, %r539, 1;
	add.s32 	%r538, %r538, 1;
	add.s32 	%r537, %r537, 1;
	add.s32 	%r536, %r536, 1;
	add.s32 	%r535, %r535, 1;
	add.s32 	%r534, %r534, 1;
	add.s32 	%r533, %r533, 1;
	add.s32 	%r532, %r532, 1;
	add.s32 	%r531, %r531, 1;
	add.s32 	%r530, %r530, 1;
	add.s32 	%r529, %r529, 1;
	add.s32 	%r528, %r528, 1;
	add.s64 	%rd4, %rd4, 4;
	@%p28 bra 	$L__BB1_55;
	bra.uni 	$L__BB1_65;
$L__BB1_60:
	ld.param.u32 	%r466, [_Z23eval_sh_backward_kerneljjjjPK6float3PKfPf_param_1];
	setp.eq.s32 	%p29, %r466, 1;
	mov.b32 	%r527, 0;
	@%p29 bra 	$L__BB1_63;
	ld.param.u32 	%r511, [_Z23eval_sh_backward_kerneljjjjPK6float3PKfPf_param_1];
	and.b32  	%r527, %r511, -2;
	neg.s32 	%r526, %r527;
	shl.b32 	%r319, %r511, 1;
	or.b32  	%r525, %r319, 1;
	mad.lo.s32 	%r524, %r511, 3, 1;
	shl.b32 	%r523, %r511, 2;
	mad.lo.s32 	%r522, %r511, 5, 1;
	mul.lo.s32 	%r320, %r511, 6;
	or.b32  	%r521, %r320, 1;
	mad.lo.s32 	%r520, %r511, 7, 1;
	shl.b32 	%r519, %r511, 3;
	mad.lo.s32 	%r518, %r511, 9, 1;
	mul.lo.s32 	%r321, %r511, 10;
	or.b32  	%r517, %r321, 1;
	mad.lo.s32 	%r516, %r511, 11, 1;
	mul.lo.s32 	%r322, %r511, 12;
	or.b32  	%r515, %r322, 1;
	mad.lo.s32 	%r514, %r511, 13, 1;
	mul.lo.s32 	%r323, %r511, 14;
	or.b32  	%r513, %r323, 1;
	mad.lo.s32 	%r512, %r511, 15, 1;
	add.s64 	%rd175, %rd31, %rd1;
	add.s64 	%rd489, %rd175, 4;
$L__BB1_62:
	.pragma "nounroll";
	ld.global.nc.f32 	%f427, [%rd489+-4];
	mul.f32 	%f428, %f6, %f427;
	add.s32 	%r324, %r511, 1;
	mul.wide.u32 	%rd176, %r511, 4;
	add.s64 	%rd177, %rd5, %rd176;
	st.global.f32 	[%rd177], %f428;
	mul.f32 	%f429, %f7, %f427;
	add.s32 	%r325, %r525, -1;
	mul.wide.u32 	%rd178, %r325, 4;
	add.s64 	%rd179, %rd5, %rd178;
	st.global.f32 	[%rd179], %f429;
	mul.f32 	%f430, %f8, %f427;
	add.s32 	%r326, %r524, -1;
	mul.wide.u32 	%rd180, %r326, 4;
	add.s64 	%rd181, %rd5, %rd180;
	st.global.f32 	[%rd181], %f430;
	mul.f32 	%f431, %f9, %f427;
	add.s32 	%r327, %r523, 1;
	mul.wide.u32 	%rd182, %r523, 4;
	add.s64 	%rd183, %rd5, %rd182;
	st.global.f32 	[%rd183], %f431;
	mul.f32 	%f432, %f10, %f427;
	add.s32 	%r328, %r522, -1;
	mul.wide.u32 	%rd184, %r328, 4;
	add.s64 	%rd185, %rd5, %rd184;
	st.global.f32 	[%rd185], %f432;
	mul.f32 	%f433, %f11, %f427;
	add.s32 	%r329, %r521, -1;
	mul.wide.u32 	%rd186, %r329, 4;
	add.s64 	%rd187, %rd5, %rd186;
	st.global.f32 	[%rd187], %f433;
	mul.f32 	%f434, %f12, %f427;
	add.s32 	%r330, %r520, -1;
	mul.wide.u32 	%rd188, %r330, 4;
	add.s64 	%rd189, %rd5, %rd188;
	st.global.f32 	[%rd189], %f434;
	mul.f32 	%f435, %f14, %f427;
	add.s32 	%r331, %r519, 1;
	mul.wide.u32 	%rd190, %r519, 4;
	add.s64 	%rd191, %rd5, %rd190;
	st.global.f32 	[%rd191], %f435;
	mul.f32 	%f436, %f16, %f427;
	add.s32 	%r332, %r518, -1;
	mul.wide.u32 	%rd192, %r332, 4;
	add.s64 	%rd193, %rd5, %rd192;
	st.global.f32 	[%rd193], %f436;
	mul.f32 	%f437, %f17, %f427;
	add.s32 	%r333, %r517, -1;
	mul.wide.u32 	%rd194, %r333, 4;
	add.s64 	%rd195, %rd5, %rd194;
	st.global.f32 	[%rd195], %f437;
	mul.f32 	%f438, %f18, %f427;
	add.s32 	%r334, %r516, -1;
	mul.wide.u32 	%rd196, %r334, 4;
	add.s64 	%rd197, %rd5, %rd196;
	st.global.f32 	[%rd197], %f438;
	mul.f32 	%f439, %f19, %f427;
	add.s32 	%r335, %r515, -1;
	mul.wide.u32 	%rd198, %r335, 4;
	add.s64 	%rd199, %rd5, %rd198;
	st.global.f32 	[%rd199], %f439;
	mul.f32 	%f440, %f20, %f427;
	add.s32 	%r336, %r514, -1;
	mul.wide.u32 	%rd200, %r336, 4;
	add.s64 	%rd201, %rd5, %rd200;
	st.global.f32 	[%rd201], %f440;
	mul.f32 	%f441, %f21, %f427;
	add.s32 	%r337, %r513, -1;
	mul.wide.u32 	%rd202, %r337, 4;
	add.s64 	%rd203, %rd5, %rd202;
	st.global.f32 	[%rd203], %f441;
	mul.f32 	%f442, %f23, %f427;
	add.s32 	%r338, %r512, -1;
	mul.wide.u32 	%rd204, %r338, 4;
	add.s64 	%rd205, %rd5, %rd204;
	st.global.f32 	[%rd205], %f442;
	ld.global.nc.f32 	%f443, [%rd489];
	mul.f32 	%f444, %f6, %f443;
	mul.wide.u32 	%rd206, %r324, 4;
	add.s64 	%rd207, %rd5, %rd206;
	st.global.f32 	[%rd207], %f444;
	mul.f32 	%f445, %f7, %f443;
	mul.wide.u32 	%rd208, %r525, 4;
	add.s64 	%rd209, %rd5, %rd208;
	st.global.f32 	[%rd209], %f445;
	mul.f32 	%f446, %f8, %f443;
	mul.wide.u32 	%rd210, %r524, 4;
	add.s64 	%rd211, %rd5, %rd210;
	st.global.f32 	[%rd211], %f446;
	mul.f32 	%f447, %f9, %f443;
	mul.wide.u32 	%rd212, %r327, 4;
	add.s64 	%rd213, %rd5, %rd212;
	st.global.f32 	[%rd213], %f447;
	mul.f32 	%f448, %f10, %f443;
	mul.wide.u32 	%rd214, %r522, 4;
	add.s64 	%rd215, %rd5, %rd214;
	st.global.f32 	[%rd215], %f448;
	mul.f32 	%f449, %f11, %f443;
	mul.wide.u32 	%rd216, %r521, 4;
	add.s64 	%rd217, %rd5, %rd216;
	st.global.f32 	[%rd217], %f449;
	mul.f32 	%f450, %f12, %f443;
	mul.wide.u32 	%rd218, %r520, 4;
	add.s64 	%rd219, %rd5, %rd218;
	st.global.f32 	[%rd219], %f450;
	mul.f32 	%f451, %f14, %f443;
	mul.wide.u32 	%rd220, %r331, 4;
	add.s64 	%rd221, %rd5, %rd220;
	st.global.f32 	[%rd221], %f451;
	mul.f32 	%f452, %f16, %f443;
	mul.wide.u32 	%rd222, %r518, 4;
	add.s64 	%rd223, %rd5, %rd222;
	st.global.f32 	[%rd223], %f452;
	mul.f32 	%f453, %f17, %f443;
	mul.wide.u32 	%rd224, %r517, 4;
	add.s64 	%rd225, %rd5, %rd224;
	st.global.f32 	[%rd225], %f453;
	mul.f32 	%f454, %f18, %f443;
	mul.wide.u32 	%rd226, %r516, 4;
	add.s64 	%rd227, %rd5, %rd226;
	st.global.f32 	[%rd227], %f454;
	mul.f32 	%f455, %f19, %f443;
	mul.wide.u32 	%rd228, %r515, 4;
	add.s64 	%rd229, %rd5, %rd228;
	st.global.f32 	[%rd229], %f455;
	mul.f32 	%f456, %f20, %f443;
	mul.wide.u32 	%rd230, %r514, 4;
	add.s64 	%rd231, %rd5, %rd230;
	st.global.f32 	[%rd231], %f456;
	mul.f32 	%f457, %f21, %f443;
	mul.wide.u32 	%rd232, %r513, 4;
	add.s64 	%rd233, %rd5, %rd232;
	st.global.f32 	[%rd233], %f457;
	mul.f32 	%f458, %f23, %f443;
	mul.wide.u32 	%rd234, %r512, 4;
	add.s64 	%rd235, %rd5, %rd234;
	st.global.f32 	[%rd235], %f458;
	add.s32 	%r526, %r526, 2;
	add.s32 	%r525, %r525, 2;
	add.s32 	%r524, %r524, 2;
	add.s32 	%r523, %r523, 2;
	add.s32 	%r522, %r522, 2;
	add.s32 	%r521, %r521, 2;
	add.s32 	%r520, %r520, 2;
	add.s32 	%r519, %r519, 2;
	add.s32 	%r518, %r518, 2;
	add.s32 	%r517, %r517, 2;
	add.s32 	%r516, %r516, 2;
	add.s32 	%r515, %r515, 2;
	add.s32 	%r514, %r514, 2;
	add.s32 	%r513, %r513, 2;
	add.s32 	%r512, %r512, 2;
	add.s32 	%r511, %r511, 2;
	add.s64 	%rd489, %rd489, 8;
	setp.ne.s32 	%p30, %r526, 0;
	@%p30 bra 	$L__BB1_62;
$L__BB1_63:
	ld.param.u32 	%r468, [_Z23eval_sh_backward_kerneljjjjPK6float3PKfPf_param_1];
	and.b32  	%r339, %r468, 1;
	setp.eq.b32 	%p31, %r339, 1;
	not.pred 	%p32, %p31;
	@%p32 bra 	$L__BB1_65;
	ld.param.u32 	%r469, [_Z23eval_sh_backward_kerneljjjjPK6float3PKfPf_param_1];
	mul.wide.u32 	%rd236, %r527, 4;
	add.s64 	%rd237, %rd4, %rd236;
	ld.global.nc.f32 	%f459, [%rd237];
	mul.f32 	%f460, %f6, %f459;
	add.s32 	%r340, %r527, %r469;
	mul.wide.u32 	%rd238, %r340, 4;
	add.s64 	%rd239, %rd5, %rd238;
	st.global.f32 	[%rd239], %f460;
	mul.f32 	%f461, %f7, %f459;
	add.s32 	%r341, %r340, %r469;
	mul.wide.u32 	%rd240, %r341, 4;
	add.s64 	%rd241, %rd5, %rd240;
	st.global.f32 	[%rd241], %f461;
	mul.f32 	%f462, %f8, %f459;
	add.s32 	%r342, %r341, %r469;
	mul.wide.u32 	%rd242, %r342, 4;
	add.s64 	%rd243, %rd5, %rd242;
	st.global.f32 	[%rd243], %f462;
	mul.f32 	%f463, %f9, %f459;
	add.s32 	%r343, %r342, %r469;
	mul.wide.u32 	%rd244, %r343, 4;
	add.s64 	%rd245, %rd5, %rd244;
	st.global.f32 	[%rd245], %f463;
	mul.f32 	%f464, %f10, %f459;
	add.s32 	%r344, %r343, %r469;
	mul.wide.u32 	%rd246, %r344, 4;
	add.s64 	%rd247, %rd5, %rd246;
	st.global.f32 	[%rd247], %f464;
	mul.f32 	%f465, %f11, %f459;
	add.s32 	%r345, %r344, %r469;
	mul.wide.u32 	%rd248, %r345, 4;
	add.s64 	%rd249, %rd5, %rd248;
	st.global.f32 	[%rd249], %f465;
	mul.f32 	%f466, %f12, %f459;
	add.s32 	%r346, %r345, %r469;
	mul.wide.u32 	%rd250, %r346, 4;
	add.s64 	%rd251, %rd5, %rd250;
	st.global.f32 	[%rd251], %f466;
	mul.f32 	%f467, %f14, %f459;
	add.s32 	%r347, %r346, %r469;
	mul.wide.u32 	%rd252, %r347, 4;
	add.s64 	%rd253, %rd5, %rd252;
	st.global.f32 	[%rd253], %f467;
	mul.f32 	%f468, %f16, %f459;
	add.s32 	%r348, %r347, %r469;
	mul.wide.u32 	%rd254, %r348, 4;
	add.s64 	%rd255, %rd5, %rd254;
	st.global.f32 	[%rd255], %f468;
	mul.f32 	%f469, %f17, %f459;
	add.s32 	%r349, %r348, %r469;
	mul.wide.u32 	%rd256, %r349, 4;
	add.s64 	%rd257, %rd5, %rd256;
	st.global.f32 	[%rd257], %f469;
	mul.f32 	%f470, %f18, %f459;
	add.s32 	%r350, %r349, %r469;
	mul.wide.u32 	%rd258, %r350, 4;
	add.s64 	%rd259, %rd5, %rd258;
	st.global.f32 	[%rd259], %f470;
	mul.f32 	%f471, %f19, %f459;
	add.s32 	%r351, %r350, %r469;
	mul.wide.u32 	%rd260, %r351, 4;
	add.s64 	%rd261, %rd5, %rd260;
	st.global.f32 	[%rd261], %f471;
	mul.f32 	%f472, %f20, %f459;
	add.s32 	%r352, %r351, %r469;
	mul.wide.u32 	%rd262, %r352, 4;
	add.s64 	%rd263, %rd5, %rd262;
	st.global.f32 	[%rd263], %f472;
	mul.f32 	%f473, %f21, %f459;
	add.s32 	%r353, %r352, %r469;
	mul.wide.u32 	%rd264, %r353, 4;
	add.s64 	%rd265, %rd5, %rd264;
	st.global.f32 	[%rd265], %f473;
	mul.f32 	%f474, %f23, %f459;
	add.s32 	%r354, %r353, %r469;
	mul.wide.u32 	%rd266, %r354, 4;
	add.s64 	%rd267, %rd5, %rd266;
	st.global.f32 	[%rd267], %f474;
$L__BB1_65:
	ret;

}


// ===== COMPILED SASS (sm_100) =====

	.target	sm_100

	.elftype	@"ET_EXEC"


//--------------------- .note.nv.tkinfo           --------------------------
	.section	.note.nv.tkinfo,"",@"SHT_NOTE"
	.sectionflags	@"SHF_NOTE_NV_TKINFO"
	.tkinfo
        /*0018*/ 	.word	0x00000002
        /*0030*/ 	.string	""
        /*0030*/ 	.string	"ptxas"
        /*0030*/ 	.string	"Cuda compilation tools, release 13.0, V13.0.88"
        /*0030*/ 	.string	"Build cuda_13.0.r13.0/compiler.36424714_0"
        /*0030*/ 	.string	"-arch sm_100 -m 64 "



//--------------------- .note.nv.cuinfo           --------------------------
	.section	.note.nv.cuinfo,"",@"SHT_NOTE"
	.sectionflags	@"SHF_NOTE_NV_CUINFO"
        /*0018*/ 	.short	0x0002
        /*001a*/ 	.short	0x0064
        /*001c*/ 	.short	0x0082
	.zero		2


//--------------------- .nv.info                  --------------------------
	.section	.nv.info,"",@"SHT_CUDA_INFO"
	.align	4


	//----- nvinfo : EIATTR_REGCOUNT
	.align		4
        /*0000*/ 	.byte	0x04, 0x2f
        /*0002*/ 	.short	(.L_6 - .L_5)
	.align		4
.L_5:
        /*0004*/ 	.word	index@(_Z22eval_sh_forward_kerneljjjjPK6float3PKfPf)
        /*0008*/ 	.word	0x00000040


	//----- nvinfo : EIATTR_FRAME_SIZE
	.align		4
.L_6:
        /*000c*/ 	.byte	0x04, 0x11
        /*000e*/ 	.short	(.L_8 - .L_7)
	.align		4
.L_7:
        /*0010*/ 	.word	index@($__internal_3_$__cuda_sm3x_div_rn_noftz_f32_slowpath)
        /*0014*/ 	.word	0x00000000


	//----- nvinfo : EIATTR_FRAME_SIZE
	.align		4
.L_8:
        /*0018*/ 	.byte	0x04, 0x11
        /*001a*/ 	.short	(.L_10 - .L_9)
	.align		4
.L_9:
        /*001c*/ 	.word	index@($__internal_2_$__cuda_sm20_sqrt_rn_f32_slowpath)
        /*0020*/ 	.word	0x00000000


	//----- nvinfo : EIATTR_FRAME_SIZE
	.align		4
.L_10:
        /*0024*/ 	.byte	0x04, 0x11
        /*0026*/ 	.short	(.L_12 - .L_11)
	.align		4
.L_11:
        /*0028*/ 	.word	index@(_Z22eval_sh_forward_kerneljjjjPK6float3PKfPf)
        /*002c*/ 	.word	0x00000000


	//----- nvinfo : EIATTR_REGCOUNT
	.align		4
.L_12:
        /*0030*/ 	.byte	0x04, 0x2f
        /*0032*/ 	.short	(.L_14 - .L_13)
	.align		4
.L_13:
        /*0034*/ 	.word	index@(_Z23eval_sh_backward_kerneljjjjPK6float3PKfPf)
        /*0038*/ 	.word	0x00000050


	//----- nvinfo : EIATTR_FRAME_SIZE
	.align		4
.L_14:
        /*003c*/ 	.byte	0x04, 0x11
        /*003e*/ 	.short	(.L_16 - .L_15)
	.align		4
.L_15:
        /*0040*/ 	.word	index@($__internal_1_$__cuda_sm3x_div_rn_noftz_f32_slowpath)
        /*0044*/ 	.word	0x00000000


	//----- nvinfo : EIATTR_FRAME_SIZE
	.align		4
.L_16:
        /*0048*/ 	.byte	0x04, 0x11
        /*004a*/ 	.short	(.L_18 - .L_17)
	.align		4
.L_17:
        /*004c*/ 	.word	index@($__internal_0_$__cuda_sm20_sqrt_rn_f32_slowpath)
        /*0050*/ 	.word	0x00000000


	//----- nvinfo : EIATTR_FRAME_SIZE
	.align		4
.L_18:
        /*0054*/ 	.byte	0x04, 0x11
        /*0056*/ 	.short	(.L_20 - .L_19)
	.align		4
.L_19:
        /*0058*/ 	.word	index@(_Z23eval_sh_backward_kerneljjjjPK6float3PKfPf)
        /*005c*/ 	.word	0x00000000


	//----- nvinfo : EIATTR_MIN_STACK_SIZE
	.align		4
.L_20:
        /*0060*/ 	.byte	0x04, 0x12
        /*0062*/ 	.short	(.L_22 - .L_21)
	.align		4
.L_21:
        /*0064*/ 	.word	index@(_Z23eval_sh_backward_kerneljjjjPK6float3PKfPf)
        /*0068*/ 	.word	0x00000000


	//----- nvinfo : EIATTR_MIN_STACK_SIZE
	.align		4
.L_22:
        /*006c*/ 	.byte	0x04, 0x12
        /*006e*/ 	.short	(.L_24 - .L_23)
	.align		4
.L_23:
        /*0070*/ 	.word	index@(_Z22eval_sh_forward_kerneljjjjPK6float3PKfPf)
        /*0074*/ 	.word	0x00000000
.L_24:


//--------------------- .nv.compat                --------------------------
	.section	.nv.compat,"",@"SHT_CUDA_COMPAT_INFO"
	.align	4
        /*0000*/ 	.byte	0x02, 0x09, 0x00, 0x00, 0x02, 0x02, 0x01, 0x00, 0x02, 0x05, 0x05, 0x00, 0x03, 0x07, 0x01, 0x01
        /*0010*/ 	.byte	0x02, 0x03, 0x00, 0x00, 0x02, 0x06, 0x01, 0x00, 0x04, 0x0b, 0x08, 0x00, 0x01, 0x00, 0x00, 0x00
        /*0020*/ 	.byte	0x00, 0x00, 0x00, 0x00


//--------------------- .nv.info._Z23eval_sh_backward_kerneljjjjPK6float3PKfPf --------------------------
	.section	.nv.info._Z23eval_sh_backward_kerneljjjjPK6float3PKfPf,"",@"SHT_CUDA_INFO"
	.sectionflags	@""
	.align	4


	//----- nvinfo : EIATTR_CUDA_API_VERSION
	.align		4
        /*0000*/ 	.byte	0x04, 0x37
        /*0002*/ 	.short	(.L_26 - .L_25)
.L_25:
        /*0004*/ 	.word	0x00000082


	//----- nvinfo : EIATTR_KPARAM_INFO
	.align		4
.L_26:
        /*0008*/ 	.byte	0x04, 0x17
        /*000a*/ 	.short	(.L_28 - .L_27)
.L_27:
        /*000c*/ 	.word	0x00000000
        /*0010*/ 	.short	0x0006
        /*0012*/ 	.short	0x0020
        /*0014*/ 	.byte	0x00, 0xf5, 0x21, 0x00


	//----- nvinfo : EIATTR_KPARAM_INFO
	.align		4
.L_28:
        /*0018*/ 	.byte	0x04, 0x17
        /*001a*/ 	.short	(.L_30 - .L_29)
.L_29:
        /*001c*/ 	.word	0x00000000
        /*0020*/ 	.short	0x0005
        /*0022*/ 	.short	0x0018
        /*0024*/ 	.byte	0x00, 0xf5, 0x21, 0x00


	//----- nvinfo : EIATTR_KPARAM_INFO
	.align		4
.L_30:
        /*0028*/ 	.byte	0x04, 0x17
        /*002a*/ 	.short	(.L_32 - .L_31)
.L_31:
        /*002c*/ 	.word	0x00000000
        /*0030*/ 	.short	0x0004
        /*0032*/ 	.short	0x0010
        /*0034*/ 	.byte	0x00, 0xf5, 0x21, 0x00


	//----- nvinfo : EIATTR_KPARAM_INFO
	.align		4
.L_32:
        /*0038*/ 	.byte	0x04, 0x17
        /*003a*/ 	.short	(.L_34 - .L_33)
.L_33:
        /*003c*/ 	.word	0x00000000
        /*0040*/ 	.short	0x0003
        /*0042*/ 	.short	0x000c
        /*0044*/ 	.byte	0x00, 0xf0, 0x11, 0x00


	//----- nvinfo : EIATTR_KPARAM_INFO
	.align		4
.L_34:
        /*0048*/ 	.byte	0x04, 0x17
        /*004a*/ 	.short	(.L_36 - .L_35)
.L_35:
        /*004c*/ 	.word	0x00000000
        /*0050*/ 	.short	0x0002
        /*0052*/ 	.short	0x0008
        /*0054*/ 	.byte	0x00, 0xf0, 0x11, 0x00


	//----- nvinfo : EIATTR_KPARAM_INFO
	.align		4
.L_36:
        /*0058*/ 	.byte	0x04, 0x17
        /*005a*/ 	.short	(.L_38 - .L_37)
.L_37:
        /*005c*/ 	.word	0x00000000
        /*0060*/ 	.short	0x0001
        /*0062*/ 	.short	0x0004
        /*0064*/ 	.byte	0x00, 0xf0, 0x11, 0x00


	//----- nvinfo : EIATTR_KPARAM_INFO
	.align		4
.L_38:
        /*0068*/ 	.byte	0x04, 0x17
        /*006a*/ 	.short	(.L_40 - .L_39)
.L_39:
        /*006c*/ 	.word	0x00000000
        /*0070*/ 	.short	0x0000
        /*0072*/ 	.short	0x0000
        /*0074*/ 	.byte	0x00, 0xf0, 0x11, 0x00


	//----- nvinfo : EIATTR_SPARSE_MMA_MASK
	.align		4
.L_40:
        /*0078*/ 	.byte	0x03, 0x50
        /*007a*/ 	.short	0x0000


	//----- nvinfo : EIATTR_MAXREG_COUNT
	.align		4
        /*007c*/ 	.byte	0x03, 0x1b
        /*007e*/ 	.short	0x00ff


	//----- nvinfo : EIATTR_MERCURY_ISA_VERSION
	.align		4
        /*0080*/ 	.byte	0x03, 0x5f
        /*0082*/ 	.short	0x0101


	//----- nvinfo : EIATTR_VRC_CTA_INIT_COUNT
	.align		4
        /*0084*/ 	.byte	0x02, 0x4a
	.zero		1
	.zero		1


	//----- nvinfo : EIATTR_EXIT_INSTR_OFFSETS
	.align		4
        /*0088*/ 	.byte	0x04, 0x1c
        /*008a*/ 	.short	(.L_42 - .L_41)


	//   ....[0]....
.L_41:
        /*008c*/ 	.word	0x00000080


	//   ....[1]....
        /*0090*/ 	.word	0x00000d30


	//   ....[2]....
        /*0094*/ 	.word	0x00001110


	//   ....[3]....
        /*0098*/ 	.word	0x00001e90


	//   ....[4]....
        /*009c*/ 	.word	0x00002240


	//   ....[5]....
        /*00a0*/ 	.word	0x00002450


	//   ....[6]....
        /*00a4*/ 	.word	0x00002540


	//   ....[7]....
        /*00a8*/ 	.word	0x00002f60


	//   ....[8]....
        /*00ac*/ 	.word	0x000033f0


	//   ....[9]....
        /*00b0*/ 	.word	0x00003620


	//   ....[10]....
        /*00b4*/ 	.word	0x000058f0


	//   ....[11]....
        /*00b8*/ 	.word	0x00006390


	//   ....[12]....
        /*00bc*/ 	.word	0x00006780


	//----- nvinfo : EIATTR_INDIRECT_BRANCH_TARGETS
	.align		4
.L_42:
        /*00c0*/ 	.byte	0x04, 0x34
        /*00c2*/ 	.short	(.L_44 - .L_43)


	//   ....[0]....
.L_43:
        /*00c4*/ 	.word	.L_x_86@srel
        /*00c8*/ 	.short	0x0
        /*00ca*/ 	.short	0x0
        /*00cc*/ 	.word	0x4
        /*00d0*/ 	.word	.L_x_1@srel
        /*00d4*/ 	.word	.L_x_88@srel
        /*00d8*/ 	.word	.L_x_89@srel
        /*00dc*/ 	.word	.L_x_90@srel


	//   ....[1]....
        /*00e0*/ 	.word	.L_x_91@srel
        /*00e4*/ 	.short	0x0
        /*00e6*/ 	.short	0x0
        /*00e8*/ 	.word	0x3
        /*00ec*/ 	.word	.L_x_92@srel
        /*00f0*/ 	.word	.L_x_93@srel
        /*00f4*/ 	.word	.L_x_90@srel


	//   ....[2]....
        /*00f8*/ 	.word	.L_x_95@srel
        /*00fc*/ 	.short	0x0
        /*00fe*/ 	.short	0x0
        /*0100*/ 	.word	0x3
        /*0104*/ 	.word	.L_x_96@srel
        /*0108*/ 	.word	.L_x_97@srel
        /*010c*/ 	.word	.L_x_90@srel


	//----- nvinfo : EIATTR_CRS_STACK_SIZE
	.align		4
.L_44:
        /*0110*/ 	.byte	0x04, 0x1e
        /*0112*/ 	.short	(.L_46 - .L_45)
.L_45:
        /*0114*/ 	.word	0x00000000


	//----- nvinfo : EIATTR_CBANK_PARAM_SIZE
	.align		4
.L_46:
        /*0118*/ 	.byte	0x03, 0x19
        /*011a*/ 	.short	0x0028


	//----- nvinfo : EIATTR_PARAM_CBANK
	.align		4
        /*011c*/ 	.byte	0x04, 0x0a
        /*011e*/ 	.short	(.L_48 - .L_47)
	.align		4
.L_47:
        /*0120*/ 	.word	index@(.nv.constant0._Z23eval_sh_backward_kerneljjjjPK6float3PKfPf)
        /*0124*/ 	.short	0x0380
        /*0126*/ 	.short	0x0028


	//----- nvinfo : EIATTR_SW_WAR
	.align		4
.L_48:
        /*0128*/ 	.byte	0x04, 0x36
        /*012a*/ 	.short	(.L_50 - .L_49)
.L_49:
        /*012c*/ 	.word	0x00000008
.L_50:


//--------------------- .nv.info._Z22eval_sh_forward_kerneljjjjPK6float3PKfPf --------------------------
	.section	.nv.info._Z22eval_sh_forward_kerneljjjjPK6float3PKfPf,"",@"SHT_CUDA_INFO"
	.sectionflags	@""
	.align	4


	//----- nvinfo : EIATTR_CUDA_API_VERSION
	.align		4
        /*0000*/ 	.byte	0x04, 0x37
        /*0002*/ 	.short	(.L_52 - .L_51)
.L_51:
        /*0004*/ 	.word	0x00000082


	//----- nvinfo : EIATTR_KPARAM_INFO
	.align		4
.L_52:
        /*0008*/ 	.byte	0x04, 0x17
        /*000a*/ 	.short	(.L_54 - .L_53)
.L_53:
        /*000c*/ 	.word	0x00000000
        /*0010*/ 	.short	0x0006
        /*0012*/ 	.short	0x0020
        /*0014*/ 	.byte	0x00, 0xf5, 0x21, 0x00


	//----- nvinfo : EIATTR_KPARAM_INFO
	.align		4
.L_54:
        /*0018*/ 	.byte	0x04, 0x17
        /*001a*/ 	.short	(.L_56 - .L_55)
.L_55:
        /*001c*/ 	.word	0x00000000
        /*0020*/ 	.short	0x0005
        /*0022*/ 	.short	0x0018
        /*0024*/ 	.byte	0x00, 0xf5, 0x21, 0x00


	//----- nvinfo : EIATTR_KPARAM_INFO
	.align		4
.L_56:
        /*0028*/ 	.byte	0x04, 0x17
        /*002a*/ 	.short	(.L_58 - .L_57)
.L_57:
        /*002c*/ 	.word	0x00000000
        /*0030*/ 	.short	0x0004
        /*0032*/ 	.short	0x0010
        /*0034*/ 	.byte	0x00, 0xf5, 0x21, 0x00


	//----- nvinfo : EIATTR_KPARAM_INFO
	.align		4
.L_58:
        /*0038*/ 	.byte	0x04, 0x17
        /*003a*/ 	.short	(.L_60 - .L_59)
.L_59:
        /*003c*/ 	.word	0x00000000
        /*0040*/ 	.short	0x0003
        /*0042*/ 	.short	0x000c
        /*0044*/ 	.byte	0x00, 0xf0, 0x11, 0x00


	//----- nvinfo : EIATTR_KPARAM_INFO
	.align		4
.L_60:
        /*0048*/ 	.byte	0x04, 0x17
        /*004a*/ 	.short	(.L_62 - .L_61)
.L_61:
        /*004c*/ 	.word	0x00000000
        /*0050*/ 	.short	0x0002
        /*0052*/ 	.short	0x0008
        /*0054*/ 	.byte	0x00, 0xf0, 0x11, 0x00


	//----- nvinfo : EIATTR_KPARAM_INFO
	.align		4
.L_62:
        /*0058*/ 	.byte	0x04, 0x17
        /*005a*/ 	.short	(.L_64 - .L_63)
.L_63:
        /*005c*/ 	.word	0x00000000
        /*0060*/ 	.short	0x0001
        /*0062*/ 	.short	0x0004
        /*0064*/ 	.byte	0x00, 0xf0, 0x11, 0x00


	//----- nvinfo : EIATTR_KPARAM_INFO
	.align		4
.L_64:
        /*0068*/ 	.byte	0x04, 0x17
        /*006a*/ 	.short	(.L_66 - .L_65)
.L_65:
        /*006c*/ 	.word	0x00000000
        /*0070*/ 	.short	0x0000
        /*0072*/ 	.short	0x0000
        /*0074*/ 	.byte	0x00, 0xf0, 0x11, 0x00


	//----- nvinfo : EIATTR_SPARSE_MMA_MASK
	.align		4
.L_66:
        /*0078*/ 	.byte	0x03, 0x50
        /*007a*/ 	.short	0x0000


	//----- nvinfo : EIATTR_MAXREG_COUNT
	.align		4
        /*007c*/ 	.byte	0x03, 0x1b
        /*007e*/ 	.short	0x00ff


	//----- nvinfo : EIATTR_MERCURY_ISA_VERSION
	.align		4
        /*0080*/ 	.byte	0x03, 0x5f
        /*0082*/ 	.short	0x0101


	//----- nvinfo : EIATTR_VRC_CTA_INIT_COUNT
	.align		4
        /*0084*/ 	.byte	0x02, 0x4a
	.zero		1
	.zero		1


	//----- nvinfo : EIATTR_EXIT_INSTR_OFFSETS
	.align		4
        /*0088*/ 	.byte	0x04, 0x1c
        /*008a*/ 	.short	(.L_68 - .L_67)


	//   ....[0]....
.L_67:
        /*008c*/ 	.word	0x00000090


	//   ....[1]....
        /*0090*/ 	.word	0x00000d40


	//   ....[2]....
        /*0094*/ 	.word	0x00001130


	//   ....[3]....
        /*0098*/ 	.word	0x00001b80


	//   ....[4]....
        /*009c*/ 	.word	0x00001fc0


	//   ....[5]....
        /*00a0*/ 	.word	0x00002220


	//   ....[6]....
        /*00a4*/ 	.word	0x00002340


	//   ....[7]....
        /*00a8*/ 	.word	0x00004c20


	//   ....[8]....
        /*00ac*/ 	.word	0x000052f0


	//   ....[9]....
        /*00b0*/ 	.word	0x00005560


	//----- nvinfo : EIATTR_INDIRECT_BRANCH_TARGETS
	.align		4
.L_68:
        /*00b4*/ 	.byte	0x04, 0x34
        /*00b6*/ 	.short	(.L_70 - .L_69)


	//   ....[0]....
.L_69:
        /* <DEDUP_REMOVED lines=8> */


	//   ....[1]....
        /*00d4*/ 	.word	.L_x_104@srel
        /*00d8*/ 	.short	0x0
        /*00da*/ 	.short	0x0
        /*00dc*/ 	.word	0x3
        /*00e0*/ 	.word	.L_x_105@srel
        /*00e4*/ 	.word	.L_x_106@srel
        /*00e8*/ 	.word	.L_x_103@srel


	//   ....[2]....
        /*00ec*/ 	.word	.L_x_108@srel
        /*00f0*/ 	.short	0x0
        /*00f2*/ 	.short	0x0
        /*00f4*/ 	.word	0x3
        /*00f8*/ 	.word	.L_x_109@srel
        /*00fc*/ 	.word	.L_x_110@srel
        /*0100*/ 	.word	.L_x_103@srel


	//----- nvinfo : EIATTR_CRS_STACK_SIZE
	.align		4
.L_70:
        /*0104*/ 	.byte	0x04, 0x1e
        /*0106*/ 	.short	(.L_72 - .L_71)
.L_71:
        /*0108*/ 	.word	0x00000000


	//----- nvinfo : EIATTR_CBANK_PARAM_SIZE
	.align		4
.L_72:
        /*010c*/ 	.byte	0x03, 0x19
        /*010e*/ 	.short	0x0028


	//----- nvinfo : EIATTR_PARAM_CBANK
	.align		4
        /*0110*/ 	.byte	0x04, 0x0a
        /*0112*/ 	.short	(.L_74 - .L_73)
	.align		4
.L_73:
        /*0114*/ 	.word	index@(.nv.constant0._Z22eval_sh_forward_kerneljjjjPK6float3PKfPf)
        /*0118*/ 	.short	0x0380
        /*011a*/ 	.short	0x0028


	//----- nvinfo : EIATTR_SW_WAR
	.align		4
.L_74:
        /*011c*/ 	.byte	0x04, 0x36
        /*011e*/ 	.short	(.L_76 - .L_75)
.L_75:
        /*0120*/ 	.word	0x00000008
.L_76:


//--------------------- .nv.callgraph             --------------------------
	.section	.nv.callgraph,"",@"SHT_CUDA_CALLGRAPH"
	.align	4
	.sectionentsize	8
	.align		4
        /*0000*/ 	.word	0x00000000
	.align		4
        /*0004*/ 	.word	0xffffffff
	.align		4
        /*0008*/ 	.word	0x00000000
	.align		4
        /*000c*/ 	.word	0xfffffffe
	.align		4
        /*0010*/ 	.word	0x00000000
	.align		4
        /*0014*/ 	.word	0xfffffffd
	.align		4
        /*0018*/ 	.word	0x00000000
	.align		4
        /*001c*/ 	.word	0xfffffffc


//--------------------- .nv.constant3             --------------------------
	.section	.nv.constant3,"a",@progbits
	.align	4
.nv.constant3:
	.type		SH_C0,@object
	.size		SH_C0,(SH_C1 - SH_C0)
SH_C0:
        /*0000*/ 	.byte	0xbb, 0x6e, 0x90, 0x3e
	.type		SH_C1,@object
	.size		SH_C1,(SH_C2 - SH_C1)
SH_C1:
        /*0004*/ 	.byte	0x1c, 0x2a, 0xfa, 0x3e
	.type		SH_C2,@object
	.size		SH_C2,(SH_C3 - SH_C2)
SH_C2:
        /*0008*/ 	.byte	0xa1, 0xd8, 0x8b, 0x3f, 0xa1, 0xd8, 0x8b, 0xbf, 0x01, 0x7b, 0xa1, 0x3e, 0xa1, 0xd8, 0x8b, 0xbf
        /*0018*/ 	.byte	0xa1, 0xd8, 0x0b, 0x3f
	.type		SH_C3,@object
	.size		SH_C3,(SH_C4 - SH_C3)
SH_C3:
        /*001c*/ 	.byte	0x19, 0x0d, 0x17, 0xbf, 0xc7, 0xff, 0x38, 0x40, 0xe8, 0x01, 0xea, 0xbe, 0xf8, 0x10, 0xbf, 0x3e
        /*002c*/ 	.byte	0xe8, 0x01, 0xea, 0xbe, 0xc7, 0xff, 0xb8, 0x3f, 0x19, 0x0d, 0x17, 0xbf
	.type		SH_C4,@object
	.size		SH_C4,(.L_4 - SH_C4)
SH_C4:
        /*0038*/ 	.byte	0xc5, 0x36, 0x20, 0x40, 0xa5, 0x93, 0xe2, 0xbf, 0x81, 0x38, 0x72, 0x3f, 0xa2, 0x46, 0x2b, 0xbf
        /*0048*/ 	.byte	0x18, 0xa6, 0xd8, 0x3d, 0xa2, 0x46, 0x2b, 0xbf, 0x81, 0x38, 0xf2, 0x3e, 0xa5, 0x93, 0xe2, 0xbf
        /*0058*/ 	.byte	0xc5, 0x36, 0x20, 0x3f
.L_4:


//--------------------- .nv.constant2._Z23eval_sh_backward_kerneljjjjPK6float3PKfPf --------------------------
	.section	.nv.constant2._Z23eval_sh_backward_kerneljjjjPK6float3PKfPf,"a",@progbits
	.sectionflags	@""
	.align	4
.nv.constant2._Z23eval_sh_backward_kerneljjjjPK6float3PKfPf:
        /*0000*/ 	.byte	0xd0, 0x02, 0x00, 0x00, 0x40, 0x01, 0x00, 0x00, 0x20, 0x01, 0x00, 0x00, 0xc0, 0x02, 0x00, 0x00
        /*0010*/ 	.byte	0x00, 0x02, 0x00, 0x00, 0xe0, 0x01, 0x00, 0x00, 0xc0, 0x02, 0x00, 0x00, 0xa0, 0x02, 0x00, 0x00
        /*0020*/ 	.byte	0x80, 0x02, 0x00, 0x00, 0xc0, 0x02, 0x00, 0x00


//--------------------- .nv.constant2._Z22eval_sh_forward_kerneljjjjPK6float3PKfPf --------------------------
	.section	.nv.constant2._Z22eval_sh_forward_kerneljjjjPK6float3PKfPf,"a",@progbits
	.sectionflags	@""
	.align	4
.nv.constant2._Z22eval_sh_forward_kerneljjjjPK6float3PKfPf:
        /*0000*/ 	.byte	0xe0, 0x02, 0x00, 0x00, 0x50, 0x01, 0x00, 0x00, 0x30, 0x01, 0x00, 0x00, 0xd0, 0x02, 0x00, 0x00
        /*0010*/ 	.byte	0x10, 0x02, 0x00, 0x00, 0xf0, 0x01, 0x00, 0x00, 0xd0, 0x02, 0x00, 0x00, 0xb0, 0x02, 0x00, 0x00
        /*0020*/ 	.byte	0x90, 0x02, 0x00, 0x00, 0xd0, 0x02, 0x00, 0x00


//--------------------- .text._Z23eval_sh_backward_kerneljjjjPK6float3PKfPf --------------------------
	.section	.text._Z23eval_sh_backward_kerneljjjjPK6float3PKfPf,"ax",@progbits
	.align	128
        .global         _Z23eval_sh_backward_kerneljjjjPK6float3PKfPf
        .type           _Z23eval_sh_backward_kerneljjjjPK6float3PKfPf,@function
        .size           _Z23eval_sh_backward_kerneljjjjPK6float3PKfPf,(.L_x_113 - _Z23eval_sh_backward_kerneljjjjPK6float3PKfPf)
        .other          _Z23eval_sh_backward_kerneljjjjPK6float3PKfPf,@"STO_CUDA_ENTRY STV_DEFAULT"
_Z23eval_sh_backward_kerneljjjjPK6float3PKfPf:
.text._Z23eval_sh_backward_kerneljjjjPK6float3PKfPf:
[----:B------:R-:W-:Y:S01]  /*0000*/  LDC R1, c[0x0][0x37c] ;  /* 0x0000df00ff017b82 */ /* 0x000fe20000000800 */
[----:B------:R-:W0:Y:S07]  /*0010*/  S2R R7, SR_TID.X ;  /* 0x0000000000077919 */ /* 0x000e2e0000002100 */
[----:B------:R-:W0:Y:S01]  /*0020*/  S2UR UR4, SR_CTAID.X ;  /* 0x00000000000479c3 */ /* 0x000e220000002500 */
[----:B------:R-:W1:Y:S07]  /*0030*/  LDCU UR5, c[0x0][0x380] ;  /* 0x00007000ff0577ac */ /* 0x000e6e0008000800 */
[----:B------:R-:W0:Y:S02]  /*0040*/  LDC R0, c[0x0][0x360] ;  /* 0x0000d800ff007b82 */ /* 0x000e240000000800 */
[----:B0-----:R-:W-:-:S05]  /*0050*/  IMAD R7, R0, UR4, R7 ;  /* 0x0000000400077c24 */ /* 0x001fca000f8e0207 */
[----:B-1----:R-:W-:Y:S01]  /*0060*/  ISETP.GE.U32.AND P0, PT, R7, UR5, PT ;  /* 0x0000000507007c0c */ /* 0x002fe2000bf06070 */
[----:B------:R-:W0:-:S12]  /*0070*/  LDCU UR5, c[0x0][0x388] ;  /* 0x00007100ff0577ac */ /* 0x000e180008000800 */
[----:B0-----:R-:W-:Y:S05]  /*0080*/  @P0 EXIT ;  /* 0x000000000000094d */ /* 0x001fea0003800000 */
[----:B------:R-:W0:Y:S02]  /*0090*/  LDC R0, c[0x0][0x388] ;  /* 0x0000e200ff007b82 */ /* 0x000e240000000800 */
[----:B0-----:R-:W-:-:S13]  /*00a0*/  ISETP.GT.AND P0, PT, R0, 0x3, PT ;  /* 0x000000030000780c */ /* 0x001fda0003f04270 */
[----:B------:R-:W-:Y:S05]  /*00b0*/  @P0 BRA `(.L_x_0) ;  /* 0x0000000000280947 */ /* 0x000fea0003800000 */
[----:B------:R-:W-:-:S04]  /*00c0*/  IADD3 R0, PT, PT, R0, -0x1, RZ ;  /* 0xffffffff00007810 */ /* 0x000fc80007ffe0ff */
[----:B------:R-:W-:-:S04]  /*00d0*/  VIMNMX.U32 R0, PT, PT, R0, 0x3, PT ;  /* 0x0000000300007848 */ /* 0x000fc80003fe0000 */
[----:B------:R-:W-:-:S04]  /*00e0*/  SHF.L.U32 R0, R0, 0x2, RZ ;  /* 0x0000000200007819 */ /* 0x000fc800000006ff */
[----:B------:R-:W0:Y:S02]  /*00f0*/  LDC R2, c[0x2][R0] ;  /* 0x0080000000027b82 */ /* 0x000e240000000800 */
[----:B0-----:R-:W-:-:S04]  /*0100*/  SHF.R.S32.HI R3, RZ, 0x1f, R2 ;  /* 0x0000001fff037819 */ /* 0x001fc80000011402 */
.L_x_86:
[----:B------:R-:W-:Y:S05]  /*0110*/  BRX R2 -0x120                                                           (*"BRANCH_TARGETS .L_x_1,.L_x_88,.L_x_89,.L_x_90"*) ;  /* 0xfffffffc02b87949 */ /* 0x000fea000383ffff */
.L_x_89:
[----:B------:R-:W-:Y:S01]  /*0120*/  UMOV UR5, 0x9 ;  /* 0x0000000900057882 */ /* 0x000fe20000000000 */
[----:B------:R-:W-:Y:S05]  /*0130*/  BRA `(.L_x_1) ;  /* 0x0000000000647947 */ /* 0x000fea0003800000 */
.L_x_88:
[----:B------:R-:W-:Y:S01]  /*0140*/  UMOV UR5, 0x4 ;  /* 0x0000000400057882 */ /* 0x000fe20000000000 */
[----:B------:R-:W-:Y:S05]  /*0150*/  BRA `(.L_x_1) ;  /* 0x00000000005c7947 */ /* 0x000fea0003800000 */
.L_x_0:
[----:B------:R-:W-:-:S13]  /*0160*/  ISETP.GT.AND P0, PT, R0, 0x5, PT ;  /* 0x000000050000780c */ /* 0x000fda0003f04270 */
[----:B------:R-:W-:Y:S05]  /*0170*/  @P0 BRA `(.L_x_2) ;  /* 0x0000000000280947 */ /* 0x000fea0003800000 */
[----:B------:R-:W-:-:S04]  /*0180*/  MOV R3, 0xfffffffc ;  /* 0xfffffffc00037802 */ /* 0x000fc80000000f00 */
[----:B------:R-:W-:-:S04]  /*0190*/  VIADDMNMX.U32 R0, R0, R3, 0x2, PT ;  /* 0x0000000200007446 */ /* 0x000fc80003800003 */
[----:B------:R-:W-:-:S04]  /*01a0*/  SHF.L.U32 R0, R0, 0x2, RZ ;  /* 0x0000000200007819 */ /* 0x000fc800000006ff */
[----:B------:R-:W0:Y:S02]  /*01b0*/  LDC R2, c[0x2][R0+0x10] ;  /* 0x0080040000027b82 */ /* 0x000e240000000800 */
[----:B0-----:R-:W-:-:S04]  /*01c0*/  SHF.R.S32.HI R3, RZ, 0x1f, R2 ;  /* 0x0000001fff037819 */ /* 0x001fc80000011402 */
.L_x_91:
[----:B------:R-:W-:Y:S05]  /*01d0*/  BRX R2 -0x1e0                                                           (*"BRANCH_TARGETS .L_x_92,.L_x_93,.L_x_90"*) ;  /* 0xfffffffc02887949 */ /* 0x000fea000383ffff */
.L_x_93:
[----:B------:R-:W-:Y:S01]  /*01e0*/  UMOV UR5, 0x19 ;  /* 0x0000001900057882 */ /* 0x000fe20000000000 */
[----:B------:R-:W-:Y:S05]  /*01f0*/  BRA `(.L_x_1) ;  /* 0x0000000000347947 */ /* 0x000fea0003800000 */
.L_x_92:
[----:B------:R-:W-:Y:S01]  /*0200*/  UMOV UR5, 0x10 ;  /* 0x0000001000057882 */ /* 0x000fe20000000000 */
[----:B------:R-:W-:Y:S05]  /*0210*/  BRA `(.L_x_1) ;  /* 0x00000000002c7947 */ /* 0x000fea0003800000 */
.L_x_2:
[----:B------:R-:W-:-:S04]  /*0220*/  MOV R3, 0xfffffffa ;  /* 0xfffffffa00037802 */ /* 0x000fc80000000f00 */
[----:B------:R-:W-:-:S04]  /*0230*/  VIADDMNMX.U32 R0, R0, R3, 0x2, PT ;  /* 0x0000000200007446 */ /* 0x000fc80003800003 */
[----:B------:R-:W-:-:S04]  /*0240*/  SHF.L.U32 R0, R0, 0x2, RZ ;  /* 0x0000000200007819 */ /* 0x000fc800000006ff */
[----:B------:R-:W0:Y:S02]  /*0250*/  LDC R2, c[0x2][R0+0x1c] ;  /* 0x0080070000027b82 */ /* 0x000e240000000800 */
[----:B0-----:R-:W-:-:S04]  /*0260*/  SHF.R.S32.HI R3, RZ, 0x1f, R2 ;  /* 0x0000001fff037819 */ /* 0x001fc80000011402 */
.L_x_95:
[----:B------:R-:W-:Y:S05]  /*0270*/  BRX R2 -0x280                                                           (*"BRANCH_TARGETS .L_x_96,.L_x_97,.L_x_90"*) ;  /* 0xfffffffc02607949 */ /* 0x000fea000383ffff */
.L_x_97:
[----:B------:R-:W-:Y:S01]  /*0280*/  UMOV UR5, 0x31 ;  /* 0x0000003100057882 */ /* 0x000fe20000000000 */
[----:B------:R-:W-:Y:S05]  /*0290*/  BRA `(.L_x_1) ;  /* 0x00000000000c7947 */ /* 0x000fea0003800000 */
.L_x_96:
[----:B------:R-:W-:Y:S01]  /*02a0*/  UMOV UR5, 0x24 ;  /* 0x0000002400057882 */ /* 0x000fe20000000000 */
[----:B------:R-:W-:Y:S05]  /*02b0*/  BRA `(.L_x_1) ;  /* 0x0000000000047947 */ /* 0x000fea0003800000 */
.L_x_90:
[----:B------:R-:W-:-:S05]  /*02c0*/  UMOV UR5, 0x40 ;  /* 0x0000004000057882 */ /* 0x000fca0000000000 */
.L_x_1:
[----:B------:R-:W0:Y:S01]  /*02d0*/  LDCU UR4, c[0x0][0x384] ;  /* 0x00007080ff0477ac */ /* 0x000e220008000800 */
[----:B------:R-:W1:Y:S01]  /*02e0*/  LDC.64 R36, c[0x0][0x398] ;  /* 0x0000e600ff247b82 */ /* 0x000e620000000a00 */
[----:B------:R-:W2:Y:S07]  /*02f0*/  LDCU.64 UR8, c[0x0][0x358] ;  /* 0x00006b00ff0877ac */ /* 0x000eae0008000a00 */
[----:B------:R-:W3:Y:S08]  /*0300*/  LDC.64 R4, c[0x0][0x390] ;  /* 0x0000e400ff047b82 */ /* 0x000ef00000000a00 */
[----:B------:R-:W4:Y:S01]  /*0310*/  LDC.64 R38, c[0x0][0x3a0] ;  /* 0x0000e800ff267b82 */ /* 0x000f220000000a00 */
[----:B0-----:R-:W-:Y:S01]  /*0320*/  ISETP.NE.AND P2, PT, RZ, UR4, PT ;  /* 0x00000004ff007c0c */ /* 0x001fe2000bf45270 */
[----:B------:R-:W-:-:S04]  /*0330*/  IMAD R31, R7, UR4, RZ ;  /* 0x00000004071f7c24 */ /* 0x000fc8000f8e02ff */
[C---:B------:R-:W-:Y:S02]  /*0340*/  IMAD R11, R31.reuse, UR5, RZ ;  /* 0x000000051f0b7c24 */ /* 0x040fe4000f8e02ff */
[----:B-1----:R-:W-:-:S04]  /*0350*/  IMAD.WIDE.U32 R36, R31, 0x4, R36 ;  /* 0x000000041f247825 */ /* 0x002fc800078e0024 */
[----:B------:R-:W-:-:S04]  /*0360*/  IMAD.WIDE.U32 R30, R31, 0x4, RZ ;  /* 0x000000041f1e7825 */ /* 0x000fc800078e00ff */
[----:B---3--:R-:W-:-:S04]  /*0370*/  IMAD.WIDE.U32 R4, R7, 0xc, R4 ;  /* 0x0000000c07047825 */ /* 0x008fc800078e0004 */
[----:B----4-:R-:W-:Y:S01]  /*0380*/  IMAD.WIDE.U32 R38, R11, 0x4, R38 ;  /* 0x000000040b267825 */ /* 0x010fe200078e0026 */
[----:B--2---:R-:W-:Y:S06]  /*0390*/  @!P2 BRA `(.L_x_3) ;  /* 0x00000008005ca947 */ /* 0x004fec0003800000 */
[----:B------:R-:W-:Y:S01]  /*03a0*/  UIADD3 UR5, UPT, UPT, UR4, -0x1, URZ ;  /* 0xffffffff04057890 */ /* 0x000fe2000fffe0ff */
[----:B------:R-:W-:Y:S01]  /*03b0*/  HFMA2 R9, -RZ, RZ, 0, 0 ;  /* 0x00000000ff097431 */ /* 0x000fe200000001ff */
[----:B------:R-:W-:Y:S02]  /*03c0*/  ULOP3.LUT UR6, UR4, 0xf, URZ, 0xc0, !UPT ;  /* 0x0000000f04067892 */ /* 0x000fe4000f8ec0ff */
[----:B------:R-:W-:Y:S02]  /*03d0*/  UISETP.GE.U32.AND UP1, UPT, UR5, 0xf, UPT ;  /* 0x0000000f0500788c */ /* 0x000fe4000bf26070 */
[----:B------:R-:W-:-:S07]  /*03e0*/  UISETP.NE.AND UP0, UPT, UR6, URZ, UPT ;  /* 0x000000ff0600728c */ /* 0x000fce000bf05270 */
[----:B------:R-:W-:Y:S05]  /*03f0*/  BRA.U !UP1, `(.L_x_4) ;  /* 0x0000000509047547 */ /* 0x000fea000b800000 */
[----:B------:R-:W-:Y:S01]  /*0400*/  ULOP3.LUT UR5, UR4, 0xfffffff0, URZ, 0xc0, !UPT ;  /* 0xfffffff004057892 */ /* 0x000fe2000f8ec0ff */
[----:B------:R-:W-:Y:S01]  /*0410*/  IADD3 R2, P0, PT, R36, 0x20, RZ ;  /* 0x0000002024027810 */ /* 0x000fe20007f1e0ff */
[----:B------:R-:W0:Y:S01]  /*0420*/  LDCU UR10, c[0x3][URZ] ;  /* 0x00c00000ff0a77ac */ /* 0x000e220008000800 */
[----:B------:R-:W-:Y:S02]  /*0430*/  IADD3 R23, P1, PT, R38, 0x20, RZ ;  /* 0x0000002026177810 */ /* 0x000fe40007f3e0ff */
[----:B------:R-:W-:Y:S01]  /*0440*/  IADD3.X R3, PT, PT, RZ, R37, RZ, P0, !PT ;  /* 0x00000025ff037210 */ /* 0x000fe200007fe4ff */
[----:B------:R-:W-:Y:S01]  /*0450*/  UIADD3 UR7, UPT, UPT, -UR5, URZ, URZ ;  /* 0x000000ff05077290 */ /* 0x000fe2000fffe1ff */
[----:B------:R-:W-:Y:S02]  /*0460*/  IADD3.X R42, PT, PT, RZ, R39, RZ, P1, !PT ;  /* 0x00000027ff2a7210 */ /* 0x000fe40000ffe4ff */
[----:B------:R-:W-:-:S09]  /*0470*/  MOV R9, UR5 ;  /* 0x0000000500097c02 */ /* 0x000fd20008000f00 */
.L_x_5:
[----:B------:R-:W0:Y:S04]  /*0480*/  LDG.E.CONSTANT R0, desc[UR8][R2.64+-0x20] ;  /* 0xffffe00802007981 */ /* 0x000e28000c1e9900 */
[----:B------:R-:W2:Y:S04]  /*0490*/  LDG.E.CONSTANT R8, desc[UR8][R2.64+-0x1c] ;  /* 0xffffe40802087981 */ /* 0x000ea8000c1e9900 */
[----:B------:R-:W3:Y:S04]  /*04a0*/  LDG.E.CONSTANT R10, desc[UR8][R2.64+-0x18] ;  /* 0xffffe808020a7981 */ /* 0x000ee8000c1e9900 */
[----:B------:R-:W4:Y:S04]  /*04b0*/  LDG.E.CONSTANT R12, desc[UR8][R2.64+-0x14] ;  /* 0xffffec08020c7981 */ /* 0x000f28000c1e9900 */
[----:B------:R-:W5:Y:S04]  /*04c0*/  LDG.E.CONSTANT R14, desc[UR8][R2.64+-0x10] ;  /* 0xfffff008020e7981 */ /* 0x000f68000c1e9900 */
        /* <DEDUP_REMOVED lines=10> */
[----:B------:R1:W5:Y:S01]  /*0570*/  LDG.E.CONSTANT R16, desc[UR8][R2.64+-0xc] ;  /* 0xfffff40802107981 */ /* 0x000362000c1e9900 */
[----:B------:R-:W-:-:S02]  /*0580*/  MOV R6, R23 ;  /* 0x0000001700067202 */ /* 0x000fc40000000f00 */
[----:B------:R-:W-:Y:S01]  /*0590*/  MOV R7, R42 ;  /* 0x0000002a00077202 */ /* 0x000fe20000000f00 */
[----:B------:R-:W-:-:S04]  /*05a0*/  UIADD3 UR7, UPT, UPT, UR7, 0x10, URZ ;  /* 0x0000001007077890 */ /* 0x000fc8000fffe0ff */
[----:B------:R-:W-:Y:S01]  /*05b0*/  UISETP.NE.AND UP1, UPT, UR7, URZ, UPT ;  /* 0x000000ff0700728c */ /* 0x000fe2000bf25270 */
[----:B-1----:R-:W-:-:S04]  /*05c0*/  IADD3 R2, P0, PT, R2, 0x40, RZ ;  /* 0x0000004002027810 */ /* 0x002fc80007f1e0ff */
[----:B------:R-:W-:Y:S01]  /*05d0*/  IADD3.X R3, PT, PT, RZ, R3, RZ, P0, !PT ;  /* 0x00000003ff037210 */ /* 0x000fe200007fe4ff */
[----:B0-----:R-:W-:Y:S01]  /*05e0*/  FMUL R13, R0, UR10 ;  /* 0x0000000a000d7c20 */ /* 0x001fe20008400000 */
[----:B--2---:R-:W-:Y:S01]  /*05f0*/  FMUL R15, R8, UR10 ;  /* 0x0000000a080f7c20 */ /* 0x004fe20008400000 */
[----:B---3--:R-:W-:Y:S01]  /*0600*/  FMUL R17, R10, UR10 ;  /* 0x0000000a0a117c20 */ /* 0x008fe20008400000 */
[----:B----4-:R-:W-:Y:S01]  /*0610*/  FMUL R19, R12, UR10 ;  /* 0x0000000a0c137c20 */ /* 0x010fe20008400000 */
[----:B-----5:R-:W-:Y:S01]  /*0620*/  FMUL R21, R14, UR10 ;  /* 0x0000000a0e157c20 */ /* 0x020fe20008400000 */
[----:B------:R0:W-:Y:S04]  /*0630*/  STG.E desc[UR8][R6.64+-0x20], R13 ;  /* 0xffffe00d06007986 */ /* 0x0001e8000c101908 */
[----:B------:R1:W-:Y:S01]  /*0640*/  STG.E desc[UR8][R6.64+-0x1c], R15 ;  /* 0xffffe40f06007986 */ /* 0x0003e2000c101908 */
[----:B------:R-:W-:-:S03]  /*0650*/  FMUL R25, R20, UR10 ;  /* 0x0000000a14197c20 */ /* 0x000fc60008400000 */
[----:B------:R2:W-:Y:S01]  /*0660*/  STG.E desc[UR8][R6.64+-0x18], R17 ;  /* 0xffffe81106007986 */ /* 0x0005e2000c101908 */
[----:B------:R-:W-:-:S03]  /*0670*/  FMUL R27, R22, UR10 ;  /* 0x0000000a161b7c20 */ /* 0x000fc60008400000 */
[----:B------:R3:W-:Y:S01]  /*0680*/  STG.E desc[UR8][R6.64+-0x14], R19 ;  /* 0xffffec1306007986 */ /* 0x0007e2000c101908 */
[----:B0-----:R-:W-:Y:S01]  /*0690*/  FMUL R13, R18, UR10 ;  /* 0x0000000a120d7c20 */ /* 0x001fe20008400000 */
[----:B------:R-:W-:Y:S02]  /*06a0*/  FMUL R29, R24, UR10 ;  /* 0x0000000a181d7c20 */ /* 0x000fe40008400000 */
[----:B------:R0:W-:Y:S01]  /*06b0*/  STG.E desc[UR8][R6.64+-0x10], R21 ;  /* 0xfffff01506007986 */ /* 0x0001e2000c101908 */
[----:B------:R-:W-:Y:S01]  /*06c0*/  FMUL R33, R26, UR10 ;  /* 0x0000000a1a217c20 */ /* 0x000fe20008400000 */
[----:B-1----:R-:W-:Y:S01]  /*06d0*/  FMUL R15, R28, UR10 ;  /* 0x0000000a1c0f7c20 */ /* 0x002fe20008400000 */
[----:B--2---:R-:W-:Y:S01]  /*06e0*/  FMUL R17, R32, UR10 ;  /* 0x0000000a20117c20 */ /* 0x004fe20008400000 */
[----:B---3--:R-:W-:Y:S01]  /*06f0*/  FMUL R19, R34, UR10 ;  /* 0x0000000a22137c20 */ /* 0x008fe20008400000 */
[----:B------:R-:W-:Y:S01]  /*0700*/  FMUL R35, R35, UR10 ;  /* 0x0000000a23237c20 */ /* 0x000fe20008400000 */
[----:B0-----:R-:W-:Y:S01]  /*0710*/  FMUL R21, R40, UR10 ;  /* 0x0000000a28157c20 */ /* 0x001fe20008400000 */
[----:B------:R-:W-:Y:S04]  /*0720*/  STG.E desc[UR8][R6.64+-0x8], R13 ;  /* 0xfffff80d06007986 */ /* 0x000fe8000c101908 */
        /* <DEDUP_REMOVED lines=8> */
[----:B------:R-:W-:Y:S01]  /*07b0*/  STG.E desc[UR8][R6.64+0x1c], R21 ;  /* 0x00001c1506007986 */ /* 0x000fe2000c101908 */
[----:B------:R-:W-:-:S05]  /*07c0*/  FMUL R23, R16, UR10 ;  /* 0x0000000a10177c20 */ /* 0x000fca0008400000 */
[----:B------:R0:W-:Y:S02]  /*07d0*/  STG.E desc[UR8][R6.64+-0xc], R23 ;  /* 0xfffff41706007986 */ /* 0x0001e4000c101908 */
[----:B0-----:R-:W-:-:S04]  /*07e0*/  IADD3 R23, P1, PT, R6, 0x40, RZ ;  /* 0x0000004006177810 */ /* 0x001fc80007f3e0ff */
[----:B------:R-:W-:Y:S01]  /*07f0*/  IADD3.X R42, PT, PT, RZ, R7, RZ, P1, !PT ;  /* 0x00000007ff2a7210 */ /* 0x000fe20000ffe4ff */
[----:B------:R-:W-:Y:S08]  /*0800*/  BRA.U UP1, `(.L_x_5) ;  /* 0xfffffffd011c7547 */ /* 0x000ff0000b83ffff */
.L_x_4:
[----:B------:R-:W-:Y:S01]  /*0810*/  IMAD.WIDE.U32 R10, R11, 0x4, RZ ;  /* 0x000000040b0a7825 */ /* 0x000fe200078e00ff */
[----:B------:R-:W-:Y:S06]  /*0820*/  BRA.U !UP0, `(.L_x_3) ;  /* 0x0000000508387547 */ /* 0x000fec000b800000 */
[----:B------:R-:W-:Y:S02]  /*0830*/  UISETP.GE.U32.AND UP0, UPT, UR6, 0x8, UPT ;  /* 0x000000080600788c */ /* 0x000fe4000bf06070 */
[----:B------:R-:W-:-:S04]  /*0840*/  ULOP3.LUT UR5, UR4, 0x7, URZ, 0xc0, !UPT ;  /* 0x0000000704057892 */ /* 0x000fc8000f8ec0ff */
[----:B------:R-:W-:-:S03]  /*0850*/  UISETP.NE.AND UP1, UPT, UR5, URZ, UPT ;  /* 0x000000ff0500728c */ /* 0x000fc6000bf25270 */
[----:B------:R-:W-:Y:S08]  /*0860*/  BRA.U !UP0, `(.L_x_6) ;  /* 0x0000000108707547 */ /* 0x000ff0000b800000 */
[C---:B------:R-:W-:Y:S01]  /*0870*/  IMAD.WIDE.U32 R2, R9.reuse, 0x4, R36 ;  /* 0x0000000409027825 */ /* 0x040fe200078e0024 */
[----:B------:R-:W0:Y:S04]  /*0880*/  LDCU UR6, c[0x3][URZ] ;  /* 0x00c00000ff0677ac */ /* 0x000e280008000800 */
[----:B------:R-:W0:Y:S04]  /*0890*/  LDG.E.CONSTANT R0, desc[UR8][R2.64] ;  /* 0x0000000802007981 */ /* 0x000e28000c1e9900 */
[----:B------:R-:W2:Y:S04]  /*08a0*/  LDG.E.CONSTANT R8, desc[UR8][R2.64+0x4] ;  /* 0x0000040802087981 */ /* 0x000ea8000c1e9900 */
[----:B------:R-:W3:Y:S04]  /*08b0*/  LDG.E.CONSTANT R12, desc[UR8][R2.64+0x8] ;  /* 0x00000808020c7981 */ /* 0x000ee8000c1e9900 */
[----:B------:R-:W4:Y:S04]  /*08c0*/  LDG.E.CONSTANT R14, desc[UR8][R2.64+0xc] ;  /* 0x00000c08020e7981 */ /* 0x000f28000c1e9900 */
[----:B------:R-:W5:Y:S04]  /*08d0*/  LDG.E.CONSTANT R16, desc[UR8][R2.64+0x10] ;  /* 0x0000100802107981 */ /* 0x000f68000c1e9900 */
[----:B------:R-:W5:Y:S04]  /*08e0*/  LDG.E.CONSTANT R18, desc[UR8][R2.64+0x14] ;  /* 0x0000140802127981 */ /* 0x000f68000c1e9900 */
[----:B------:R-:W5:Y:S04]  /*08f0*/  LDG.E.CONSTANT R20, desc[UR8][R2.64+0x18] ;  /* 0x0000180802147981 */ /* 0x000f68000c1e9900 */
[----:B------:R1:W5:Y:S01]  /*0900*/  LDG.E.CONSTANT R22, desc[UR8][R2.64+0x1c] ;  /* 0x00001c0802167981 */ /* 0x000362000c1e9900 */
[C---:B------:R-:W-:Y:S01]  /*0910*/  IMAD.WIDE.U32 R6, R9.reuse, 0x4, R38 ;  /* 0x0000000409067825 */ /* 0x040fe200078e0026 */
[----:B------:R-:W-:-:S03]  /*0920*/  IADD3 R9, PT, PT, R9, 0x8, RZ ;  /* 0x0000000809097810 */ /* 0x000fc60007ffe0ff */
[----:B0-----:R-:W-:Y:S01]  /*0930*/  FMUL R13, R0, UR6 ;  /* 0x00000006000d7c20 */ /* 0x001fe20008400000 */
[----:B--2---:R-:W-:-:S04]  /*0940*/  FMUL R15, R8, UR6 ;  /* 0x00000006080f7c20 */ /* 0x004fc80008400000 */
[----:B------:R0:W-:Y:S01]  /*0950*/  STG.E desc[UR8][R6.64], R13 ;  /* 0x0000000d06007986 */ /* 0x0001e2000c101908 */
[----:B---3--:R-:W-:-:S03]  /*0960*/  FMUL R17, R12, UR6 ;  /* 0x000000060c117c20 */ /* 0x008fc60008400000 */
[----:B------:R0:W-:Y:S01]  /*0970*/  STG.E desc[UR8][R6.64+0x4], R15 ;  /* 0x0000040f06007986 */ /* 0x0001e2000c101908 */
[----:B----4-:R-:W-:-:S03]  /*0980*/  FMUL R19, R14, UR6 ;  /* 0x000000060e137c20 */ /* 0x010fc60008400000 */
[----:B------:R0:W-:Y:S01]  /*0990*/  STG.E desc[UR8][R6.64+0x8], R17 ;  /* 0x0000081106007986 */ /* 0x0001e2000c101908 */
[----:B-----5:R-:W-:-:S03]  /*09a0*/  FMUL R21, R16, UR6 ;  /* 0x0000000610157c20 */ /* 0x020fc60008400000 */
[----:B------:R0:W-:Y:S01]  /*09b0*/  STG.E desc[UR8][R6.64+0xc], R19 ;  /* 0x00000c1306007986 */ /* 0x0001e2000c101908 */
[----:B-1----:R-:W-:-:S03]  /*09c0*/  FMUL R3, R18, UR6 ;  /* 0x0000000612037c20 */ /* 0x002fc60008400000 */
[----:B------:R0:W-:Y:S01]  /*09d0*/  STG.E desc[UR8][R6.64+0x10], R21 ;  /* 0x0000101506007986 */ /* 0x0001e2000c101908 */
[----:B------:R-:W-:-:S03]  /*09e0*/  FMUL R23, R20, UR6 ;  /* 0x0000000614177c20 */ /* 0x000fc60008400000 */
[----:B------:R0:W-:Y:S01]  /*09f0*/  STG.E desc[UR8][R6.64+0x14], R3 ;  /* 0x0000140306007986 */ /* 0x0001e2000c101908 */
[----:B------:R-:W-:-:S03]  /*0a00*/  FMUL R25, R22, UR6 ;  /* 0x0000000616197c20 */ /* 0x000fc60008400000 */
[----:B------:R0:W-:Y:S04]  /*0a10*/  STG.E desc[UR8][R6.64+0x18], R23 ;  /* 0x0000181706007986 */ /* 0x0001e8000c101908 */
[----:B------:R0:W-:Y:S02]  /*0a20*/  STG.E desc[UR8][R6.64+0x1c], R25 ;  /* 0x00001c1906007986 */ /* 0x0001e4000c101908 */
.L_x_6:
[----:B------:R-:W-:Y:S05]  /*0a30*/  BRA.U !UP1, `(.L_x_3) ;  /* 0x0000000109b47547 */ /* 0x000fea000b800000 */
[----:B------:R-:W-:Y:S02]  /*0a40*/  UISETP.GE.U32.AND UP0, UPT, UR5, 0x4, UPT ;  /* 0x000000040500788c */ /* 0x000fe4000bf06070 */
[----:B------:R-:W-:-:S04]  /*0a50*/  ULOP3.LUT UR4, UR4, 0x3, URZ, 0xc0, !UPT ;  /* 0x0000000304047892 */ /* 0x000fc8000f8ec0ff */
[----:B------:R-:W-:-:S03]  /*0a60*/  UISETP.NE.AND UP1, UPT, UR4, URZ, UPT ;  /* 0x000000ff0400728c */ /* 0x000fc6000bf25270 */
[----:B------:R-:W-:Y:S08]  /*0a70*/  BRA.U !UP0, `(.L_x_7) ;  /* 0x0000000108407547 */ /* 0x000ff0000b800000 */
[C---:B0-----:R-:W-:Y:S01]  /*0a80*/  IMAD.WIDE.U32 R2, R9.reuse, 0x4, R36 ;  /* 0x0000000409027825 */ /* 0x041fe200078e0024 */
[----:B------:R-:W0:Y:S04]  /*0a90*/  LDCU UR5, c[0x3][URZ] ;  /* 0x00c00000ff0577ac */ /* 0x000e280008000800 */
[----:B------:R-:W0:Y:S04]  /*0aa0*/  LDG.E.CONSTANT R0, desc[UR8][R2.64] ;  /* 0x0000000802007981 */ /* 0x000e28000c1e9900 */
[----:B------:R-:W2:Y:S04]  /*0ab0*/  LDG.E.CONSTANT R8, desc[UR8][R2.64+0x4] ;  /* 0x0000040802087981 */ /* 0x000ea8000c1e9900 */
[----:B------:R-:W3:Y:S04]  /*0ac0*/  LDG.E.CONSTANT R12, desc[UR8][R2.64+0x8] ;  /* 0x00000808020c7981 */ /* 0x000ee8000c1e9900 */
[----:B------:R-:W4:Y:S01]  /*0ad0*/  LDG.E.CONSTANT R14, desc[UR8][R2.64+0xc] ;  /* 0x00000c08020e7981 */ /* 0x000f22000c1e9900 */
        /* <DEDUP_REMOVED lines=8> */
[----:B------:R1:W-:Y:S04]  /*0b60*/  STG.E desc[UR8][R6.64+0x8], R17 ;  /* 0x0000081106007986 */ /* 0x0003e8000c101908 */
[----:B------:R1:W-:Y:S02]  /*0b70*/  STG.E desc[UR8][R6.64+0xc], R19 ;  /* 0x00000c1306007986 */ /* 0x0003e4000c101908 */
.L_x_7:
[----:B------:R-:W-:Y:S05]  /*0b80*/  BRA.U !UP1, `(.L_x_3) ;  /* 0x0000000109607547 */ /* 0x000fea000b800000 */
[----:B------:R-:W2:Y:S01]  /*0b90*/  LDCU.64 UR6, c[0x0][0x3a0] ;  /* 0x00007400ff0677ac */ /* 0x000ea20008000a00 */
[C---:B0-----:R-:W-:Y:S01]  /*0ba0*/  IMAD.WIDE.U32 R2, R9.reuse, 0x4, R10 ;  /* 0x0000000409027825 */ /* 0x041fe200078e000a */
[----:B------:R-:W0:Y:S03]  /*0bb0*/  LDCU.64 UR10, c[0x0][0x398] ;  /* 0x00007300ff0a77ac */ /* 0x000e260008000a00 */
[----:B-1----:R-:W-:Y:S01]  /*0bc0*/  IMAD.WIDE.U32 R6, R9, 0x4, R30 ;  /* 0x0000000409067825 */ /* 0x002fe200078e001e */
[----:B------:R-:W1:Y:S01]  /*0bd0*/  LDCU UR5, c[0x3][URZ] ;  /* 0x00c00000ff0577ac */ /* 0x000e620008000800 */
[----:B------:R-:W-:Y:S01]  /*0be0*/  UIADD3 UR4, UPT, UPT, -UR4, URZ, URZ ;  /* 0x000000ff04047290 */ /* 0x000fe2000fffe1ff */
[----:B--2---:R-:W-:Y:S02]  /*0bf0*/  IADD3 R8, P0, PT, R2, UR6, RZ ;  /* 0x0000000602087c10 */ /* 0x004fe4000ff1e0ff */
[----:B0-----:R-:W-:-:S02]  /*0c00*/  IADD3 R6, P1, PT, R6, UR10, RZ ;  /* 0x0000000a06067c10 */ /* 0x001fc4000ff3e0ff */
[----:B------:R-:W-:Y:S02]  /*0c10*/  IADD3.X R11, PT, PT, R3, UR7, RZ, P0, !PT ;  /* 0x00000007030b7c10 */ /* 0x000fe400087fe4ff */
[----:B-1----:R-:W-:-:S09]  /*0c20*/  IADD3.X R9, PT, PT, R7, UR11, RZ, P1, !PT ;  /* 0x0000000b07097c10 */ /* 0x002fd20008ffe4ff */
.L_x_8:
[----:B--2---:R-:W-:Y:S02]  /*0c30*/  MOV R2, R6 ;  /* 0x0000000600027202 */ /* 0x004fe40000000f00 */
[----:B------:R-:W-:-:S05]  /*0c40*/  MOV R3, R9 ;  /* 0x0000000900037202 */ /* 0x000fca0000000f00 */
[----:B------:R0:W2:Y:S01]  /*0c50*/  LDG.E.CONSTANT R0, desc[UR8][R2.64] ;  /* 0x0000000802007981 */ /* 0x0000a2000c1e9900 */
[----:B------:R-:W-:Y:S01]  /*0c60*/  UIADD3 UR4, UPT, UPT, UR4, 0x1, URZ ;  /* 0x0000000104047890 */ /* 0x000fe2000fffe0ff */
[----:B------:R-:W-:-:S03]  /*0c70*/  IADD3 R6, P1, PT, R6, 0x4, RZ ;  /* 0x0000000406067810 */ /* 0x000fc60007f3e0ff */
[----:B------:R-:W-:Y:S01]  /*0c80*/  UISETP.NE.AND UP0, UPT, UR4, URZ, UPT ;  /* 0x000000ff0400728c */ /* 0x000fe2000bf05270 */
[----:B------:R-:W-:Y:S02]  /*0c90*/  IADD3.X R9, PT, PT, RZ, R9, RZ, P1, !PT ;  /* 0x00000009ff097210 */ /* 0x000fe40000ffe4ff */
[----:B0-----:R-:W-:Y:S02]  /*0ca0*/  MOV R2, R8 ;  /* 0x0000000800027202 */ /* 0x001fe40000000f00 */
[----:B------:R-:W-:Y:S02]  /*0cb0*/  MOV R3, R11 ;  /* 0x0000000b00037202 */ /* 0x000fe40000000f00 */
[----:B------:R-:W-:-:S04]  /*0cc0*/  IADD3 R8, P0, PT, R8, 0x4, RZ ;  /* 0x0000000408087810 */ /* 0x000fc80007f1e0ff */
[----:B------:R-:W-:Y:S01]  /*0cd0*/  IADD3.X R11, PT, PT, RZ, R11, RZ, P0, !PT ;  /* 0x0000000bff0b7210 */ /* 0x000fe200007fe4ff */
[----:B--2---:R-:W-:-:S05]  /*0ce0*/  FMUL R7, R0, UR5 ;  /* 0x0000000500077c20 */ /* 0x004fca0008400000 */
[----:B------:R2:W-:Y:S01]  /*0cf0*/  STG.E desc[UR8][R2.64], R7 ;  /* 0x0000000702007986 */ /* 0x0005e2000c101908 */
[----:B------:R-:W-:Y:S05]  /*0d00*/  BRA.U UP0, `(.L_x_8) ;  /* 0xfffffffd00c87547 */ /* 0x000fea000b83ffff */
.L_x_3:
[----:B------:R-:W3:Y:S02]  /*0d10*/  LDC R0, c[0x0][0x38c] ;  /* 0x0000e300ff007b82 */ /* 0x000ee40000000800 */
[----:B---3--:R-:W-:-:S13]  /*0d20*/  ISETP.GE.U32.AND P0, PT, R0, 0x2, PT ;  /* 0x000000020000780c */ /* 0x008fda0003f06070 */
[----:B------:R-:W-:Y:S05]  /*0d30*/  @!P0 EXIT ;  /* 0x000000000000894d */ /* 0x000fea0003800000 */
[----:B--2---:R-:W1:Y:S04]  /*0d40*/  LDG.E.CONSTANT R2, desc[UR8][R4.64+0x4] ;  /* 0x0000040804027981 */ /* 0x004e68000c1e9900 */
[----:B0-----:R-:W2:Y:S04]  /*0d50*/  LDG.E.CONSTANT R3, desc[UR8][R4.64] ;  /* 0x0000000804037981 */ /* 0x001ea8000c1e9900 */
[----:B------:R-:W3:Y:S01]  /*0d60*/  LDG.E.CONSTANT R0, desc[UR8][R4.64+0x8] ;  /* 0x0000080804007981 */ /* 0x000ee2000c1e9900 */
[----:B------:R-:W-:Y:S01]  /*0d70*/  BSSY.RECONVERGENT B0, `(.L_x_9) ;  /* 0x0000010000007945 */ /* 0x000fe20003800200 */
[----:B-1----:R-:W-:-:S04]  /*0d80*/  FMUL R6, R2, R2 ;  /* 0x0000000202067220 */ /* 0x002fc80000400000 */
[----:B--2---:R-:W-:-:S04]  /*0d90*/  FFMA R7, R3, R3, R6 ;  /* 0x0000000303077223 */ /* 0x004fc80000000006 */
[----:B---3--:R-:W-:-:S04]  /*0da0*/  FFMA R7, R0, R0, R7 ;  /* 0x0000000000077223 */ /* 0x008fc80000000007 */
[----:B------:R0:W1:Y:S01]  /*0db0*/  MUFU.RSQ R6, R7 ;  /* 0x0000000700067308 */ /* 0x0000620000001400 */
[----:B------:R-:W-:-:S04]  /*0dc0*/  IADD3 R8, PT, PT, R7, -0xd000000, RZ ;  /* 0xf300000007087810 */ /* 0x000fc80007ffe0ff */
[----:B------:R-:W-:-:S13]  /*0dd0*/  ISETP.GT.U32.AND P0, PT, R8, 0x727fffff, PT ;  /* 0x727fffff0800780c */ /* 0x000fda0003f04070 */
[----:B01----:R-:W-:Y:S05]  /*0de0*/  @!P0 BRA `(.L_x_10) ;  /* 0x0000000000108947 */ /* 0x003fea0003800000 */
[----:B------:R-:W-:-:S07]  /*0df0*/  MOV R10, 0xe10 ;  /* 0x00000e10000a7802 */ /* 0x000fce0000000f00 */
[----:B------:R-:W-:Y:S05]  /*0e00*/  CALL.REL.NOINC `($__internal_0_$__cuda_sm20_sqrt_rn_f32_slowpath) ;  /* 0x0000005800607944 */ /* 0x000fea0003c00000 */
[----:B------:R-:W-:Y:S01]  /*0e10*/  MOV R4, R7 ;  /* 0x0000000700047202 */ /* 0x000fe20000000f00 */
[----:B------:R-:W-:Y:S06]  /*0e20*/  BRA `(.L_x_11) ;  /* 0x0000000000107947 */ /* 0x000fec0003800000 */
.L_x_10:
[----:B------:R-:W-:Y:S01]  /*0e30*/  FMUL.FTZ R4, R7, R6 ;  /* 0x0000000607047220 */ /* 0x000fe20000410000 */
[----:B------:R-:W-:-:S03]  /*0e40*/  FMUL.FTZ R6, R6, 0.5 ;  /* 0x3f00000006067820 */ /* 0x000fc60000410000 */
[----:B------:R-:W-:-:S04]  /*0e50*/  FFMA R7, -R4, R4, R7 ;  /* 0x0000000404077223 */ /* 0x000fc80000000107 */
[----:B------:R-:W-:-:S07]  /*0e60*/  FFMA R4, R7, R6, R4 ;  /* 0x0000000607047223 */ /* 0x000fce0000000004 */
.L_x_11:
[----:B------:R-:W-:Y:S05]  /*0e70*/  BSYNC.RECONVERGENT B0 ;  /* 0x0000000000007941 */ /* 0x000fea0003800200 */
.L_x_9:
[----:B------:R-:W0:Y:S01]  /*0e80*/  MUFU.RCP R5, R4 ;  /* 0x0000000400057308 */ /* 0x000e220000001000 */
[----:B------:R-:W-:Y:S07]  /*0e90*/  BSSY.RECONVERGENT B0, `(.L_x_12) ;  /* 0x000000b000007945 */ /* 0x000fee0003800200 */
[----:B------:R-:W1:Y:S01]  /*0ea0*/  FCHK P0, R3, R4 ;  /* 0x0000000403007302 */ /* 0x000e620000000000 */
[----:B0-----:R-:W-:-:S04]  /*0eb0*/  FFMA R6, R5, -R4, 1 ;  /* 0x3f80000005067423 */ /* 0x001fc80000000804 */
[----:B------:R-:W-:-:S04]  /*0ec0*/  FFMA R6, R5, R6, R5 ;  /* 0x0000000605067223 */ /* 0x000fc80000000005 */
[----:B------:R-:W-:-:S04]  /*0ed0*/  FFMA R5, R3, R6, RZ ;  /* 0x0000000603057223 */ /* 0x000fc800000000ff */
[----:B------:R-:W-:-:S04]  /*0ee0*/  FFMA R42, R5, -R4, R3 ;  /* 0x80000004052a7223 */ /* 0x000fc80000000003 */
[----:B------:R-:W-:Y:S01]  /*0ef0*/  FFMA R42, R6, R42, R5 ;  /* 0x0000002a062a7223 */ /* 0x000fe20000000005 */
[----:B-1----:R-:W-:Y:S06]  /*0f00*/  @!P0 BRA `(.L_x_13) ;  /* 0x00000000000c8947 */ /* 0x002fec0003800000 */
[----:B------:R-:W-:-:S07]  /*0f10*/  MOV R11, 0xf30 ;  /* 0x00000f30000b7802 */ /* 0x000fce0000000f00 */
[----:B------:R-:W-:Y:S05]  /*0f20*/  CALL.REL.NOINC `($__internal_1_$__cuda_sm3x_div_rn_noftz_f32_slowpath) ;  /* 0x0000005800707944 */ /* 0x000fea0003c00000 */
[----:B------:R-:W-:-:S07]  /*0f30*/  MOV R42, R8 ;  /* 0x00000008002a7202 */ /* 0x000fce0000000f00 */
.L_x_13:
[----:B------:R-:W-:Y:S05]  /*0f40*/  BSYNC.RECONVERGENT B0 ;  /* 0x0000000000007941 */ /* 0x000fea0003800200 */
.L_x_12:
        /* <DEDUP_REMOVED lines=9> */
[----:B------:R-:W-:Y:S02]  /*0fe0*/  MOV R3, R2 ;  /* 0x0000000200037202 */ /* 0x000fe40000000f00 */
[----:B------:R-:W-:-:S07]  /*0ff0*/  MOV R11, 0x1010 ;  /* 0x00001010000b7802 */ /* 0x000fce0000000f00 */
[----:B------:R-:W-:Y:S05]  /*1000*/  CALL.REL.NOINC `($__internal_1_$__cuda_sm3x_div_rn_noftz_f32_slowpath) ;  /* 0x0000005800387944 */ /* 0x000fea0003c00000 */
[----:B------:R-:W-:-:S07]  /*1010*/  MOV R43, R8 ;  /* 0x00000008002b7202 */ /* 0x000fce0000000f00 */
.L_x_15:
[----:B------:R-:W-:Y:S05]  /*1020*/  BSYNC.RECONVERGENT B0 ;  /* 0x0000000000007941 */ /* 0x000fea0003800200 */
.L_x_14:
        /* <DEDUP_REMOVED lines=13> */
.L_x_17:
[----:B------:R-:W-:Y:S05]  /*1100*/  BSYNC.RECONVERGENT B0 ;  /* 0x0000000000007941 */ /* 0x000fea0003800200 */
.L_x_16:
[----:B------:R-:W-:Y:S05]  /*1110*/  @!P2 EXIT ;  /* 0x000000000000a94d */ /* 0x000fea0003800000 */
[----:B------:R-:W0:Y:S01]  /*1120*/  LDCU.128 UR4, c[0x3][0x20] ;  /* 0x00c00400ff0477ac */ /* 0x000e220008000c00 */
[C---:B------:R-:W-:Y:S01]  /*1130*/  FMUL R63, R43.reuse, R42 ;  /* 0x0000002a2b3f7220 */ /* 0x040fe20000400000 */
[----:B------:R-:W-:Y:S02]  /*1140*/  HFMA2 R6, -RZ, RZ, 2.4375, 0 ;  /* 0x40e00000ff067431 */ /* 0x000fe400000001ff */
[----:B------:R-:W-:Y:S01]  /*1150*/  FMUL R33, R40, R40 ;  /* 0x0000002828217220 */ /* 0x000fe20000400000 */
[----:B------:R-:W1:Y:S01]  /*1160*/  LDCU.128 UR16, c[0x3][0x40] ;  /* 0x00c00800ff1077ac */ /* 0x000e620008000c00 */
[-C--:B------:R-:W-:Y:S01]  /*1170*/  FMUL R29, R42, R42.reuse ;  /* 0x0000002a2a1d7220 */ /* 0x080fe20000400000 */
[CC--:B------:R-:W-:Y:S01]  /*1180*/  FMUL R53, R40.reuse, R43.reuse ;  /* 0x0000002b28357220 */ /* 0x0c0fe20000400000 */
[----:B------:R-:W-:Y:S01]  /*1190*/  FMUL R55, R40, R42 ;  /* 0x0000002a28377220 */ /* 0x000fe20000400000 */
[----:B------:R-:W2:Y:S01]  /*11a0*/  LDCU.128 UR12, c[0x3][0x30] ;  /* 0x00c00600ff0c77ac */ /* 0x000ea20008000c00 */
[----:B------:R-:W-:Y:S01]  /*11b0*/  FMUL R32, R43, R43 ;  /* 0x0000002b2b207220 */ /* 0x000fe20000400000 */
[C---:B------:R-:W-:Y:S01]  /*11c0*/  FFMA R5, R33.reuse, 4, -R29 ;  /* 0x4080000021057823 */ /* 0x040fe2000000081d */
[C---:B------:R-:W-:Y:S01]  /*11d0*/  FADD R10, R33.reuse, R33 ;  /* 0x00000021210a7221 */ /* 0x040fe20000000000 */
[-C--:B------:R-:W-:Y:S01]  /*11e0*/  FFMA R9, R33, R6.reuse, -3 ;  /* 0xc040000021097423 */ /* 0x080fe20000000006 */
[----:B------:R-:W-:Y:S01]  /*11f0*/  FADD R67, R29, -R32 ;  /* 0x800000201d437221 */ /* 0x000fe20000000000 */
[----:B------:R-:W3:Y:S01]  /*1200*/  LDCU UR10, c[0x0][0x38c] ;  /* 0x00007180ff0a77ac */ /* 0x000ee20008000800 */
[C---:B------:R-:W-:Y:S01]  /*1210*/  FADD R4, -R32.reuse, R5 ;  /* 0x0000000520047221 */ /* 0x040fe20000000100 */
[----:B------:R-:W-:Y:S01]  /*1220*/  FFMA R6, R33, R6, -1 ;  /* 0xbf80000021067423 */ /* 0x000fe20000000006 */
[----:B------:R-:W-:Y:S01]  /*1230*/  FMUL R70, R32, R32 ;  /* 0x0000002020467220 */ /* 0x000fe20000400000 */
[----:B0-----:R-:W-:Y:S01]  /*1240*/  FMUL R3, R43, UR5 ;  /* 0x000000052b037c20 */ /* 0x001fe20008400000 */
[----:B------:R-:W-:Y:S01]  /*1250*/  FMUL R19, R63, UR4 ;  /* 0x000000043f137c20 */ /* 0x000fe20008400000 */
[----:B------:R-:W0:Y:S01]  /*1260*/  LDCU.64 UR4, c[0x3][0x50] ;  /* 0x00c00a00ff0477ac */ /* 0x000e220008000a00 */
[----:B------:R-:W-:Y:S01]  /*1270*/  FMUL R7, R42, UR7 ;  /* 0x000000072a077c20 */ /* 0x000fe20008400000 */
[----:B-1----:R-:W-:Y:S01]  /*1280*/  FMUL R0, R53, UR17 ;  /* 0x0000001135007c20 */ /* 0x002fe20008400000 */
[----:B------:R-:W-:Y:S01]  /*1290*/  FMUL R2, R55, UR19 ;  /* 0x0000001337027c20 */ /* 0x000fe20008400000 */
[----:B------:R-:W-:Y:S01]  /*12a0*/  FMUL R5, R63, UR16 ;  /* 0x000000103f057c20 */ /* 0x000fe20008400000 */
[----:B------:R-:W-:Y:S01]  /*12b0*/  FMUL R60, R29, R29 ;  /* 0x0000001d1d3c7220 */ /* 0x000fe20000400000 */
[----:B------:R-:W-:Y:S01]  /*12c0*/  FMUL R0, R0, R9 ;  /* 0x0000000900007220 */ /* 0x000fe20000400000 */
[----:B------:R-:W-:Y:S01]  /*12d0*/  FMUL R2, R9, R2 ;  /* 0x0000000209027220 */ /* 0x000fe20000400000 */
[----:B--2---:R-:W-:Y:S01]  /*12e0*/  FMUL R20, R40, UR12 ;  /* 0x0000000c28147c20 */ /* 0x004fe20008400000 */
[----:B------:R-:W-:Y:S01]  /*12f0*/  FMUL R21, R42, UR13 ;  /* 0x0000000d2a157c20 */ /* 0x000fe20008400000 */
[----:B------:R-:W-:Y:S01]  /*1300*/  FMUL R22, R63, UR14 ;  /* 0x0000000e3f167c20 */ /* 0x000fe20008400000 */
[----:B------:R-:W-:Y:S01]  /*1310*/  FMUL R24, R53, UR15 ;  /* 0x0000000f35187c20 */ /* 0x000fe20008400000 */
[----:B------:R-:W-:Y:S01]  /*1320*/  FMUL R5, R5, R6 ;  /* 0x0000000605057220 */ /* 0x000fe20000400000 */
[----:B------:R-:W1:Y:S01]  /*1330*/  LDCU.128 UR12, c[0x3][0x10] ;  /* 0x00c00200ff0c77ac */ /* 0x000e620008000c00 */
[----:B------:R-:W-:Y:S01]  /*1340*/  FMUL R8, R40, UR6 ;  /* 0x0000000628087c20 */ /* 0x000fe20008400000 */
[----:B------:R-:W-:Y:S01]  /*1350*/  FMUL R3, R3, R4 ;  /* 0x0000000403037220 */ /* 0x000fe20000400000 */
[----:B------:R-:W-:Y:S01]  /*1360*/  MOV R12, 0x420c0000 ;  /* 0x420c0000000c7802 */ /* 0x000fe20000000f00 */
[----:B------:R-:W-:Y:S01]  /*1370*/  FMUL R4, R4, R7 ;  /* 0x0000000704047220 */ /* 0x000fe20000400000 */
[----:B0-----:R-:W-:Y:S01]  /*1380*/  FMUL R9, R67, UR4 ;  /* 0x0000000443097c20 */ /* 0x001fe20008400000 */
[----:B------:R-:W-:Y:S01]  /*1390*/  FMUL R25, R55, UR5 ;  /* 0x0000000537197c20 */ /* 0x000fe20008400000 */
[----:B------:R-:W0:Y:S01]  /*13a0*/  LDCU.64 UR6, c[0x3][0x8] ;  /* 0x00c00100ff0677ac */ /* 0x000e220008000a00 */
[C---:B------:R-:W-:Y:S01]  /*13b0*/  FFMA R7, R29.reuse, -3, R10 ;  /* 0xc04000001d077823 */ /* 0x040fe2000000000a */
[----:B------:R-:W-:Y:S01]  /*13c0*/  FMUL R6, R6, R9 ;  /* 0x0000000906067220 */ /* 0x000fe20000400000 */
[C---:B------:R-:W-:Y:S01]  /*13d0*/  FMUL R9, R29.reuse, 35 ;  /* 0x420c00001d097820 */ /* 0x040fe20000400000 */
[----:B------:R-:W2:Y:S01]  /*13e0*/  LDCU UR4, c[0x3][0x4] ;  /* 0x00c00080ff0477ac */ /* 0x000ea20008000800 */
[----:B------:R-:W-:Y:S01]  /*13f0*/  FMUL R14, R60, 21 ;  /* 0x41a800003c0e7820 */ /* 0x000fe20000400000 */
[----:B------:R-:W-:Y:S01]  /*1400*/  FMUL R35, R29, 10 ;  /* 0x412000001d237820 */ /* 0x000fe20000400000 */
[----:B------:R-:W-:Y:S01]  /*1410*/  FMUL R11, R70, R9 ;  /* 0x00000009460b7220 */ /* 0x000fe20000400000 */
[----:B------:R-:W4:Y:S01]  /*1420*/  LDCU UR5, c[0x3][0x58] ;  /* 0x00c00b00ff0577ac */ /* 0x000f220008000800 */
[----:B------:R-:W-:Y:S01]  /*1430*/  FFMA R12, R33, R12, -30 ;  /* 0xc1f00000210c7423 */ /* 0x000fe2000000000c */
[----:B------:R-:W-:-:S02]  /*1440*/  HFMA2 R34, -RZ, RZ, 2.53125, 0 ;  /* 0x41100000ff227431 */ /* 0x000fc400000001ff */
[C---:B------:R-:W-:Y:S01]  /*1450*/  FFMA R9, R32.reuse, -3, R7 ;  /* 0xc040000020097823 */ /* 0x040fe20000000007 */
[C---:B------:R-:W-:Y:S01]  /*1460*/  FFMA R14, R32.reuse, R14, -R11 ;  /* 0x0000000e200e7223 */ /* 0x040fe2000000080b */
[----:B------:R-:W-:Y:S01]  /*1470*/  FMUL R26, R43, -0.48923829197883605957 ;  /* 0xbefa7d712b1a7820 */ /* 0x000fe20000400000 */
[----:B------:R-:W-:Y:S01]  /*1480*/  FFMA R49, R29, 3, -R32 ;  /* 0x404000001d317823 */ /* 0x000fe20000000820 */
[----:B------:R-:W-:Y:S01]  /*1490*/  FMUL R35, R32, R35 ;  /* 0x0000002320237220 */ /* 0x000fe20000400000 */
[----:B---3--:R-:W-:Y:S01]  /*14a0*/  UISETP.NE.AND UP0, UPT, UR10, 0x2, UPT ;  /* 0x000000020a00788c */ /* 0x008fe2000bf05270 */
[----:B------:R-:W-:Y:S01]  /*14b0*/  FFMA R12, R33, R12, 3 ;  /* 0x40400000210c7423 */ /* 0x000fe2000000000c */
[----:B------:R-:W-:Y:S01]  /*14c0*/  FMUL R8, R8, R9 ;  /* 0x0000000908087220 */ /* 0x000fe20000400000 */
[C---:B------:R-:W-:Y:S01]  /*14d0*/  FMUL R47, R32.reuse, R70 ;  /* 0x00000046202f7220 */ /* 0x040fe20000400000 */
[----:B------:R-:W-:Y:S01]  /*14e0*/  FFMA R14, -R29, R60, R14 ;  /* 0x0000003c1d0e7223 */ /* 0x000fe2000000010e */
[----:B------:R-:W-:Y:S01]  /*14f0*/  FMUL R23, R63, 8.3026494979858398438 ;  /* 0x4104d7a73f177820 */ /* 0x000fe20000400000 */
[----:B------:R-:W-:Y:S01]  /*1500*/  FMUL R51, R49, R26 ;  /* 0x0000001a31337220 */ /* 0x000fe20000400000 */
[----:B------:R-:W-:Y:S01]  /*1510*/  FADD R9, -R29, R10 ;  /* 0x0000000a1d097221 */ /* 0x000fe20000000100 */
[C---:B------:R-:W-:Y:S01]  /*1520*/  FFMA R48, R32.reuse, -3, R29 ;  /* 0xc040000020307823 */ /* 0x040fe2000000001d */
[----:B------:R-:W-:Y:S01]  /*1530*/  FMUL R26, R32, R49 ;  /* 0x00000031201a7220 */ /* 0x000fe20000400000 */
[----:B------:R-:W-:Y:S01]  /*1540*/  FFMA R45, R60, -5, R35 ;  /* 0xc0a000003c2d7823 */ /* 0x000fe20000000023 */
[----:B------:R-:W-:Y:S01]  /*1550*/  FMUL R7, R12, UR18 ;  /* 0x000000120c077c20 */ /* 0x000fe20008400000 */
[----:B------:R-:W-:Y:S01]  /*1560*/  FMUL R12, R42, 0.70716273784637451172 ;  /* 0x3f35089e2a0c7820 */ /* 0x000fe20000400000 */
[----:B------:R-:W-:Y:S01]  /*1570*/  FFMA R13, R47, 7, R14 ;  /* 0x40e000002f0d7823 */ /* 0x000fe2000000000e */
[----:B------:R-:W-:Y:S01]  /*1580*/  FMUL R28, R23, R40 ;  /* 0x00000028171c7220 */ /* 0x000fe20000400000 */
[C---:B-1----:R-:W-:Y:S01]  /*1590*/  FMUL R18, R43.reuse, UR15 ;  /* 0x0000000f2b127c20 */ /* 0x042fe20008400000 */
[----:B------:R-:W-:Y:S01]  /*15a0*/  FADD R11, -R32, R9 ;  /* 0x00000009200b7221 */ /* 0x000fe20000000100 */
[----:B------:R-:W-:Y:S01]  /*15b0*/  FMUL R41, R43, 0.65638208389282226562 ;  /* 0x3f2808a82b297820 */ /* 0x000fe20000400000 */
[----:B------:R-:W-:Y:S01]  /*15c0*/  FFMA R34, R33, R34, -1 ;  /* 0xbf80000021227423 */ /* 0x000fe20000000022 */
[----:B------:R-:W-:Y:S01]  /*15d0*/  FFMA R27, R29, R48, -R26 ;  /* 0x000000301d1b7223 */ /* 0x000fe2000000081a */
[----:B------:R-:W-:Y:S01]  /*15e0*/  FADD R50, -R70, R45 ;  /* 0x0000002d46327221 */ /* 0x000fe20000000100 */
[----:B------:R-:W-:Y:S01]  /*15f0*/  FMUL R23, R49, R24 ;  /* 0x0000001831177220 */ /* 0x000fe20000400000 */
[----:B------:R-:W-:Y:S01]  /*1600*/  FMUL R24, R48, R25 ;  /* 0x0000001930187220 */ /* 0x000fe20000400000 */
[----:B------:R-:W-:Y:S01]  /*1610*/  FMUL R12, R12, R13 ;  /* 0x0000000d0c0c7220 */ /* 0x000fe20000400000 */
[----:B------:R-:W-:Y:S01]  /*1620*/  FMUL R25, R67, R28 ;  /* 0x0000001c43197220 */ /* 0x000fe20000400000 */
[----:B------:R-:W-:Y:S01]  /*1630*/  FMUL R9, R55, UR13 ;  /* 0x0000000d37097c20 */ /* 0x000fe20008400000 */
[----:B------:R-:W-:Y:S01]  /*1640*/  FMUL R10, R67, UR14 ;  /* 0x0000000e430a7c20 */ /* 0x000fe20008400000 */
[----:B------:R-:W-:Y:S01]  /*1650*/  FMUL R11, R11, UR12 ;  /* 0x0000000c0b0b7c20 */ /* 0x000fe20008400000 */
[----:B0-----:R-:W-:Y:S01]  /*1660*/  FMUL R13, R63, UR6 ;  /* 0x000000063f0d7c20 */ /* 0x001fe20008400000 */
[----:B------:R-:W-:Y:S01]  /*1670*/  FMUL R14, R53, UR7 ;  /* 0x00000007350e7c20 */ /* 0x000fe20008400000 */
[----:B--2---:R-:W-:Y:S01]  /*1680*/  FMUL R15, R43, -UR4 ;  /* 0x800000042b0f7c20 */ /* 0x004fe20008400000 */
[----:B------:R-:W-:Y:S01]  /*1690*/  FMUL R16, R40, UR4 ;  /* 0x0000000428107c20 */ /* 0x000fe20008400000 */
[----:B------:R-:W-:Y:S01]  /*16a0*/  FMUL R17, R42, -UR4 ;  /* 0x800000042a117c20 */ /* 0x000fe20008400000 */
[----:B------:R-:W-:Y:S01]  /*16b0*/  FMUL R18, R18, R49 ;  /* 0x0000003112127220 */ /* 0x000fe20000400000 */
[----:B------:R-:W-:Y:S01]  /*16c0*/  FMUL R19, R19, R40 ;  /* 0x0000002813137220 */ /* 0x000fe20000400000 */
[----:B------:R-:W-:Y:S01]  /*16d0*/  FMUL R20, R67, R20 ;  /* 0x0000001443147220 */ /* 0x000fe20000400000 */
[----:B------:R-:W-:Y:S01]  /*16e0*/  FMUL R21, R21, R48 ;  /* 0x0000003015157220 */ /* 0x000fe20000400000 */
[----:B------:R-:W-:Y:S01]  /*16f0*/  FMUL R22, R67, R22 ;  /* 0x0000001643167220 */ /* 0x000fe20000400000 */
[----:B------:R-:W-:Y:S01]  /*1700*/  FMUL R26, R51, R34 ;  /* 0x00000022331a7220 */ /* 0x000fe20000400000 */
[----:B----4-:R-:W-:Y:S01]  /*1710*/  FMUL R27, R27, UR5 ;  /* 0x000000051b1b7c20 */ /* 0x010fe20008400000 */
[----:B------:R-:W-:Y:S01]  /*1720*/  FMUL R28, R41, R50 ;  /* 0x00000032291c7220 */ /* 0x000fe20000400000 */
[----:B------:R-:W-:Y:S06]  /*1730*/  BRA.U UP0, `(.L_x_18) ;  /* 0x0000000d00847547 */ /* 0x000fec000b800000 */
[----:B------:R-:W0:Y:S01]  /*1740*/  LDC R0, c[0x0][0x384] ;  /* 0x0000e100ff007b82 */ /* 0x000e220000000800 */
[----:B------:R-:W-:Y:S02]  /*1750*/  MOV R3, RZ ;  /* 0x000000ff00037202 */ /* 0x000fe40000000f00 */
[C---:B0-----:R-:W-:Y:S02]  /*1760*/  IADD3 R2, PT, PT, R0.reuse, -0x1, RZ ;  /* 0xffffffff00027810 */ /* 0x041fe40007ffe0ff */
[----:B------:R-:W-:Y:S02]  /*1770*/  LOP3.LUT R28, R0, 0x7, RZ, 0xc0, !PT ;  /* 0x00000007001c7812 */ /* 0x000fe400078ec0ff */
[----:B------:R-:W-:Y:S02]  /*1780*/  ISETP.GE.U32.AND P0, PT, R2, 0x7, PT ;  /* 0x000000070200780c */ /* 0x000fe40003f06070 */
[----:B------:R-:W-:-:S11]  /*1790*/  ISETP.NE.AND P1, PT, R28, RZ, PT ;  /* 0x000000ff1c00720c */ /* 0x000fd60003f25270 */
[----:B------:R-:W-:Y:S05]  /*17a0*/  @!P0 BRA `(.L_x_19) ;  /* 0x0000000400b88947 */ /* 0x000fea0003800000 */
[----:B------:R-:W-:Y:S02]  /*17b0*/  LOP3.LUT R3, R0, 0xfffffff8, RZ, 0xc0, !PT ;  /* 0xfffffff800037812 */ /* 0x000fe400078ec0ff */
[----:B------:R-:W-:-:S07]  /*17c0*/  MOV R5, RZ ;  /* 0x000000ff00057202 */ /* 0x000fce0000000f00 */
.L_x_20:
[----:B-1----:R-:W-:-:S05]  /*17d0*/  IMAD.WIDE.U32 R10, R5, 0x4, R36 ;  /* 0x00000004050a7825 */ /* 0x002fca00078e0024 */
[----:B------:R-:W2:Y:S04]  /*17e0*/  LDG.E.CONSTANT R8, desc[UR8][R10.64] ;  /* 0x000000080a087981 */ /* 0x000ea8000c1e9900 */
[----:B------:R-:W3:Y:S04]  /*17f0*/  LDG.E.CONSTANT R14, desc[UR8][R10.64+0x4] ;  /* 0x000004080a0e7981 */ /* 0x000ee8000c1e9900 */
[----:B------:R-:W4:Y:S04]  /*1800*/  LDG.E.CONSTANT R24, desc[UR8][R10.64+0x8] ;  /* 0x000008080a187981 */ /* 0x000f28000c1e9900 */
[----:B------:R-:W5:Y:S04]  /*1810*/  LDG.E.CONSTANT R26, desc[UR8][R10.64+0xc] ;  /* 0x00000c080a1a7981 */ /* 0x000f68000c1e9900 */
[----:B------:R-:W5:Y:S04]  /*1820*/  LDG.E.CONSTANT R30, desc[UR8][R10.64+0x10] ;  /* 0x000010080a1e7981 */ /* 0x000f68000c1e9900 */
[----:B------:R-:W5:Y:S04]  /*1830*/  LDG.E.CONSTANT R6, desc[UR8][R10.64+0x14] ;  /* 0x000014080a067981 */ /* 0x000f68000c1e9900 */
[----:B------:R-:W5:Y:S04]  /*1840*/  LDG.E.CONSTANT R4, desc[UR8][R10.64+0x18] ;  /* 0x000018080a047981 */ /* 0x000f68000c1e9900 */
[----:B------:R0:W5:Y:S01]  /*1850*/  LDG.E.CONSTANT R2, desc[UR8][R10.64+0x1c] ;  /* 0x00001c080a027981 */ /* 0x000162000c1e9900 */
[----:B------:R-:W-:-:S02]  /*1860*/  IADD3 R9, PT, PT, R5, R0, RZ ;  /* 0x0000000005097210 */ /* 0x000fc40007ffe0ff */
[----:B------:R-:W-:Y:S02]  /*1870*/  IADD3 R5, PT, PT, R5, 0x8, RZ ;  /* 0x0000000805057810 */ /* 0x000fe40007ffe0ff */
[CC--:B------:R-:W-:Y:S01]  /*1880*/  IADD3 R19, PT, PT, R9.reuse, R0.reuse, RZ ;  /* 0x0000000009137210 */ /* 0x0c0fe20007ffe0ff */
[C-C-:B------:R-:W-:Y:S01]  /*1890*/  IMAD.WIDE.U32 R12, R9.reuse, 0x4, R38.reuse ;  /* 0x00000004090c7825 */ /* 0x140fe200078e0026 */
[----:B------:R-:W-:Y:S02]  /*18a0*/  IADD3 R23, PT, PT, R9, 0x1, RZ ;  /* 0x0000000109177810 */ /* 0x000fe40007ffe0ff */
[CC--:B------:R-:W-:Y:S01]  /*18b0*/  IADD3 R7, PT, PT, R19.reuse, R0.reuse, RZ ;  /* 0x0000000013077210 */ /* 0x0c0fe20007ffe0ff */
[--C-:B------:R-:W-:Y:S01]  /*18c0*/  IMAD.WIDE.U32 R18, R19, 0x4, R38.reuse ;  /* 0x0000000413127825 */ /* 0x100fe200078e0026 */
[----:B------:R-:W-:Y:S02]  /*18d0*/  IADD3 R33, PT, PT, R9, 0x2, RZ ;  /* 0x0000000209217810 */ /* 0x000fe40007ffe0ff */
[----:B------:R-:W-:Y:S01]  /*18e0*/  IADD3 R35, PT, PT, R23, R0, RZ ;  /* 0x0000000017237210 */ /* 0x000fe20007ffe0ff */
[C---:B0-----:R-:W-:Y:S01]  /*18f0*/  IMAD.WIDE.U32 R10, R7.reuse, 0x4, R38 ;  /* 0x00000004070a7825 */ /* 0x041fe200078e0026 */
[----:B------:R-:W-:-:S02]  /*1900*/  IADD3 R43, PT, PT, R7, 0x1, RZ ;  /* 0x00000001072b7810 */ /* 0x000fc40007ffe0ff */
[----:B------:R-:W-:Y:S01]  /*1910*/  IADD3 R45, PT, PT, R33, R0, RZ ;  /* 0x00000000212d7210 */ /* 0x000fe20007ffe0ff */
[----:B------:R-:W-:Y:S01]  /*1920*/  IMAD.WIDE.U32 R20, R23, 0x4, R38 ;  /* 0x0000000417147825 */ /* 0x000fe200078e0026 */
[----:B------:R-:W-:-:S03]  /*1930*/  ISETP.NE.AND P0, PT, R5, R3, PT ;  /* 0x000000030500720c */ /* 0x000fc60003f05270 */
[----:B------:R-:W-:-:S04]  /*1940*/  IMAD.WIDE.U32 R22, R33, 0x4, R38 ;  /* 0x0000000421167825 */ /* 0x000fc800078e0026 */
[-C--:B--2---:R-:W-:Y:S01]  /*1950*/  FMUL R25, R15, R8.reuse ;  /* 0x000000080f197220 */ /* 0x084fe20000400000 */
[CC--:B------:R-:W-:Y:S01]  /*1960*/  FMUL R27, R16.reuse, R8.reuse ;  /* 0x00000008101b7220 */ /* 0x0c0fe20000400000 */
[----:B------:R-:W-:Y:S01]  /*1970*/  FMUL R29, R17, R8 ;  /* 0x00000008111d7220 */ /* 0x000fe20000400000 */
[-C--:B---3--:R-:W-:Y:S02]  /*1980*/  FMUL R31, R15, R14.reuse ;  /* 0x0000000e0f1f7220 */ /* 0x088fe40000400000 */
[----:B------:R0:W-:Y:S01]  /*1990*/  STG.E desc[UR8][R12.64], R25 ;  /* 0x000000190c007986 */ /* 0x0001e2000c101908 */
[-C--:B------:R-:W-:Y:S01]  /*19a0*/  FMUL R33, R16, R14.reuse ;  /* 0x0000000e10217220 */ /* 0x080fe20000400000 */
[----:B------:R-:W-:Y:S02]  /*19b0*/  FMUL R41, R17, R14 ;  /* 0x0000000e11297220 */ /* 0x000fe40000400000 */
[----:B------:R1:W-:Y:S04]  /*19c0*/  STG.E desc[UR8][R18.64], R27 ;  /* 0x0000001b12007986 */ /* 0x0003e8000c101908 */
[----:B------:R2:W-:Y:S04]  /*19d0*/  STG.E desc[UR8][R10.64], R29 ;  /* 0x0000001d0a007986 */ /* 0x0005e8000c101908 */
[----:B------:R3:W-:Y:S01]  /*19e0*/  STG.E desc[UR8][R20.64], R31 ;  /* 0x0000001f14007986 */ /* 0x0007e2000c101908 */
[----:B0-----:R-:W-:-:S04]  /*19f0*/  IMAD.WIDE.U32 R12, R35, 0x4, R38 ;  /* 0x00000004230c7825 */ /* 0x001fc800078e0026 */
[C---:B----4-:R-:W-:Y:S01]  /*1a00*/  FMUL R25, R15.reuse, R24 ;  /* 0x000000180f197220 */ /* 0x050fe20000400000 */
[----:B-----5:R-:W-:Y:S01]  /*1a10*/  FMUL R35, R15, R26 ;  /* 0x0000001a0f237220 */ /* 0x020fe20000400000 */
[-C--:B-1----:R-:W-:Y:S01]  /*1a20*/  FMUL R27, R16, R24.reuse ;  /* 0x00000018101b7220 */ /* 0x082fe20000400000 */
[--C-:B------:R-:W-:Y:S01]  /*1a30*/  IMAD.WIDE.U32 R18, R43, 0x4, R38.reuse ;  /* 0x000000042b127825 */ /* 0x100fe200078e0026 */
[----:B------:R0:W-:Y:S03]  /*1a40*/  STG.E desc[UR8][R12.64], R33 ;  /* 0x000000210c007986 */ /* 0x0001e6000c101908 */
[----:B--2---:R-:W-:Y:S01]  /*1a50*/  FMUL R29, R17, R24 ;  /* 0x00000018111d7220 */ /* 0x004fe20000400000 */
[----:B------:R-:W-:Y:S01]  /*1a60*/  IMAD.WIDE.U32 R10, R45, 0x4, R38 ;  /* 0x000000042d0a7825 */ /* 0x000fe200078e0026 */
[----:B------:R1:W-:Y:S01]  /*1a70*/  STG.E desc[UR8][R18.64], R41 ;  /* 0x0000002912007986 */ /* 0x0003e2000c101908 */
[----:B------:R-:W-:-:S02]  /*1a80*/  IADD3 R45, PT, PT, R7, 0x3, RZ ;  /* 0x00000003072d7810 */ /* 0x000fc40007ffe0ff */
[----:B---3--:R-:W-:Y:S01]  /*1a90*/  IADD3 R21, PT, PT, R9, 0x3, RZ ;  /* 0x0000000309157810 */ /* 0x008fe20007ffe0ff */
[----:B------:R2:W-:Y:S01]  /*1aa0*/  STG.E desc[UR8][R22.64], R25 ;  /* 0x0000001916007986 */ /* 0x0005e2000c101908 */
[----:B------:R-:W-:Y:S02]  /*1ab0*/  IADD3 R31, PT, PT, R7, 0x2, RZ ;  /* 0x00000002071f7810 */ /* 0x000fe40007ffe0ff */
[C---:B------:R-:W-:Y:S01]  /*1ac0*/  IADD3 R43, PT, PT, R21.reuse, R0, RZ ;  /* 0x00000000152b7210 */ /* 0x040fe20007ffe0ff */
[--C-:B------:R-:W-:Y:S01]  /*1ad0*/  IMAD.WIDE.U32 R20, R21, 0x4, R38.reuse ;  /* 0x0000000415147825 */ /* 0x100fe200078e0026 */
[----:B------:R3:W-:Y:S03]  /*1ae0*/  STG.E desc[UR8][R10.64], R27 ;  /* 0x0000001b0a007986 */ /* 0x0007e6000c101908 */
[----:B0-----:R-:W-:Y:S01]  /*1af0*/  FMUL R33, R17, R26 ;  /* 0x0000001a11217220 */ /* 0x001fe20000400000 */
[----:B------:R-:W-:-:S04]  /*1b00*/  IMAD.WIDE.U32 R12, R31, 0x4, R38 ;  /* 0x000000041f0c7825 */ /* 0x000fc800078e0026 */
[C---:B------:R-:W-:Y:S01]  /*1b10*/  FMUL R31, R16.reuse, R26 ;  /* 0x0000001a101f7220 */ /* 0x040fe20000400000 */
[-C--:B-1----:R-:W-:Y:S01]  /*1b20*/  FMUL R41, R15, R30.reuse ;  /* 0x0000001e0f297220 */ /* 0x082fe20000400000 */
[--C-:B------:R-:W-:Y:S01]  /*1b30*/  IMAD.WIDE.U32 R18, R43, 0x4, R38.reuse ;  /* 0x000000042b127825 */ /* 0x100fe200078e0026 */
[----:B--2---:R-:W-:Y:S01]  /*1b40*/  IADD3 R23, PT, PT, R9, 0x4, RZ ;  /* 0x0000000409177810 */ /* 0x004fe20007ffe0ff */
[----:B------:R0:W-:Y:S02]  /*1b50*/  STG.E desc[UR8][R12.64], R29 ;  /* 0x0000001d0c007986 */ /* 0x0001e4000c101908 */
[----:B------:R-:W-:Y:S01]  /*1b60*/  FMUL R43, R16, R30 ;  /* 0x0000001e102b7220 */ /* 0x000fe20000400000 */
[----:B------:R-:W-:Y:S01]  /*1b70*/  IADD3 R25, PT, PT, R23, R0, RZ ;  /* 0x0000000017197210 */ /* 0x000fe20007ffe0ff */
[----:B------:R1:W-:Y:S01]  /*1b80*/  STG.E desc[UR8][R20.64], R35 ;  /* 0x0000002314007986 */ /* 0x0003e2000c101908 */
[----:B---3--:R-:W-:Y:S01]  /*1b90*/  IMAD.WIDE.U32 R10, R45, 0x4, R38 ;  /* 0x000000042d0a7825 */ /* 0x008fe200078e0026 */
[----:B------:R-:W-:-:S03]  /*1ba0*/  IADD3 R27, PT, PT, R7, 0x4, RZ ;  /* 0x00000004071b7810 */ /* 0x000fc60007ffe0ff */
[----:B------:R-:W-:Y:S01]  /*1bb0*/  FMUL R45, R17, R30 ;  /* 0x0000001e112d7220 */ /* 0x000fe20000400000 */
[----:B------:R2:W-:Y:S01]  /*1bc0*/  STG.E desc[UR8][R18.64], R31 ;  /* 0x0000001f12007986 */ /* 0x0005e2000c101908 */
[----:B------:R-:W-:-:S03]  /*1bd0*/  IMAD.WIDE.U32 R22, R23, 0x4, R38 ;  /* 0x0000000417167825 */ /* 0x000fc600078e0026 */
[----:B------:R3:W-:Y:S01]  /*1be0*/  STG.E desc[UR8][R10.64], R33 ;  /* 0x000000210a007986 */ /* 0x0007e2000c101908 */
[----:B0-----:R-:W-:-:S04]  /*1bf0*/  IMAD.WIDE.U32 R12, R25, 0x4, R38 ;  /* 0x00000004190c7825 */ /* 0x001fc800078e0026 */
[-C--:B------:R-:W-:Y:S01]  /*1c00*/  FMUL R29, R15, R6.reuse ;  /* 0x000000060f1d7220 */ /* 0x080fe20000400000 */
[----:B-1----:R-:W-:Y:S01]  /*1c10*/  IADD3 R35, PT, PT, R9, 0x6, RZ ;  /* 0x0000000609237810 */ /* 0x002fe20007ffe0ff */
[--C-:B------:R-:W-:Y:S01]  /*1c20*/  IMAD.WIDE.U32 R24, R27, 0x4, R38.reuse ;  /* 0x000000041b187825 */ /* 0x100fe200078e0026 */
[----:B------:R0:W-:Y:S01]  /*1c30*/  STG.E desc[UR8][R22.64], R41 ;  /* 0x0000002916007986 */ /* 0x0001e2000c101908 */
[C---:B--2---:R-:W-:Y:S02]  /*1c40*/  IADD3 R19, PT, PT, R9.reuse, 0x5, RZ ;  /* 0x0000000509137810 */ /* 0x044fe40007ffe0ff */
[----:B------:R-:W-:Y:S01]  /*1c50*/  FMUL R31, R16, R6 ;  /* 0x00000006101f7220 */ /* 0x000fe20000400000 */
[----:B------:R-:W-:Y:S01]  /*1c60*/  IADD3 R9, PT, PT, R9, 0x7, RZ ;  /* 0x0000000709097810 */ /* 0x000fe20007ffe0ff */
[----:B------:R1:W-:Y:S01]  /*1c70*/  STG.E desc[UR8][R12.64], R43 ;  /* 0x0000002b0c007986 */ /* 0x0003e2000c101908 */
[C---:B------:R-:W-:Y:S01]  /*1c80*/  IADD3 R21, PT, PT, R19.reuse, R0, RZ ;  /* 0x0000000013157210 */ /* 0x040fe20007ffe0ff */
[--C-:B---3--:R-:W-:Y:S01]  /*1c90*/  IMAD.WIDE.U32 R10, R19, 0x4, R38.reuse ;  /* 0x00000004130a7825 */ /* 0x108fe200078e0026 */
[----:B------:R-:W-:Y:S01]  /*1ca0*/  IADD3 R33, PT, PT, R7, 0x5, RZ ;  /* 0x0000000507217810 */ /* 0x000fe20007ffe0ff */
[----:B------:R2:W-:Y:S02]  /*1cb0*/  STG.E desc[UR8][R24.64], R45 ;  /* 0x0000002d18007986 */ /* 0x0005e4000c101908 */
[----:B------:R-:W-:-:S04]  /*1cc0*/  IMAD.WIDE.U32 R18, R21, 0x4, R38 ;  /* 0x0000000415127825 */ /* 0x000fc800078e0026 */
[C---:B0-----:R-:W-:Y:S01]  /*1cd0*/  FMUL R23, R17.reuse, R6 ;  /* 0x0000000611177220 */ /* 0x041fe20000400000 */
[----:B------:R0:W-:Y:S01]  /*1ce0*/  STG.E desc[UR8][R10.64], R29 ;  /* 0x0000001d0a007986 */ /* 0x0001e2000c101908 */
[----:B------:R-:W-:Y:S01]  /*1cf0*/  FMUL R41, R17, R4 ;  /* 0x0000000411297220 */ /* 0x000fe20000400000 */
[C-C-:B------:R-:W-:Y:S01]  /*1d00*/  IMAD.WIDE.U32 R26, R35.reuse, 0x4, R38.reuse ;  /* 0x00000004231a7825 */ /* 0x140fe200078e0026 */
[-C--:B------:R-:W-:Y:S01]  /*1d10*/  IADD3 R35, PT, PT, R35, R0.reuse, RZ ;  /* 0x0000000023237210 */ /* 0x080fe20007ffe0ff */
[----:B------:R3:W-:Y:S01]  /*1d20*/  STG.E desc[UR8][R18.64], R31 ;  /* 0x0000001f12007986 */ /* 0x0007e2000c101908 */
[C---:B-1----:R-:W-:Y:S01]  /*1d30*/  IADD3 R43, PT, PT, R9.reuse, R0, RZ ;  /* 0x00000000092b7210 */ /* 0x042fe20007ffe0ff */
[----:B------:R-:W-:Y:S01]  /*1d40*/  IMAD.WIDE.U32 R12, R9, 0x4, R38 ;  /* 0x00000004090c7825 */ /* 0x000fe200078e0026 */
[----:B------:R-:W-:-:S03]  /*1d50*/  IADD3 R9, PT, PT, R7, 0x6, RZ ;  /* 0x0000000607097810 */ /* 0x000fc60007ffe0ff */
[----:B--2---:R-:W-:Y:S01]  /*1d60*/  FMUL R25, R16, R4 ;  /* 0x0000000410197220 */ /* 0x004fe20000400000 */
[----:B------:R-:W-:-:S04]  /*1d70*/  IMAD.WIDE.U32 R20, R33, 0x4, R38 ;  /* 0x0000000421147825 */ /* 0x000fc800078e0026 */
[C---:B------:R-:W-:Y:S01]  /*1d80*/  FMUL R33, R15.reuse, R4 ;  /* 0x000000040f217220 */ /* 0x040fe20000400000 */
[-C--:B0-----:R-:W-:Y:S01]  /*1d90*/  FMUL R29, R15, R2.reuse ;  /* 0x000000020f1d7220 */ /* 0x081fe20000400000 */
[--C-:B------:R-:W-:Y:S01]  /*1da0*/  IMAD.WIDE.U32 R8, R9, 0x4, R38.reuse ;  /* 0x0000000409087825 */ /* 0x100fe200078e0026 */
[----:B------:R0:W-:Y:S01]  /*1db0*/  STG.E desc[UR8][R20.64], R23 ;  /* 0x0000001714007986 */ /* 0x0001e2000c101908 */
[----:B---3--:R-:W-:Y:S02]  /*1dc0*/  IADD3 R19, PT, PT, R7, 0x7, RZ ;  /* 0x0000000707137810 */ /* 0x008fe40007ffe0ff */
[----:B------:R-:W-:Y:S01]  /*1dd0*/  FMUL R31, R16, R2 ;  /* 0x00000002101f7220 */ /* 0x000fe20000400000 */
[--C-:B------:R-:W-:Y:S01]  /*1de0*/  IMAD.WIDE.U32 R6, R35, 0x4, R38.reuse ;  /* 0x0000000423067825 */ /* 0x100fe200078e0026 */
[----:B------:R1:W-:Y:S03]  /*1df0*/  STG.E desc[UR8][R26.64], R33 ;  /* 0x000000211a007986 */ /* 0x0003e6000c101908 */
[--C-:B------:R-:W-:Y:S01]  /*1e00*/  IMAD.WIDE.U32 R10, R43, 0x4, R38.reuse ;  /* 0x000000042b0a7825 */ /* 0x100fe200078e0026 */
[----:B------:R1:W-:Y:S03]  /*1e10*/  STG.E desc[UR8][R6.64], R25 ;  /* 0x0000001906007986 */ /* 0x0003e6000c101908 */
[----:B------:R-:W-:-:S04]  /*1e20*/  IMAD.WIDE.U32 R18, R19, 0x4, R38 ;  /* 0x0000000413127825 */ /* 0x000fc800078e0026 */
[----:B0-----:R-:W-:Y:S01]  /*1e30*/  FMUL R21, R17, R2 ;  /* 0x0000000211157220 */ /* 0x001fe20000400000 */
[----:B------:R1:W-:Y:S04]  /*1e40*/  STG.E desc[UR8][R8.64], R41 ;  /* 0x0000002908007986 */ /* 0x0003e8000c101908 */
[----:B------:R1:W-:Y:S04]  /*1e50*/  STG.E desc[UR8][R12.64], R29 ;  /* 0x0000001d0c007986 */ /* 0x0003e8000c101908 */
[----:B------:R1:W-:Y:S04]  /*1e60*/  STG.E desc[UR8][R10.64], R31 ;  /* 0x0000001f0a007986 */ /* 0x0003e8000c101908 */
[----:B------:R1:W-:Y:S01]  /*1e70*/  STG.E desc[UR8][R18.64], R21 ;  /* 0x0000001512007986 */ /* 0x0003e2000c101908 */
[----:B------:R-:W-:Y:S05]  /*1e80*/  @P0 BRA `(.L_x_20) ;  /* 0xfffffff800500947 */ /* 0x000fea000383ffff */
.L_x_19:
[----:B------:R-:W-:Y:S05]  /*1e90*/  @!P1 EXIT ;  /* 0x000000000000994d */ /* 0x000fea0003800000 */
[----:B------:R-:W-:Y:S02]  /*1ea0*/  ISETP.GE.U32.AND P0, PT, R28, 0x4, PT ;  /* 0x000000041c00780c */ /* 0x000fe40003f06070 */
[----:B------:R-:W-:-:S04]  /*1eb0*/  LOP3.LUT R22, R0, 0x3, RZ, 0xc0, !PT ;  /* 0x0000000300167812 */ /* 0x000fc800078ec0ff */
[----:B------:R-:W-:-:S07]  /*1ec0*/  ISETP.NE.AND P1, PT, R22, RZ, PT ;  /* 0x000000ff1600720c */ /* 0x000fce0003f25270 */
[----:B------:R-:W-:Y:S06]  /*1ed0*/  @!P0 BRA `(.L_x_21) ;  /* 0x0000000000d88947 */ /* 0x000fec0003800000 */
[----:B------:R-:W-:-:S05]  /*1ee0*/  IMAD.WIDE.U32 R4, R3, 0x4, R36 ;  /* 0x0000000403047825 */ /* 0x000fca00078e0024 */
[----:B------:R-:W2:Y:S04]  /*1ef0*/  LDG.E.CONSTANT R2, desc[UR8][R4.64] ;  /* 0x0000000804027981 */ /* 0x000ea8000c1e9900 */
[----:B-1----:R-:W3:Y:S04]  /*1f00*/  LDG.E.CONSTANT R12, desc[UR8][R4.64+0x4] ;  /* 0x00000408040c7981 */ /* 0x002ee8000c1e9900 */
[----:B------:R-:W4:Y:S04]  /*1f10*/  LDG.E.CONSTANT R14, desc[UR8][R4.64+0x8] ;  /* 0x00000808040e7981 */ /* 0x000f28000c1e9900 */
        /* <DEDUP_REMOVED lines=8> */
[----:B0-----:R-:W-:Y:S02]  /*1fa0*/  IADD3 R5, PT, PT, R21, 0x1, RZ ;  /* 0x0000000115057810 */ /* 0x001fe40007ffe0ff */
[C---:B------:R-:W-:Y:S01]  /*1fb0*/  IADD3 R35, PT, PT, R27.reuse, 0x1, RZ ;  /* 0x000000011b237810 */ /* 0x040fe20007ffe0ff */
[----:B------:R-:W-:Y:S01]  /*1fc0*/  IMAD.WIDE.U32 R10, R27, 0x4, R38 ;  /* 0x000000041b0a7825 */ /* 0x000fe200078e0026 */
[----:B------:R-:W-:-:S03]  /*1fd0*/  IADD3 R33, PT, PT, R5, R0, RZ ;  /* 0x0000000005217210 */ /* 0x000fc60007ffe0ff */
[----:B------:R-:W-:-:S04]  /*1fe0*/  IMAD.WIDE.U32 R4, R5, 0x4, R38 ;  /* 0x0000000405047825 */ /* 0x000fc800078e0026 */
[C---:B------:R-:W-:Y:S01]  /*1ff0*/  IMAD.WIDE.U32 R18, R41.reuse, 0x4, R38 ;  /* 0x0000000429127825 */ /* 0x040fe200078e0026 */
[----:B------:R-:W-:-:S03]  /*2000*/  IADD3 R41, PT, PT, R41, R0, RZ ;  /* 0x0000000029297210 */ /* 0x000fc60007ffe0ff */
[-C--:B--2---:R-:W-:Y:S01]  /*2010*/  FMUL R13, R15, R2.reuse ;  /* 0x000000020f0d7220 */ /* 0x084fe20000400000 */
[CC--:B------:R-:W-:Y:S01]  /*2020*/  FMUL R23, R16.reuse, R2.reuse ;  /* 0x0000000210177220 */ /* 0x0c0fe20000400000 */
[----:B------:R-:W-:Y:S01]  /*2030*/  FMUL R25, R17, R2 ;  /* 0x0000000211197220 */ /* 0x000fe20000400000 */
[-C--:B---3--:R-:W-:Y:S02]  /*2040*/  FMUL R29, R15, R12.reuse ;  /* 0x0000000c0f1d7220 */ /* 0x088fe40000400000 */
[----:B------:R0:W-:Y:S01]  /*2050*/  STG.E desc[UR8][R6.64], R13 ;  /* 0x0000000d06007986 */ /* 0x0001e2000c101908 */
[----:B------:R-:W-:-:S03]  /*2060*/  FMUL R31, R16, R12 ;  /* 0x0000000c101f7220 */ /* 0x000fc60000400000 */
[----:B------:R1:W-:Y:S04]  /*2070*/  STG.E desc[UR8][R8.64], R23 ;  /* 0x0000001708007986 */ /* 0x0003e8000c101908 */
[----:B------:R2:W-:Y:S01]  /*2080*/  STG.E desc[UR8][R10.64], R25 ;  /* 0x000000190a007986 */ /* 0x0005e2000c101908 */
[----:B0-----:R-:W-:-:S04]  /*2090*/  IMAD.WIDE.U32 R6, R33, 0x4, R38 ;  /* 0x0000000421067825 */ /* 0x001fc800078e0026 */
[----:B------:R-:W-:Y:S01]  /*20a0*/  FMUL R33, R17, R12 ;  /* 0x0000000c11217220 */ /* 0x000fe20000400000 */
[----:B------:R0:W-:Y:S01]  /*20b0*/  STG.E desc[UR8][R4.64], R29 ;  /* 0x0000001d04007986 */ /* 0x0001e2000c101908 */
[----:B-1----:R-:W-:Y:S01]  /*20c0*/  IADD3 R9, PT, PT, R21, 0x3, RZ ;  /* 0x0000000315097810 */ /* 0x002fe20007ffe0ff */
[----:B------:R-:W-:-:S04]  /*20d0*/  IMAD.WIDE.U32 R12, R35, 0x4, R38 ;  /* 0x00000004230c7825 */ /* 0x000fc800078e0026 */
[-C--:B----4-:R-:W-:Y:S01]  /*20e0*/  FMUL R23, R15, R14.reuse ;  /* 0x0000000e0f177220 */ /* 0x090fe20000400000 */
[----:B------:R1:W-:Y:S01]  /*20f0*/  STG.E desc[UR8][R6.64], R31 ;  /* 0x0000001f06007986 */ /* 0x0003e2000c101908 */
[----:B--2---:R-:W-:Y:S01]  /*2100*/  IADD3 R11, PT, PT, R27, 0x2, RZ ;  /* 0x000000021b0b7810 */ /* 0x004fe20007ffe0ff */
[----:B------:R-:W-:Y:S01]  /*2110*/  FMUL R21, R16, R14 ;  /* 0x0000000e10157220 */ /* 0x000fe20000400000 */
[----:B------:R-:W-:Y:S01]  /*2120*/  IADD3 R35, PT, PT, R9, R0, RZ ;  /* 0x0000000009237210 */ /* 0x000fe20007ffe0ff */
[----:B------:R-:W-:Y:S01]  /*2130*/  FMUL R25, R17, R14 ;  /* 0x0000000e11197220 */ /* 0x000fe20000400000 */
[----:B------:R-:W-:Y:S01]  /*2140*/  IADD3 R27, PT, PT, R27, 0x3, RZ ;  /* 0x000000031b1b7810 */ /* 0x000fe20007ffe0ff */
[----:B------:R-:W-:Y:S01]  /*2150*/  STG.E desc[UR8][R12.64], R33 ;  /* 0x000000210c007986 */ /* 0x000fe2000c101908 */
[----:B0-----:R-:W-:-:S04]  /*2160*/  IMAD.WIDE.U32 R4, R41, 0x4, R38 ;  /* 0x0000000429047825 */ /* 0x001fc800078e0026 */
[----:B-----5:R-:W-:Y:S01]  /*2170*/  FMUL R29, R15, R20 ;  /* 0x000000140f1d7220 */ /* 0x020fe20000400000 */
[----:B------:R0:W-:Y:S01]  /*2180*/  STG.E desc[UR8][R18.64], R23 ;  /* 0x0000001712007986 */ /* 0x0001e2000c101908 */
[----:B------:R-:W-:-:S04]  /*2190*/  IMAD.WIDE.U32 R8, R9, 0x4, R38 ;  /* 0x0000000409087825 */ /* 0x000fc800078e0026 */
[----:B-1----:R-:W-:Y:S01]  /*21a0*/  FMUL R31, R16, R20 ;  /* 0x00000014101f7220 */ /* 0x002fe20000400000 */
[----:B------:R2:W-:Y:S01]  /*21b0*/  STG.E desc[UR8][R4.64], R21 ;  /* 0x0000001504007986 */ /* 0x0005e2000c101908 */
[----:B------:R-:W-:-:S04]  /*21c0*/  IMAD.WIDE.U32 R6, R11, 0x4, R38 ;  /* 0x000000040b067825 */ /* 0x000fc800078e0026 */
[--C-:B------:R-:W-:Y:S01]  /*21d0*/  IMAD.WIDE.U32 R10, R35, 0x4, R38.reuse ;  /* 0x00000004230a7825 */ /* 0x100fe200078e0026 */
[----:B------:R2:W-:Y:S03]  /*21e0*/  STG.E desc[UR8][R6.64], R25 ;  /* 0x0000001906007986 */ /* 0x0005e6000c101908 */
[----:B0-----:R-:W-:Y:S01]  /*21f0*/  FMUL R19, R17, R20 ;  /* 0x0000001411137220 */ /* 0x001fe20000400000 */
[----:B------:R-:W-:Y:S01]  /*2200*/  IMAD.WIDE.U32 R12, R27, 0x4, R38 ;  /* 0x000000041b0c7825 */ /* 0x000fe200078e0026 */
[----:B------:R2:W-:Y:S04]  /*2210*/  STG.E desc[UR8][R8.64], R29 ;  /* 0x0000001d08007986 */ /* 0x0005e8000c101908 */
[----:B------:R2:W-:Y:S04]  /*2220*/  STG.E desc[UR8][R10.64], R31 ;  /* 0x0000001f0a007986 */ /* 0x0005e8000c101908 */
[----:B------:R2:W-:Y:S02]  /*2230*/  STG.E desc[UR8][R12.64], R19 ;  /* 0x000000130c007986 */ /* 0x0005e4000c101908 */
.L_x_21:
[----:B------:R-:W-:Y:S05]  /*2240*/  @!P1 EXIT ;  /* 0x000000000000994d */ /* 0x000fea0003800000 */
[----:B------:R-:W-:Y:S02]  /*2250*/  ISETP.NE.AND P0, PT, R22, 0x1, PT ;  /* 0x000000011600780c */ /* 0x000fe40003f05270 */
[----:B------:R-:W-:-:S04]  /*2260*/  LOP3.LUT R2, R0, 0x1, RZ, 0xc0, !PT ;  /* 0x0000000100027812 */ /* 0x000fc800078ec0ff */
[----:B------:R-:W-:-:S07]  /*2270*/  ISETP.NE.U32.AND P1, PT, R2, 0x1, PT ;  /* 0x000000010200780c */ /* 0x000fce0003f25070 */
[----:B------:R-:W-:Y:S06]  /*2280*/  @!P0 BRA `(.L_x_22) ;  /* 0x0000000000708947 */ /* 0x000fec0003800000 */
[----:B--2---:R-:W-:-:S05]  /*2290*/  IMAD.WIDE.U32 R4, R3, 0x4, R36 ;  /* 0x0000000403047825 */ /* 0x004fca00078e0024 */
[----:B------:R-:W2:Y:S04]  /*22a0*/  LDG.E.CONSTANT R2, desc[UR8][R4.64] ;  /* 0x0000000804027981 */ /* 0x000ea8000c1e9900 */
[----:B-1----:R0:W3:Y:S01]  /*22b0*/  LDG.E.CONSTANT R12, desc[UR8][R4.64+0x4] ;  /* 0x00000408040c7981 */ /* 0x0020e2000c1e9900 */
[CC--:B------:R-:W-:Y:S02]  /*22c0*/  IADD3 R9, PT, PT, R3.reuse, R0.reuse, RZ ;  /* 0x0000000003097210 */ /* 0x0c0fe40007ffe0ff */
[----:B------:R-:W-:Y:S02]  /*22d0*/  IADD3 R3, PT, PT, R3, 0x2, RZ ;  /* 0x0000000203037810 */ /* 0x000fe40007ffe0ff */
[C---:B------:R-:W-:Y:S01]  /*22e0*/  IADD3 R11, PT, PT, R9.reuse, R0, RZ ;  /* 0x00000000090b7210 */ /* 0x040fe20007ffe0ff */
[C---:B------:R-:W-:Y:S01]  /*22f0*/  IMAD.WIDE.U32 R6, R9.reuse, 0x4, R38 ;  /* 0x0000000409067825 */ /* 0x040fe200078e0026 */
[----:B------:R-:W-:-:S02]  /*2300*/  IADD3 R19, PT, PT, R9, 0x1, RZ ;  /* 0x0000000109137810 */ /* 0x000fc40007ffe0ff */
[CC--:B------:R-:W-:Y:S01]  /*2310*/  IADD3 R23, PT, PT, R11.reuse, R0.reuse, RZ ;  /* 0x000000000b177210 */ /* 0x0c0fe20007ffe0ff */
[--C-:B------:R-:W-:Y:S01]  /*2320*/  IMAD.WIDE.U32 R8, R11, 0x4, R38.reuse ;  /* 0x000000040b087825 */ /* 0x100fe200078e0026 */
[----:B------:R-:W-:Y:S02]  /*2330*/  IADD3 R29, PT, PT, R19, R0, RZ ;  /* 0x00000000131d7210 */ /* 0x000fe40007ffe0ff */
[----:B------:R-:W-:Y:S01]  /*2340*/  IADD3 R31, PT, PT, R23, 0x1, RZ ;  /* 0x00000001171f7810 */ /* 0x000fe20007ffe0ff */
[----:B------:R-:W-:-:S04]  /*2350*/  IMAD.WIDE.U32 R10, R19, 0x4, R38 ;  /* 0x00000004130a7825 */ /* 0x000fc800078e0026 */
[----:B0-----:R-:W-:-:S04]  /*2360*/  IMAD.WIDE.U32 R4, R23, 0x4, R38 ;  /* 0x0000000417047825 */ /* 0x001fc800078e0026 */
        /* <DEDUP_REMOVED lines=8> */
[----:B------:R3:W-:Y:S01]  /*23f0*/  STG.E desc[UR8][R4.64], R21 ;  /* 0x0000001504007986 */ /* 0x0007e2000c101908 */
[----:B0-----:R-:W-:-:S03]  /*2400*/  IMAD.WIDE.U32 R6, R29, 0x4, R38 ;  /* 0x000000041d067825 */ /* 0x001fc600078e0026 */
[----:B------:R3:W-:Y:S01]  /*2410*/  STG.E desc[UR8][R10.64], R25 ;  /* 0x000000190a007986 */ /* 0x0007e2000c101908 */
[----:B------:R-:W-:-:S03]  /*2420*/  IMAD.WIDE.U32 R12, R31, 0x4, R38 ;  /* 0x000000041f0c7825 */ /* 0x000fc600078e0026 */
[----:B------:R3:W-:Y:S04]  /*2430*/  STG.E desc[UR8][R6.64], R27 ;  /* 0x0000001b06007986 */ /* 0x0007e8000c101908 */
[----:B------:R3:W-:Y:S02]  /*2440*/  STG.E desc[UR8][R12.64], R23 ;  /* 0x000000170c007986 */ /* 0x0007e4000c101908 */
.L_x_22:
[----:B------:R-:W-:Y:S05]  /*2450*/  @P1 EXIT ;  /* 0x000000000000194d */ /* 0x000fea0003800000 */
[----:B------:R-:W-:-:S06]  /*2460*/  IMAD.WIDE.U32 R36, R3, 0x4, R36 ;  /* 0x0000000403247825 */ /* 0x000fcc00078e0024 */
[----:B------:R-:W4:Y:S01]  /*2470*/  LDG.E.CONSTANT R36, desc[UR8][R36.64] ;  /* 0x0000000824247981 */ /* 0x000f22000c1e9900 */
[----:B------:R-:W-:-:S04]  /*2480*/  IADD3 R3, PT, PT, R3, R0, RZ ;  /* 0x0000000003037210 */ /* 0x000fc80007ffe0ff */
[C---:B--23--:R-:W-:Y:S01]  /*2490*/  IADD3 R5, PT, PT, R3.reuse, R0, RZ ;  /* 0x0000000003057210 */ /* 0x04cfe20007ffe0ff */
[----:B------:R-:W-:-:S03]  /*24a0*/  IMAD.WIDE.U32 R2, R3, 0x4, R38 ;  /* 0x0000000403027825 */ /* 0x000fc600078e0026 */
[C---:B-1----:R-:W-:Y:S01]  /*24b0*/  IADD3 R7, PT, PT, R5.reuse, R0, RZ ;  /* 0x0000000005077210 */ /* 0x042fe20007ffe0ff */
[----:B------:R-:W-:-:S04]  /*24c0*/  IMAD.WIDE.U32 R4, R5, 0x4, R38 ;  /* 0x0000000405047825 */ /* 0x000fc800078e0026 */
[----:B------:R-:W-:-:S04]  /*24d0*/  IMAD.WIDE.U32 R38, R7, 0x4, R38 ;  /* 0x0000000407267825 */ /* 0x000fc800078e0026 */
[-C--:B----4-:R-:W-:Y:S01]  /*24e0*/  FMUL R15, R15, R36.reuse ;  /* 0x000000240f0f7220 */ /* 0x090fe20000400000 */
[-C--:B------:R-:W-:Y:S01]  /*24f0*/  FMUL R7, R16, R36.reuse ;  /* 0x0000002410077220 */ /* 0x080fe20000400000 */
[----:B------:R-:W-:-:S03]  /*2500*/  FMUL R17, R17, R36 ;  /* 0x0000002411117220 */ /* 0x000fc60000400000 */
[----:B------:R-:W-:Y:S04]  /*2510*/  STG.E desc[UR8][R2.64], R15 ;  /* 0x0000000f02007986 */ /* 0x000fe8000c101908 */
[----:B------:R-:W-:Y:S04]  /*2520*/  STG.E desc[UR8][R4.64], R7 ;  /* 0x0000000704007986 */ /* 0x000fe8000c101908 */
[----:B------:R-:W-:Y:S01]  /*2530*/  STG.E desc[UR8][R38.64], R17 ;  /* 0x0000001126007986 */ /* 0x000fe2000c101908 */
[----:B------:R-:W-:Y:S05]  /*2540*/  EXIT ;  /* 0x000000000000794d */ /* 0x000fea0003800000 */
.L_x_18:
[----:B------:R-:W-:-:S09]  /*2550*/  UISETP.GT.U32.AND UP0, UPT, UR10, 0x3, UPT ;  /* 0x000000030a00788c */ /* 0x000fd2000bf04070 */
[----:B------:R-:W-:Y:S05]  /*2560*/  BRA.U UP0, `(.L_x_23) ;  /* 0x0000001100307547 */ /* 0x000fea000b800000 */
[----:B------:R-:W0:Y:S01]  /*2570*/  LDC R0, c[0x0][0x384] ;  /* 0x0000e100ff007b82 */ /* 0x000e220000000800 */
[----:B------:R-:W-:Y:S01]  /*2580*/  HFMA2 R5, -RZ, RZ, 0, 0 ;  /* 0x00000000ff057431 */ /* 0x000fe200000001ff */
[C---:B0-----:R-:W-:Y:S02]  /*2590*/  IADD3 R2, PT, PT, R0.reuse, -0x1, RZ ;  /* 0xffffffff00027810 */ /* 0x041fe40007ffe0ff */
[----:B------:R-:W-:Y:S02]  /*25a0*/  LOP3.LUT R18, R0, 0x3, RZ, 0xc0, !PT ;  /* 0x0000000300127812 */ /* 0x000fe400078ec0ff */
[----:B------:R-:W-:Y:S02]  /*25b0*/  ISETP.GE.U32.AND P1, PT, R2, 0x3, PT ;  /* 0x000000030200780c */ /* 0x000fe40003f26070 */
[----:B------:R-:W-:-:S11]  /*25c0*/  ISETP.NE.AND P0, PT, R18, RZ, PT ;  /* 0x000000ff1200720c */ /* 0x000fd60003f05270 */
[----:B------:R-:W-:Y:S05]  /*25d0*/  @!P1 BRA `(.L_x_24) ;  /* 0x0000000800609947 */ /* 0x000fea0003800000 */
[----:B------:R-:W0:Y:S01]  /*25e0*/  LDCU.64 UR4, c[0x0][0x398] ;  /* 0x00007300ff0477ac */ /* 0x000e220008000a00 */
[----:B------:R-:W-:Y:S02]  /*25f0*/  MOV R29, 0x1 ;  /* 0x00000001001d7802 */ /* 0x000fe40000000f00 */
[C---:B------:R-:W-:Y:S02]  /*2600*/  LOP3.LUT R5, R0.reuse, 0xfffffffc, RZ, 0xc0, !PT ;  /* 0xfffffffc00057812 */ /* 0x040fe400078ec0ff */
[C---:B------:R-:W-:Y:S01]  /*2610*/  LEA R7, R0.reuse, 0x1, 0x1 ;  /* 0x0000000100077811 */ /* 0x040fe200078e08ff */
[C-C-:B------:R-:W-:Y:S01]  /*2620*/  IMAD R19, R0.reuse, 0x3, R29.reuse ;  /* 0x0000000300137824 */ /* 0x140fe200078e021d */
[C---:B------:R-:W-:Y:S01]  /*2630*/  LEA R25, R0.reuse, 0x1, 0x2 ;  /* 0x0000000100197811 */ /* 0x040fe200078e10ff */
[C-C-:B------:R-:W-:Y:S01]  /*2640*/  IMAD R21, R0.reuse, 0x5, R29.reuse ;  /* 0x0000000500157824 */ /* 0x140fe200078e021d */
[C---:B------:R-:W-:Y:S01]  /*2650*/  IADD3 R23, PT, PT, R0.reuse, 0x3, RZ ;  /* 0x0000000300177810 */ /* 0x040fe20007ffe0ff */
[C-C-:B------:R-:W-:Y:S01]  /*2660*/  IMAD R27, R0.reuse, 0x6, R29.reuse ;  /* 0x00000006001b7824 */ /* 0x140fe200078e021d */
[----:B------:R-:W-:Y:S01]  /*2670*/  IADD3 R4, PT, PT, -R5, RZ, RZ ;  /* 0x000000ff05047210 */ /* 0x000fe20007ffe1ff */
[----:B------:R-:W-:Y:S01]  /*2680*/  IMAD R29, R0, 0x7, R29 ;  /* 0x00000007001d7824 */ /* 0x000fe200078e021d */
[----:B0-----:R-:W-:-:S04]  /*2690*/  IADD3 R2, P1, PT, R30, UR4, RZ ;  /* 0x000000041e027c10 */ /* 0x001fc8000ff3e0ff */
[----:B------:R-:W-:-:S04]  /*26a0*/  IADD3 R2, P2, PT, R2, 0x8, RZ ;  /* 0x0000000802027810 */ /* 0x000fc80007f5e0ff */
[----:B------:R-:W-:Y:S02]  /*26b0*/  IADD3.X R3, PT, PT, RZ, UR5, R31, P2, P1 ;  /* 0x00000005ff037c10 */ /* 0x000fe400097e241f */
[----:B------:R-:W-:-:S07]  /*26c0*/  LEA R31, R0, 0x1, 0x3 ;  /* 0x00000001001f7811 */ /* 0x000fce00078e18ff */
.L_x_25:
[----:B------:R-:W2:Y:S04]  /*26d0*/  LDG.E.CONSTANT R20, desc[UR8][R2.64+-0x8] ;  /* 0xfffff80802147981 */ /* 0x000ea8000c1e9900 */
[----:B------:R-:W3:Y:S04]  /*26e0*/  LDG.E.CONSTANT R12, desc[UR8][R2.64+-0x4] ;  /* 0xfffffc08020c7981 */ /* 0x000ee8000c1e9900 */
[----:B------:R-:W4:Y:S04]  /*26f0*/  LDG.E.CONSTANT R8, desc[UR8][R2.64] ;  /* 0x0000000802087981 */ /* 0x000f28000c1e9900 */
[----:B0-----:R0:W5:Y:S01]  /*2700*/  LDG.E.CONSTANT R6, desc[UR8][R2.64+0x4] ;  /* 0x0000040802067981 */ /* 0x001162000c1e9900 */
[----:B------:R-:W-:-:S02]  /*2710*/  IADD3 R43, PT, PT, R23, -0x3, RZ ;  /* 0xfffffffd172b7810 */ /* 0x000fc40007ffe0ff */
[----:B------:R-:W-:Y:S02]  /*2720*/  IADD3 R33, PT, PT, R7, -0x1, RZ ;  /* 0xffffffff07217810 */ /* 0x000fe40007ffe0ff */
[----:B------:R-:W-:Y:S01]  /*2730*/  IADD3 R35, PT, PT, R19, -0x1, RZ ;  /* 0xffffffff13237810 */ /* 0x000fe20007ffe0ff */
[--C-:B------:R-:W-:Y:S01]  /*2740*/  IMAD.WIDE.U32 R42, R43, 0x4, R38.reuse ;  /* 0x000000042b2a7825 */ /* 0x100fe200078e0026 */
[----:B------:R-:W-:Y:S02]  /*2750*/  IADD3 R41, PT, PT, R25, -0x1, RZ ;  /* 0xffffffff19297810 */ /* 0x000fe40007ffe0ff */
[----:B------:R-:W-:Y:S01]  /*2760*/  IADD3 R49, PT, PT, R21, -0x1, RZ ;  /* 0xffffffff15317810 */ /* 0x000fe20007ffe0ff */
[--C-:B------:R-:W-:Y:S01]  /*2770*/  IMAD.WIDE.U32 R32, R33, 0x4, R38.reuse ;  /* 0x0000000421207825 */ /* 0x100fe200078e0026 */
[----:B------:R-:W-:Y:S02]  /*2780*/  IADD3 R51, PT, PT, R27, -0x1, RZ ;  /* 0xffffffff1b337810 */ /* 0x000fe40007ffe0ff */
[----:B------:R-:W-:Y:S01]  /*2790*/  IADD3 R47, PT, PT, R29, -0x1, RZ ;  /* 0xffffffff1d2f7810 */ /* 0x000fe20007ffe0ff */
[----:B------:R-:W-:Y:S01]  /*27a0*/  IMAD.WIDE.U32 R34, R35, 0x4, R38 ;  /* 0x0000000423227825 */ /* 0x000fe200078e0026 */
[----:B------:R-:W-:-:S02]  /*27b0*/  IADD3 R65, PT, PT, R31, -0x1, RZ ;  /* 0xffffffff1f417810 */ /* 0x000fc40007ffe0ff */
[----:B------:R-:W-:Y:S01]  /*27c0*/  IADD3 R53, PT, PT, R23, -0x2, RZ ;  /* 0xfffffffe17357810 */ /* 0x000fe20007ffe0ff */
[--C-:B------:R-:W-:Y:S01]  /*27d0*/  IMAD.WIDE.U32 R40, R41, 0x4, R38.reuse ;  /* 0x0000000429287825 */ /* 0x100fe200078e0026 */
[----:B0-----:R-:W-:Y:S02]  /*27e0*/  IADD3 R2, P1, PT, R2, 0x10, RZ ;  /* 0x0000001002027810 */ /* 0x001fe40007f3e0ff */
[----:B------:R-:W-:Y:S01]  /*27f0*/  IADD3 R4, PT, PT, R4, 0x4, RZ ;  /* 0x0000000404047810 */ /* 0x000fe20007ffe0ff */
[--C-:B------:R-:W-:Y:S01]  /*2800*/  IMAD.WIDE.U32 R48, R49, 0x4, R38.reuse ;  /* 0x0000000431307825 */ /* 0x100fe200078e0026 */
[----:B------:R-:W-:Y:S02]  /*2810*/  IADD3.X R3, PT, PT, RZ, R3, RZ, P1, !PT ;  /* 0x00000003ff037210 */ /* 0x000fe40000ffe4ff */
[----:B------:R-:W-:Y:S01]  /*2820*/  ISETP.NE.AND P1, PT, R4, RZ, PT ;  /* 0x000000ff0400720c */ /* 0x000fe20003f25270 */
[----:B------:R-:W-:-:S04]  /*2830*/  IMAD.WIDE.U32 R50, R51, 0x4, R38 ;  /* 0x0000000433327825 */ /* 0x000fc800078e0026 */
[----:B------:R-:W-:-:S04]  /*2840*/  IMAD.WIDE.U32 R46, R47, 0x4, R38 ;  /* 0x000000042f2e7825 */ /* 0x000fc800078e0026 */
[-C--:B--2---:R-:W-:Y:S01]  /*2850*/  FMUL R45, R15, R20.reuse ;  /* 0x000000140f2d7220 */ /* 0x084fe20000400000 */
[-C--:B------:R-:W-:Y:S01]  /*2860*/  FMUL R55, R16, R20.reuse ;  /* 0x0000001410377220 */ /* 0x080fe20000400000 */
[-C--:B------:R-:W-:Y:S01]  /*2870*/  FMUL R57, R17, R20.reuse ;  /* 0x0000001411397220 */ /* 0x080fe20000400000 */
[-C--:B------:R-:W-:Y:S01]  /*2880*/  FMUL R59, R13, R20.reuse ;  /* 0x000000140d3b7220 */ /* 0x080fe20000400000 */
[CC--:B------:R-:W-:Y:S01]  /*2890*/  FMUL R61, R14.reuse, R20.reuse ;  /* 0x000000140e3d7220 */ /* 0x0c0fe20000400000 */
[----:B------:R0:W-:Y:S01]  /*28a0*/  STG.E desc[UR8][R42.64], R45 ;  /* 0x0000002d2a007986 */ /* 0x0001e2000c101908 */
[----:B------:R-:W-:Y:S01]  /*28b0*/  FMUL R63, R11, R20 ;  /* 0x000000140b3f7220 */ /* 0x000fe20000400000 */
[----:B---3--:R-:W-:Y:S02]  /*28c0*/  FMUL R67, R14, R12 ;  /* 0x0000000c0e437220 */ /* 0x008fe40000400000 */
[----:B------:R1:W-:Y:S04]  /*28d0*/  STG.E desc[UR8][R32.64], R55 ;  /* 0x0000003720007986 */ /* 0x0003e8000c101908 */
[----:B------:R2:W-:Y:S04]  /*28e0*/  STG.E desc[UR8][R34.64], R57 ;  /* 0x0000003922007986 */ /* 0x0005e8000c101908 */
[----:B------:R3:W-:Y:S01]  /*28f0*/  STG.E desc[UR8][R40.64], R59 ;  /* 0x0000003b28007986 */ /* 0x0007e2000c101908 */
[----:B0-----:R-:W-:-:S04]  /*2900*/  IMAD.WIDE.U32 R44, R7, 0x4, R38 ;  /* 0x00000004072c7825 */ /* 0x001fc800078e0026 */
[----:B-1----:R-:W-:Y:S01]  /*2910*/  FMUL R55, R9, R20 ;  /* 0x0000001409377220 */ /* 0x002fe20000400000 */
[--C-:B------:R-:W-:Y:S01]  /*2920*/  IMAD.WIDE.U32 R32, R65, 0x4, R38.reuse ;  /* 0x0000000441207825 */ /* 0x100fe200078e0026 */
[----:B------:R0:W-:Y:S03]  /*2930*/  STG.E desc[UR8][R48.64], R61 ;  /* 0x0000003d30007986 */ /* 0x0001e6000c101908 */
[----:B------:R-:W-:Y:S01]  /*2940*/  FMUL R65, R13, R12 ;  /* 0x0000000c0d417220 */ /* 0x000fe20000400000 */
[----:B--2---:R-:W-:Y:S01]  /*2950*/  FMUL R57, R10, R20 ;  /* 0x000000140a397220 */ /* 0x004fe20000400000 */
[--C-:B------:R-:W-:Y:S01]  /*2960*/  IMAD.WIDE.U32 R34, R53, 0x4, R38.reuse ;  /* 0x0000000435227825 */ /* 0x100fe200078e0026 */
[----:B------:R1:W-:Y:S03]  /*2970*/  STG.E desc[UR8][R50.64], R63 ;  /* 0x0000003f32007986 */ /* 0x0003e6000c101908 */
[----:B---3--:R-:W-:Y:S01]  /*2980*/  FMUL R59, R15, R12 ;  /* 0x0000000c0f3b7220 */ /* 0x008fe20000400000 */
[--C-:B------:R-:W-:Y:S01]  /*2990*/  IMAD.WIDE.U32 R42, R19, 0x4, R38.reuse ;  /* 0x00000004132a7825 */ /* 0x100fe200078e0026 */
[----:B------:R2:W-:Y:S03]  /*29a0*/  STG.E desc[UR8][R46.64], R55 ;  /* 0x000000372e007986 */ /* 0x0005e6000c101908 */
[----:B------:R-:W-:-:S04]  /*29b0*/  IMAD.WIDE.U32 R40, R25, 0x4, R38 ;  /* 0x0000000419287825 */ /* 0x000fc800078e0026 */
[----:B0-----:R-:W-:Y:S01]  /*29c0*/  FMUL R61, R16, R12 ;  /* 0x0000000c103d7220 */ /* 0x001fe20000400000 */
[----:B------:R0:W-:Y:S01]  /*29d0*/  STG.E desc[UR8][R32.64], R57 ;  /* 0x0000003920007986 */ /* 0x0001e2000c101908 */
[----:B------:R-:W-:-:S04]  /*29e0*/  IMAD.WIDE.U32 R48, R21, 0x4, R38 ;  /* 0x0000000415307825 */ /* 0x000fc800078e0026 */
[----:B-1----:R-:W-:Y:S01]  /*29f0*/  FMUL R63, R17, R12 ;  /* 0x0000000c113f7220 */ /* 0x002fe20000400000 */
[----:B------:R1:W-:Y:S01]  /*2a00*/  STG.E desc[UR8][R34.64], R59 ;  /* 0x0000003b22007986 */ /* 0x0003e2000c101908 */
[----:B------:R-:W-:-:S04]  /*2a10*/  IMAD.WIDE.U32 R50, R27, 0x4, R38 ;  /* 0x000000041b327825 */ /* 0x000fc800078e0026 */
[-C--:B--2---:R-:W-:Y:S01]  /*2a20*/  FMUL R47, R11, R12.reuse ;  /* 0x0000000c0b2f7220 */ /* 0x084fe20000400000 */
[----:B------:R2:W-:Y:S01]  /*2a30*/  STG.E desc[UR8][R44.64], R61 ;  /* 0x0000003d2c007986 */ /* 0x0005e2000c101908 */
[-C--:B------:R-:W-:Y:S01]  /*2a40*/  FMUL R55, R9, R12.reuse ;  /* 0x0000000c09377220 */ /* 0x080fe20000400000 */
[--C-:B------:R-:W-:Y:S02]  /*2a50*/  IMAD.WIDE.U32 R52, R29, 0x4, R38.reuse ;  /* 0x000000041d347825 */ /* 0x100fe400078e0026 */
[----:B------:R5:W-:Y:S02]  /*2a60*/  STG.E desc[UR8][R42.64], R63 ;  /* 0x0000003f2a007986 */ /* 0x000be4000c101908 */
[----:B0-----:R-:W-:Y:S01]  /*2a70*/  FMUL R57, R10, R12 ;  /* 0x0000000c0a397220 */ /* 0x001fe20000400000 */
[--C-:B------:R-:W-:Y:S01]  /*2a80*/  IMAD.WIDE.U32 R32, R31, 0x4, R38.reuse ;  /* 0x000000041f207825 */ /* 0x100fe200078e0026 */
[----:B-1----:R-:W-:Y:S01]  /*2a90*/  IADD3 R35, PT, PT, R23, -0x1, RZ ;  /* 0xffffffff17237810 */ /* 0x002fe20007ffe0ff */
[----:B------:R0:W-:Y:S02]  /*2aa0*/  STG.E desc[UR8][R40.64], R65 ;  /* 0x0000004128007986 */ /* 0x0001e4000c101908 */
[----:B----4-:R-:W-:Y:S01]  /*2ab0*/  FMUL R59, R15, R8 ;  /* 0x000000080f3b7220 */ /* 0x010fe20000400000 */
[----:B--2---:R-:W-:Y:S01]  /*2ac0*/  IADD3 R45, PT, PT, R19, 0x1, RZ ;  /* 0x00000001132d7810 */ /* 0x004fe20007ffe0ff */
[----:B------:R1:W-:Y:S01]  /*2ad0*/  STG.E desc[UR8][R48.64], R67 ;  /* 0x0000004330007986 */ /* 0x0003e2000c101908 */
[----:B------:R-:W-:Y:S01]  /*2ae0*/  IMAD.WIDE.U32 R34, R35, 0x4, R38 ;  /* 0x0000000423227825 */ /* 0x000fe200078e0026 */
[----:B------:R-:W-:-:S03]  /*2af0*/  IADD3 R61, PT, PT, R29, 0x1, RZ ;  /* 0x000000011d3d7810 */ /* 0x000fc60007ffe0ff */
[----:B-----5:R-:W-:Y:S01]  /*2b00*/  FMUL R63, R15, R6 ;  /* 0x000000060f3f7220 */ /* 0x020fe20000400000 */
[----:B------:R-:W-:Y:S01]  /*2b10*/  IADD3 R43, PT, PT, R7, 0x1, RZ ;  /* 0x00000001072b7810 */ /* 0x000fe20007ffe0ff */
[----:B------:R2:W-:Y:S04]  /*2b20*/  STG.E desc[UR8][R50.64], R47 ;  /* 0x0000002f32007986 */ /* 0x0005e8000c101908 */
[----:B------:R3:W-:Y:S01]  /*2b30*/  STG.E desc[UR8][R52.64], R55 ;  /* 0x0000003734007986 */ /* 0x0007e2000c101908 */
[----:B0-----:R-:W-:-:S04]  /*2b40*/  IMAD.WIDE.U32 R40, R43, 0x4, R38 ;  /* 0x000000042b287825 */ /* 0x001fc800078e0026 */
[----:B-1----:R-:W-:Y:S01]  /*2b50*/  FMUL R49, R16, R8 ;  /* 0x0000000810317220 */ /* 0x002fe20000400000 */
[----:B------:R0:W-:Y:S01]  /*2b60*/  STG.E desc[UR8][R32.64], R57 ;  /* 0x0000003920007986 */ /* 0x0001e2000c101908 */
[----:B------:R-:W-:Y:S01]  /*2b70*/  IMAD.WIDE.U32 R42, R45, 0x4, R38 ;  /* 0x000000042d2a7825 */ /* 0x000fe200078e0026 */
[----:B------:R-:W-:-:S03]  /*2b80*/  IADD3 R45, PT, PT, R25, 0x1, RZ ;  /* 0x00000001192d7810 */ /* 0x000fc60007ffe0ff */
[----:B--2---:R-:W-:Y:S01]  /*2b90*/  FMUL R47, R17, R8 ;  /* 0x00000008112f7220 */ /* 0x004fe20000400000 */
[----:B------:R-:W-:Y:S01]  /*2ba0*/  IADD3 R51, PT, PT, R21, 0x1, RZ ;  /* 0x0000000115337810 */ /* 0x000fe20007ffe0ff */
[----:B------:R1:W-:Y:S01]  /*2bb0*/  STG.E desc[UR8][R34.64], R59 ;  /* 0x0000003b22007986 */ /* 0x0003e2000c101908 */
[----:B------:R-:W-:Y:S01]  /*2bc0*/  IMAD.WIDE.U32 R44, R45, 0x4, R38 ;  /* 0x000000042d2c7825 */ /* 0x000fe200078e0026 */
[----:B---3--:R-:W-:-:S03]  /*2bd0*/  IADD3 R53, PT, PT, R27, 0x1, RZ ;  /* 0x000000011b357810 */ /* 0x008fc60007ffe0ff */
[----:B------:R-:W-:Y:S01]  /*2be0*/  FMUL R55, R14, R8 ;  /* 0x000000080e377220 */ /* 0x000fe20000400000 */
[----:B------:R2:W-:Y:S01]  /*2bf0*/  STG.E desc[UR8][R40.64], R49 ;  /* 0x0000003128007986 */ /* 0x0005e2000c101908 */
[----:B0-----:R-:W-:-:S04]  /*2c00*/  IMAD.WIDE.U32 R32, R51, 0x4, R38 ;  /* 0x0000000433207825 */ /* 0x001fc800078e0026 */
[----:B------:R-:W-:Y:S01]  /*2c10*/  FMUL R57, R11, R8 ;  /* 0x000000080b397220 */ /* 0x000fe20000400000 */
[----:B------:R0:W-:Y:S01]  /*2c20*/  STG.E desc[UR8][R42.64], R47 ;  /* 0x0000002f2a007986 */ /* 0x0001e2000c101908 */
[C---:B------:R-:W-:Y:S02]  /*2c30*/  IADD3 R51, PT, PT, R19.reuse, 0x2, RZ ;  /* 0x0000000213337810 */ /* 0x040fe40007ffe0ff */
[----:B------:R-:W-:Y:S01]  /*2c40*/  IADD3 R19, PT, PT, R19, 0x4, RZ ;  /* 0x0000000413137810 */ /* 0x000fe20007ffe0ff */
[----:B-1----:R-:W-:-:S04]  /*2c50*/  IMAD.WIDE.U32 R34, R53, 0x4, R38 ;  /* 0x0000000435227825 */ /* 0x002fc800078e0026 */
[-C--:B------:R-:W-:Y:S01]  /*2c60*/  FMUL R53, R13, R8.reuse ;  /* 0x000000080d357220 */ /* 0x080fe20000400000 */
[-C--:B------:R-:W-:Y:S01]  /*2c70*/  FMUL R59, R9, R8.reuse ;  /* 0x00000008093b7220 */ /* 0x080fe20000400000 */
[----:B--2---:R-:W-:Y:S01]  /*2c80*/  IADD3 R49, PT, PT, R7, 0x2, RZ ;  /* 0x0000000207317810 */ /* 0x004fe20007ffe0ff */
[--C-:B------:R-:W-:Y:S02]  /*2c90*/  IMAD.WIDE.U32 R40, R61, 0x4, R38.reuse ;  /* 0x000000043d287825 */ /* 0x100fe400078e0026 */
[----:B------:R1:W-:Y:S02]  /*2ca0*/  STG.E desc[UR8][R44.64], R53 ;  /* 0x000000352c007986 */ /* 0x0003e4000c101908 */
[----:B------:R-:W-:Y:S01]  /*2cb0*/  FMUL R61, R10, R8 ;  /* 0x000000080a3d7220 */ /* 0x000fe20000400000 */
[----:B0-----:R-:W-:Y:S01]  /*2cc0*/  IADD3 R43, PT, PT, R31, 0x1, RZ ;  /* 0x000000011f2b7810 */ /* 0x001fe20007ffe0ff */
[----:B------:R-:W-:Y:S01]  /*2cd0*/  IMAD.WIDE.U32 R46, R23, 0x4, R38 ;  /* 0x00000004172e7825 */ /* 0x000fe200078e0026 */
[----:B------:R0:W-:Y:S01]  /*2ce0*/  STG.E desc[UR8][R32.64], R55 ;  /* 0x0000003720007986 */ /* 0x0001e2000c101908 */
[----:B------:R-:W-:-:S02]  /*2cf0*/  IADD3 R7, PT, PT, R7, 0x4, RZ ;  /* 0x0000000407077810 */ /* 0x000fc40007ffe0ff */
[--C-:B------:R-:W-:Y:S01]  /*2d00*/  IMAD.WIDE.U32 R42, R43, 0x4, R38.reuse ;  /* 0x000000042b2a7825 */ /* 0x100fe200078e0026 */
[----:B------:R2:W-:Y:S01]  /*2d10*/  STG.E desc[UR8][R34.64], R57 ;  /* 0x0000003922007986 */ /* 0x0005e2000c101908 */
[----:B------:R-:W-:Y:S02]  /*2d20*/  IADD3 R23, PT, PT, R23, 0x4, RZ ;  /* 0x0000000417177810 */ /* 0x000fe40007ffe0ff */
[--C-:B------:R-:W-:Y:S01]  /*2d30*/  IMAD.WIDE.U32 R48, R49, 0x4, R38.reuse ;  /* 0x0000000431307825 */ /* 0x100fe200078e0026 */
[----:B-1----:R-:W-:Y:S01]  /*2d40*/  IADD3 R45, PT, PT, R27, 0x2, RZ ;  /* 0x000000021b2d7810 */ /* 0x002fe20007ffe0ff */
[----:B------:R1:W-:Y:S01]  /*2d50*/  STG.E desc[UR8][R40.64], R59 ;  /* 0x0000003b28007986 */ /* 0x0003e2000c101908 */
[----:B------:R-:W-:Y:S01]  /*2d60*/  IADD3 R53, PT, PT, R31, 0x2, RZ ;  /* 0x000000021f357810 */ /* 0x000fe20007ffe0ff */
[-C--:B0-----:R-:W-:Y:S01]  /*2d70*/  FMUL R55, R16, R6.reuse ;  /* 0x0000000610377220 */ /* 0x081fe20000400000 */
[--C-:B------:R-:W-:Y:S01]  /*2d80*/  IMAD.WIDE.U32 R32, R51, 0x4, R38.reuse ;  /* 0x0000000433207825 */ /* 0x100fe200078e0026 */
[----:B------:R-:W-:Y:S01]  /*2d90*/  IADD3 R51, PT, PT, R29, 0x2, RZ ;  /* 0x000000021d337810 */ /* 0x000fe20007ffe0ff */
[----:B------:R0:W-:Y:S01]  /*2da0*/  STG.E desc[UR8][R42.64], R61 ;  /* 0x0000003d2a007986 */ /* 0x0001e2000c101908 */
[----:B--2---:R-:W-:Y:S01]  /*2db0*/  IADD3 R35, PT, PT, R25, 0x2, RZ ;  /* 0x0000000219237810 */ /* 0x004fe20007ffe0ff */
[----:B------:R-:W-:Y:S01]  /*2dc0*/  FMUL R57, R17, R6 ;  /* 0x0000000611397220 */ /* 0x000fe20000400000 */
[----:B------:R-:W-:Y:S01]  /*2dd0*/  IADD3 R25, PT, PT, R25, 0x4, RZ ;  /* 0x0000000419197810 */ /* 0x000fe20007ffe0ff */
[----:B------:R-:W-:Y:S01]  /*2de0*/  STG.E desc[UR8][R46.64], R63 ;  /* 0x0000003f2e007986 */ /* 0x000fe2000c101908 */
[----:B------:R-:W-:Y:S01]  /*2df0*/  IADD3 R27, PT, PT, R27, 0x4, RZ ;  /* 0x000000041b1b7810 */ /* 0x000fe20007ffe0ff */
[----:B------:R-:W-:Y:S01]  /*2e00*/  IMAD.WIDE.U32 R34, R35, 0x4, R38 ;  /* 0x0000000423227825 */ /* 0x000fe200078e0026 */
[C---:B-1----:R-:W-:Y:S01]  /*2e10*/  IADD3 R41, PT, PT, R21.reuse, 0x2, RZ ;  /* 0x0000000215297810 */ /* 0x042fe20007ffe0ff */
[----:B------:R1:W-:Y:S01]  /*2e20*/  STG.E desc[UR8][R48.64], R55 ;  /* 0x0000003730007986 */ /* 0x0003e2000c101908 */
[----:B------:R-:W-:-:S02]  /*2e30*/  IADD3 R21, PT, PT, R21, 0x4, RZ ;  /* 0x0000000415157810 */ /* 0x000fc40007ffe0ff */
[----:B------:R-:W-:Y:S01]  /*2e40*/  IADD3 R29, PT, PT, R29, 0x4, RZ ;  /* 0x000000041d1d7810 */ /* 0x000fe20007ffe0ff */
[--C-:B0-----:R-:W-:Y:S01]  /*2e50*/  IMAD.WIDE.U32 R42, R45, 0x4, R38.reuse ;  /* 0x000000042d2a7825 */ /* 0x101fe200078e0026 */
[----:B------:R0:W-:Y:S01]  /*2e60*/  STG.E desc[UR8][R32.64], R57 ;  /* 0x0000003920007986 */ /* 0x0001e2000c101908 */
[----:B------:R-:W-:Y:S02]  /*2e70*/  IADD3 R31, PT, PT, R31, 0x4, RZ ;  /* 0x000000041f1f7810 */ /* 0x000fe40007ffe0ff */
[----:B------:R-:W-:-:S04]  /*2e80*/  IMAD.WIDE.U32 R44, R51, 0x4, R38 ;  /* 0x00000004332c7825 */ /* 0x000fc800078e0026 */
[-C--:B------:R-:W-:Y:S01]  /*2e90*/  FMUL R51, R14, R6.reuse ;  /* 0x000000060e337220 */ /* 0x080fe20000400000 */
[----:B-1----:R-:W-:Y:S01]  /*2ea0*/  FMUL R49, R13, R6 ;  /* 0x000000060d317220 */ /* 0x002fe20000400000 */
[----:B------:R-:W-:-:S04]  /*2eb0*/  IMAD.WIDE.U32 R40, R41, 0x4, R38 ;  /* 0x0000000429287825 */ /* 0x000fc800078e0026 */
[----:B------:R-:W-:Y:S01]  /*2ec0*/  FMUL R55, R10, R6 ;  /* 0x000000060a377220 */ /* 0x000fe20000400000 */
[----:B------:R-:W-:-:S04]  /*2ed0*/  IMAD.WIDE.U32 R46, R53, 0x4, R38 ;  /* 0x00000004352e7825 */ /* 0x000fc800078e0026 */
[-C--:B0-----:R-:W-:Y:S01]  /*2ee0*/  FMUL R33, R11, R6.reuse ;  /* 0x000000060b217220 */ /* 0x081fe20000400000 */
[----:B------:R-:W-:Y:S01]  /*2ef0*/  FMUL R53, R9, R6 ;  /* 0x0000000609357220 */ /* 0x000fe20000400000 */
[----:B------:R0:W-:Y:S04]  /*2f00*/  STG.E desc[UR8][R34.64], R49 ;  /* 0x0000003122007986 */ /* 0x0001e8000c101908 */
[----:B------:R0:W-:Y:S04]  /*2f10*/  STG.E desc[UR8][R40.64], R51 ;  /* 0x0000003328007986 */ /* 0x0001e8000c101908 */
[----:B------:R0:W-:Y:S04]  /*2f20*/  STG.E desc[UR8][R42.64], R33 ;  /* 0x000000212a007986 */ /* 0x0001e8000c101908 */
[----:B------:R0:W-:Y:S04]  /*2f30*/  STG.E desc[UR8][R44.64], R53 ;  /* 0x000000352c007986 */ /* 0x0001e8000c101908 */
[----:B------:R0:W-:Y:S01]  /*2f40*/  STG.E desc[UR8][R46.64], R55 ;  /* 0x000000372e007986 */ /* 0x0001e2000c101908 */
[----:B------:R-:W-:Y:S05]  /*2f50*/  @P1 BRA `(.L_x_25) ;  /* 0xfffffff400dc1947 */ /* 0x000fea000383ffff */
.L_x_24:
[----:B------:R-:W-:Y:S05]  /*2f60*/  @!P0 EXIT ;  /* 0x000000000000894d */ /* 0x000fea0003800000 */
[----:B------:R-:W-:Y:S02]  /*2f70*/  ISETP.NE.AND P0, PT, R18, 0x1, PT ;  /* 0x000000011200780c */ /* 0x000fe40003f05270 */
[----:B------:R-:W-:-:S04]  /*2f80*/  LOP3.LUT R2, R0, 0x1, RZ, 0xc0, !PT ;  /* 0x0000000100027812 */ /* 0x000fc800078ec0ff */
[----:B------:R-:W-:-:S07]  /*2f90*/  ISETP.NE.U32.AND P1, PT, R2, 0x1, PT ;  /* 0x000000010200780c */ /* 0x000fce0003f25070 */
[----:B------:R-:W-:Y:S06]  /*2fa0*/  @!P0 BRA `(.L_x_26) ;  /* 0x0000000400108947 */ /* 0x000fec0003800000 */
[----:B------:R-:W-:-:S05]  /*2fb0*/  IMAD.WIDE.U32 R2, R5, 0x4, R36 ;  /* 0x0000000405027825 */ /* 0x000fca00078e0024 */
[----:B------:R-:W2:Y:S04]  /*2fc0*/  LDG.E.CONSTANT R4, desc[UR8][R2.64] ;  /* 0x0000000802047981 */ /* 0x000ea8000c1e9900 */
[----:B------:R1:W3:Y:S01]  /*2fd0*/  LDG.E.CONSTANT R8, desc[UR8][R2.64+0x4] ;  /* 0x0000040802087981 */ /* 0x0002e2000c1e9900 */
[CC--:B------:R-:W-:Y:S02]  /*2fe0*/  IADD3 R29, PT, PT, R5.reuse, R0.reuse, RZ ;  /* 0x00000000051d7210 */ /* 0x0c0fe40007ffe0ff */
[----:B------:R-:W-:Y:S02]  /*2ff0*/  IADD3 R5, PT, PT, R5, 0x2, RZ ;  /* 0x0000000205057810 */ /* 0x000fe40007ffe0ff */
[C---:B------:R-:W-:Y:S01]  /*3000*/  IADD3 R19, PT, PT, R29.reuse, R0, RZ ;  /* 0x000000001d137210 */ /* 0x040fe20007ffe0ff */
[----:B------:R-:W-:-:S03]  /*3010*/  IMAD.WIDE.U32 R6, R29, 0x4, R38 ;  /* 0x000000041d067825 */ /* 0x000fc600078e0026 */
[C---:B0-----:R-:W-:Y:S01]  /*3020*/  IADD3 R35, PT, PT, R19.reuse, R0, RZ ;  /* 0x0000000013237210 */ /* 0x041fe20007ffe0ff */
[----:B------:R-:W-:-:S03]  /*3030*/  IMAD.WIDE.U32 R18, R19, 0x4, R38 ;  /* 0x0000000413127825 */ /* 0x000fc600078e0026 */
[CC--:B------:R-:W-:Y:S01]  /*3040*/  IADD3 R21, PT, PT, R35.reuse, R0.reuse, RZ ;  /* 0x0000000023157210 */ /* 0x0c0fe20007ffe0ff */
[C-C-:B-1----:R-:W-:Y:S01]  /*3050*/  IMAD.WIDE.U32 R2, R35.reuse, 0x4, R38.reuse ;  /* 0x0000000423027825 */ /* 0x142fe200078e0026 */
[----:B------:R-:W-:Y:S02]  /*3060*/  IADD3 R35, PT, PT, R35, 0x1, RZ ;  /* 0x0000000123237810 */ /* 0x000fe40007ffe0ff */
[C---:B------:R-:W-:Y:S01]  /*3070*/  IADD3 R45, PT, PT, R21.reuse, R0, RZ ;  /* 0x00000000152d7210 */ /* 0x040fe20007ffe0ff */
[----:B------:R-:W-:-:S03]  /*3080*/  IMAD.WIDE.U32 R20, R21, 0x4, R38 ;  /* 0x0000000415147825 */ /* 0x000fc600078e0026 */
[CC--:B------:R-:W-:Y:S01]  /*3090*/  IADD3 R49, PT, PT, R45.reuse, R0.reuse, RZ ;  /* 0x000000002d317210 */ /* 0x0c0fe20007ffe0ff */
[C-C-:B------:R-:W-:Y:S01]  /*30a0*/  IMAD.WIDE.U32 R22, R45.reuse, 0x4, R38.reuse ;  /* 0x000000042d167825 */ /* 0x140fe200078e0026 */
[----:B------:R-:W-:Y:S02]  /*30b0*/  IADD3 R45, PT, PT, R45, 0x1, RZ ;  /* 0x000000012d2d7810 */ /* 0x000fe40007ffe0ff */
[C---:B------:R-:W-:Y:S01]  /*30c0*/  IADD3 R53, PT, PT, R49.reuse, R0, RZ ;  /* 0x0000000031357210 */ /* 0x040fe20007ffe0ff */
[C---:B------:R-:W-:Y:S01]  /*30d0*/  IMAD.WIDE.U32 R24, R49.reuse, 0x4, R38 ;  /* 0x0000000431187825 */ /* 0x040fe200078e0026 */
[----:B------:R-:W-:-:S03]  /*30e0*/  IADD3 R49, PT, PT, R49, 0x1, RZ ;  /* 0x0000000131317810 */ /* 0x000fc60007ffe0ff */
[-C--:B--2---:R-:W-:Y:S01]  /*30f0*/  FMUL R27, R15, R4.reuse ;  /* 0x000000040f1b7220 */ /* 0x084fe20000400000 */
[-C--:B------:R-:W-:Y:S01]  /*3100*/  FMUL R31, R16, R4.reuse ;  /* 0x00000004101f7220 */ /* 0x080fe20000400000 */
[-C--:B------:R-:W-:Y:S01]  /*3110*/  FMUL R33, R17, R4.reuse ;  /* 0x0000000411217220 */ /* 0x080fe20000400000 */
[-C--:B------:R-:W-:Y:S01]  /*3120*/  FMUL R41, R13, R4.reuse ;  /* 0x000000040d297220 */ /* 0x080fe20000400000 */
[-C--:B------:R-:W-:Y:S01]  /*3130*/  FMUL R43, R14, R4.reuse ;  /* 0x000000040e2b7220 */ /* 0x080fe20000400000 */
[----:B------:R0:W-:Y:S01]  /*3140*/  STG.E desc[UR8][R6.64], R27 ;  /* 0x0000001b06007986 */ /* 0x0001e2000c101908 */
[-C--:B------:R-:W-:Y:S01]  /*3150*/  FMUL R47, R11, R4.reuse ;  /* 0x000000040b2f7220 */ /* 0x080fe20000400000 */
[----:B------:R-:W-:Y:S02]  /*3160*/  FMUL R51, R9, R4 ;  /* 0x0000000409337220 */ /* 0x000fe40000400000 */
[----:B------:R1:W-:Y:S04]  /*3170*/  STG.E desc[UR8][R18.64], R31 ;  /* 0x0000001f12007986 */ /* 0x0003e8000c101908 */
[----:B------:R2:W-:Y:S04]  /*3180*/  STG.E desc[UR8][R2.64], R33 ;  /* 0x0000002102007986 */ /* 0x0005e8000c101908 */
[----:B------:R4:W-:Y:S01]  /*3190*/  STG.E desc[UR8][R20.64], R41 ;  /* 0x0000002914007986 */ /* 0x0009e2000c101908 */
[----:B0-----:R-:W-:-:S04]  /*31a0*/  IMAD.WIDE.U32 R6, R53, 0x4, R38 ;  /* 0x0000000435067825 */ /* 0x001fc800078e0026 */
[----:B------:R-:W-:Y:S01]  /*31b0*/  FMUL R27, R10, R4 ;  /* 0x000000040a1b7220 */ /* 0x000fe20000400000 */
[----:B-1----:R-:W-:Y:S01]  /*31c0*/  IADD3 R19, PT, PT, R29, 0x1, RZ ;  /* 0x000000011d137810 */ /* 0x002fe20007ffe0ff */
[----:B------:R0:W-:Y:S01]  /*31d0*/  STG.E desc[UR8][R22.64], R43 ;  /* 0x0000002b16007986 */ /* 0x0001e2000c101908 */
[-C--:B---3--:R-:W-:Y:S01]  /*31e0*/  FMUL R29, R15, R8.reuse ;  /* 0x000000080f1d7220 */ /* 0x088fe20000400000 */
[----:B------:R-:W-:Y:S01]  /*31f0*/  FMUL R31, R13, R8 ;  /* 0x000000080d1f7220 */ /* 0x000fe20000400000 */
[C---:B--2---:R-:W-:Y:S01]  /*3200*/  IADD3 R3, PT, PT, R53.reuse, R0, RZ ;  /* 0x0000000035037210 */ /* 0x044fe20007ffe0ff */
[----:B------:R1:W-:Y:S01]  /*3210*/  STG.E desc[UR8][R24.64], R47 ;  /* 0x0000002f18007986 */ /* 0x0003e2000c101908 */
[----:B------:R-:W-:Y:S01]  /*3220*/  IADD3 R53, PT, PT, R53, 0x1, RZ ;  /* 0x0000000135357810 */ /* 0x000fe20007ffe0ff */
[----:B------:R-:W-:Y:S01]  /*3230*/  FMUL R33, R14, R8 ;  /* 0x000000080e217220 */ /* 0x000fe20000400000 */
[----:B----4-:R-:W-:Y:S01]  /*3240*/  IADD3 R21, PT, PT, R19, R0, RZ ;  /* 0x0000000013157210 */ /* 0x010fe20007ffe0ff */
[--C-:B------:R-:W-:Y:S01]  /*3250*/  IMAD.WIDE.U32 R2, R3, 0x4, R38.reuse ;  /* 0x0000000403027825 */ /* 0x100fe200078e0026 */
[----:B------:R2:W-:Y:S03]  /*3260*/  STG.E desc[UR8][R6.64], R51 ;  /* 0x0000003306007986 */ /* 0x0005e6000c101908 */
[----:B------:R-:W-:Y:S01]  /*3270*/  FMUL R41, R11, R8 ;  /* 0x000000080b297220 */ /* 0x000fe20000400000 */
[----:B------:R-:W-:-:S04]  /*3280*/  IMAD.WIDE.U32 R18, R19, 0x4, R38 ;  /* 0x0000000413127825 */ /* 0x000fc800078e0026 */
[-C--:B0-----:R-:W-:Y:S01]  /*3290*/  FMUL R23, R16, R8.reuse ;  /* 0x0000000810177220 */ /* 0x081fe20000400000 */
[----:B------:R0:W-:Y:S01]  /*32a0*/  STG.E desc[UR8][R2.64], R27 ;  /* 0x0000001b02007986 */ /* 0x0001e2000c101908 */
[----:B------:R-:W-:Y:S01]  /*32b0*/  FMUL R43, R9, R8 ;  /* 0x00000008092b7220 */ /* 0x000fe20000400000 */
[----:B------:R-:W-:-:S04]  /*32c0*/  IMAD.WIDE.U32 R20, R21, 0x4, R38 ;  /* 0x0000000415147825 */ /* 0x000fc800078e0026 */
[----:B-1----:R-:W-:Y:S01]  /*32d0*/  FMUL R25, R17, R8 ;  /* 0x0000000811197220 */ /* 0x002fe20000400000 */
[----:B------:R1:W-:Y:S01]  /*32e0*/  STG.E desc[UR8][R18.64], R29 ;  /* 0x0000001d12007986 */ /* 0x0003e2000c101908 */
[C-C-:B--2---:R-:W-:Y:S01]  /*32f0*/  IMAD.WIDE.U32 R6, R35.reuse, 0x4, R38.reuse ;  /* 0x0000000423067825 */ /* 0x144fe200078e0026 */
[----:B------:R-:W-:Y:S02]  /*3300*/  IADD3 R35, PT, PT, R35, R0, RZ ;  /* 0x0000000023237210 */ /* 0x000fe40007ffe0ff */
[----:B------:R2:W-:Y:S01]  /*3310*/  STG.E desc[UR8][R20.64], R23 ;  /* 0x0000001714007986 */ /* 0x0005e2000c101908 */
[----:B0-----:R-:W-:Y:S02]  /*3320*/  FMUL R27, R10, R8 ;  /* 0x000000080a1b7220 */ /* 0x001fe40000400000 */
[--C-:B------:R-:W-:Y:S01]  /*3330*/  IMAD.WIDE.U32 R2, R35, 0x4, R38.reuse ;  /* 0x0000000423027825 */ /* 0x100fe200078e0026 */
[----:B------:R0:W-:Y:S03]  /*3340*/  STG.E desc[UR8][R6.64], R25 ;  /* 0x0000001906007986 */ /* 0x0001e6000c101908 */
[----:B-1----:R-:W-:Y:S01]  /*3350*/  IMAD.WIDE.U32 R18, R45, 0x4, R38 ;  /* 0x000000042d127825 */ /* 0x002fe200078e0026 */
[----:B------:R1:W-:Y:S01]  /*3360*/  STG.E desc[UR8][R2.64], R31 ;  /* 0x0000001f02007986 */ /* 0x0003e2000c101908 */
[----:B--2---:R-:W-:-:S02]  /*3370*/  IADD3 R23, PT, PT, R53, R0, RZ ;  /* 0x0000000035177210 */ /* 0x004fc40007ffe0ff */
[--C-:B------:R-:W-:Y:S01]  /*3380*/  IMAD.WIDE.U32 R20, R53, 0x4, R38.reuse ;  /* 0x0000000435147825 */ /* 0x100fe200078e0026 */
[----:B------:R1:W-:Y:S03]  /*3390*/  STG.E desc[UR8][R18.64], R33 ;  /* 0x0000002112007986 */ /* 0x0003e6000c101908 */
[----:B0-----:R-:W-:-:S04]  /*33a0*/  IMAD.WIDE.U32 R6, R49, 0x4, R38 ;  /* 0x0000000431067825 */ /* 0x001fc800078e0026 */
[----:B------:R-:W-:Y:S01]  /*33b0*/  IMAD.WIDE.U32 R22, R23, 0x4, R38 ;  /* 0x0000000417167825 */ /* 0x000fe200078e0026 */
[----:B------:R1:W-:Y:S04]  /*33c0*/  STG.E desc[UR8][R6.64], R41 ;  /* 0x0000002906007986 */ /* 0x0003e8000c101908 */
[----:B------:R1:W-:Y:S04]  /*33d0*/  STG.E desc[UR8][R20.64], R43 ;  /* 0x0000002b14007986 */ /* 0x0003e8000c101908 */
[----:B------:R1:W-:Y:S02]  /*33e0*/  STG.E desc[UR8][R22.64], R27 ;  /* 0x0000001b16007986 */ /* 0x0003e4000c101908 */
.L_x_26:
[----:B------:R-:W-:Y:S05]  /*33f0*/  @P1 EXIT ;  /* 0x000000000000194d */ /* 0x000fea0003800000 */
[----:B------:R-:W-:-:S06]  /*3400*/  IMAD.WIDE.U32 R36, R5, 0x4, R36 ;  /* 0x0000000405247825 */ /* 0x000fcc00078e0024 */
[----:B------:R-:W2:Y:S01]  /*3410*/  LDG.E.CONSTANT R36, desc[UR8][R36.64] ;  /* 0x0000000824247981 */ /* 0x000ea2000c1e9900 */
[----:B-1----:R-:W-:-:S04]  /*3420*/  IADD3 R3, PT, PT, R5, R0, RZ ;  /* 0x0000000005037210 */ /* 0x002fc80007ffe0ff */
[C---:B------:R-:W-:Y:S01]  /*3430*/  IADD3 R5, PT, PT, R3.reuse, R0, RZ ;  /* 0x0000000003057210 */ /* 0x040fe20007ffe0ff */
[----:B------:R-:W-:-:S03]  /*3440*/  IMAD.WIDE.U32 R2, R3, 0x4, R38 ;  /* 0x0000000403027825 */ /* 0x000fc600078e0026 */
        /* <DEDUP_REMOVED lines=11> */
[----:B------:R-:W-:-:S04]  /*3500*/  IMAD.WIDE.U32 R24, R25, 0x4, R38 ;  /* 0x0000000419187825 */ /* 0x000fc800078e0026 */
[----:B------:R-:W-:-:S04]  /*3510*/  IMAD.WIDE.U32 R38, R27, 0x4, R38 ;  /* 0x000000041b267825 */ /* 0x000fc800078e0026 */
[-C--:B--2---:R-:W-:Y:S01]  /*3520*/  FMUL R15, R15, R36.reuse ;  /* 0x000000240f0f7220 */ /* 0x084fe20000400000 */
[-C--:B------:R-:W-:Y:S01]  /*3530*/  FMUL R27, R16, R36.reuse ;  /* 0x00000024101b7220 */ /* 0x080fe20000400000 */
[-C--:B------:R-:W-:Y:S01]  /*3540*/  FMUL R17, R17, R36.reuse ;  /* 0x0000002411117220 */ /* 0x080fe20000400000 */
[-C--:B------:R-:W-:Y:S01]  /*3550*/  FMUL R13, R13, R36.reuse ;  /* 0x000000240d0d7220 */ /* 0x080fe20000400000 */
[-C--:B------:R-:W-:Y:S01]  /*3560*/  FMUL R29, R14, R36.reuse ;  /* 0x000000240e1d7220 */ /* 0x080fe20000400000 */
[-C--:B------:R-:W-:Y:S01]  /*3570*/  FMUL R11, R11, R36.reuse ;  /* 0x000000240b0b7220 */ /* 0x080fe20000400000 */
[----:B------:R-:W-:Y:S01]  /*3580*/  STG.E desc[UR8][R2.64], R15 ;  /* 0x0000000f02007986 */ /* 0x000fe2000c101908 */
[-C--:B------:R-:W-:Y:S01]  /*3590*/  FMUL R9, R9, R36.reuse ;  /* 0x0000002409097220 */ /* 0x080fe20000400000 */
[----:B------:R-:W-:Y:S02]  /*35a0*/  FMUL R31, R10, R36 ;  /* 0x000000240a1f7220 */ /* 0x000fe40000400000 */
[----:B------:R-:W-:Y:S04]  /*35b0*/  STG.E desc[UR8][R4.64], R27 ;  /* 0x0000001b04007986 */ /* 0x000fe8000c101908 */
[----:B------:R-:W-:Y:S04]  /*35c0*/  STG.E desc[UR8][R6.64], R17 ;  /* 0x0000001106007986 */ /* 0x000fe8000c101908 */
[----:B------:R-:W-:Y:S04]  /*35d0*/  STG.E desc[UR8][R18.64], R13 ;  /* 0x0000000d12007986 */ /* 0x000fe8000c101908 */
[----:B------:R-:W-:Y:S04]  /*35e0*/  STG.E desc[UR8][R20.64], R29 ;  /* 0x0000001d14007986 */ /* 0x000fe8000c101908 */
[----:B------:R-:W-:Y:S04]  /*35f0*/  STG.E desc[UR8][R22.64], R11 ;  /* 0x0000000b16007986 */ /* 0x000fe8000c101908 */
[----:B------:R-:W-:Y:S04]  /*3600*/  STG.E desc[UR8][R24.64], R9 ;  /* 0x0000000918007986 */ /* 0x000fe8000c101908 */
[----:B------:R-:W-:Y:S01]  /*3610*/  STG.E desc[UR8][R38.64], R31 ;  /* 0x0000001f26007986 */ /* 0x000fe2000c101908 */
[----:B------:R-:W-:Y:S05]  /*3620*/  EXIT ;  /* 0x000000000000794d */ /* 0x000fea0003800000 */
.L_x_23:
[----:B------:R-:W0:Y:S01]  /*3630*/  LDCU UR5, c[0x0][0x384] ;  /* 0x00007080ff0577ac */ /* 0x000e220008000800 */
[----:B------:R-:W-:Y:S02]  /*3640*/  UISETP.NE.AND UP0, UPT, UR10, 0x4, UPT ;  /* 0x000000040a00788c */ /* 0x000fe4000bf05270 */
[----:B0-----:R-:W-:Y:S02]  /*3650*/  USHF.L.U32 UR6, UR5, 0x2, URZ ;  /* 0x0000000205067899 */ /* 0x001fe400080006ff */
[----:B------:R-:W-:-:S05]  /*3660*/  USHF.L.U32 UR4, UR5, 0x3, URZ ;  /* 0x0000000305047899 */ /* 0x000fca00080006ff */
[----:B------:R-:W-:Y:S07]  /*3670*/  BRA.U !UP0, `(.L_x_27) ;  /* 0x0000002108a07547 */ /* 0x000fee000b800000 */
[C---:B------:R-:W-:Y:S01]  /*3680*/  FMUL R31, R60.reuse, 15 ;  /* 0x417000003c1f7820 */ /* 0x040fe20000400000 */
[C---:B------:R-:W-:Y:S01]  /*3690*/  FMUL R41, R29.reuse, -10 ;  /* 0xc12000001d297820 */ /* 0x040fe20000400000 */
[C---:B------:R-:W-:Y:S01]  /*36a0*/  FMUL R45, R60.reuse, 5 ;  /* 0x40a000003c2d7820 */ /* 0x040fe20000400000 */
[----:B------:R-:W-:Y:S01]  /*36b0*/  FMUL R30, R60, 3 ;  /* 0x404000003c1e7820 */ /* 0x000fe20000400000 */
[C---:B------:R-:W-:Y:S01]  /*36c0*/  FMUL R61, R29.reuse, 21 ;  /* 0x41a800001d3d7820 */ /* 0x040fe20000400000 */
[C---:B------:R-:W-:Y:S01]  /*36d0*/  FMUL R46, R32.reuse, R31 ;  /* 0x0000001f202e7220 */ /* 0x040fe20000400000 */
[CC--:B------:R-:W-:Y:S01]  /*36e0*/  FFMA R31, R32.reuse, R41.reuse, R45 ;  /* 0x00000029201f7223 */ /* 0x0c0fe2000000002d */
[C---:B------:R-:W-:Y:S01]  /*36f0*/  FMUL R57, R29.reuse, 15 ;  /* 0x417000001d397820 */ /* 0x040fe20000400000 */
[-C--:B------:R-:W-:Y:S01]  /*3700*/  FFMA R45, R32, R41.reuse, R30 ;  /* 0x00000029202d7223 */ /* 0x080fe2000000001e */
[----:B------:R-:W-:Y:S01]  /*3710*/  FMUL R59, R60, 35 ;  /* 0x420c00003c3b7820 */ /* 0x000fe20000400000 */
[----:B------:R-:W-:Y:S01]  /*3720*/  FMUL R51, R29, -6 ;  /* 0xc0c000001d337820 */ /* 0x000fe20000400000 */
[-C--:B------:R-:W-:Y:S01]  /*3730*/  FMUL R30, R61, R70.reuse ;  /* 0x000000463d1e7220 */ /* 0x080fe20000400000 */
[----:B------:R-:W-:Y:S01]  /*3740*/  FFMA R61, R32, R41, R60 ;  /* 0x00000029203d7223 */ /* 0x000fe2000000003c */
[----:B------:R-:W-:Y:S01]  /*3750*/  FFMA R46, R57, R70, -R46 ;  /* 0x00000046392e7223 */ /* 0x000fe2000000082e */
[----:B------:R-:W-:Y:S01]  /*3760*/  FMUL R65, R60, 10.247761726379394531 ;  /* 0x4123f6d53c417820 */ /* 0x000fe20000400000 */
[C---:B------:R-:W-:Y:S01]  /*3770*/  FFMA R51, R32.reuse, R51, R60 ;  /* 0x0000003320337223 */ /* 0x040fe2000000003c */
[----:B------:R-:W-:Y:S01]  /*3780*/  FFMA R41, R32, R59, -R30 ;  /* 0x0000003b20297223 */ /* 0x000fe2000000081e */
[----:B------:R-:W-:Y:S01]  /*3790*/  FADD R57, -R60, R35 ;  /* 0x000000233c397221 */ /* 0x000fe20000000100 */
[C---:B------:R-:W-:Y:S01]  /*37a0*/  FMUL R60, R29.reuse, R60 ;  /* 0x0000003c1d3c7220 */ /* 0x040fe20000400000 */
[----:B------:R-:W-:Y:S01]  /*37b0*/  FMUL R59, R29, 10.247761726379394531 ;  /* 0x4123f6d51d3b7820 */ /* 0x000fe20000400000 */
[----:B------:R-:W-:Y:S01]  /*37c0*/  FMUL R29, R42, -0.48923829197883605957 ;  /* 0xbefa7d712a1d7820 */ /* 0x000fe20000400000 */
[----:B------:R-:W-:Y:S01]  /*37d0*/  FMUL R44, R32, R65 ;  /* 0x00000041202c7220 */ /* 0x000fe20000400000 */
[----:B------:R-:W-:Y:S01]  /*37e0*/  FMUL R65, R33, 13 ;  /* 0x4150000021417820 */ /* 0x000fe20000400000 */
[----:B------:R-:W-:Y:S01]  /*37f0*/  MOV R62, 0x40400000 ;  /* 0x40400000003e7802 */ /* 0x000fe20000000f00 */
[----:B------:R-:W-:Y:S01]  /*3800*/  FMUL R29, R48, R29 ;  /* 0x0000001d301d7220 */ /* 0x000fe20000400000 */
[----:B------:R-:W-:Y:S01]  /*3810*/  FMUL R32, R42, -0.51891559362411499023 ;  /* 0xbf04d7a72a207820 */ /* 0x000fe20000400000 */
[----:B------:R-:W-:Y:S01]  /*3820*/  FADD R35, R65, -1 ;  /* 0xbf80000041237421 */ /* 0x000fe20000000000 */
[----:B------:R-:W-:Y:S01]  /*3830*/  FFMA R59, R59, R70, -R44 ;  /* 0x000000463b3b7223 */ /* 0x000fe2000000082c */
[C---:B------:R-:W-:Y:S01]  /*3840*/  FFMA R56, R70.reuse, -5, R57 ;  /* 0xc0a0000046387823 */ /* 0x040fe20000000039 */
[C---:B------:R-:W-:Y:S01]  /*3850*/  FFMA R61, R70.reuse, 5, R61 ;  /* 0x40a00000463d7823 */ /* 0x040fe2000000003d */
[--C-:B------:R-:W-:Y:S01]  /*3860*/  FADD R64, R31, R70.reuse ;  /* 0x000000461f407221 */ /* 0x100fe20000000000 */
[----:B------:R-:W-:Y:S01]  /*3870*/  FFMA R58, R70, 3, R45 ;  /* 0x40400000463a7823 */ /* 0x000fe2000000002d */
[----:B------:R-:W-:Y:S01]  /*3880*/  FMUL R30, R43, -0.51891559362411499023 ;  /* 0xbf04d7a72b1e7820 */ /* 0x000fe20000400000 */
[----:B------:R-:W-:Y:S01]  /*3890*/  FADD R70, R51, R70 ;  /* 0x0000004633467221 */ /* 0x000fe20000000000 */
[----:B------:R-:W-:Y:S01]  /*38a0*/  FMUL R29, R34, R29 ;  /* 0x0000001d221d7220 */ /* 0x000fe20000400000 */
[----:B------:R-:W-:Y:S01]  /*38b0*/  FMUL R45, R55, -0.92120528221130371094 ;  /* 0xbf6bd41c372d7820 */ /* 0x000fe20000400000 */
[C---:B------:R-:W-:Y:S01]  /*38c0*/  FMUL R44, R33.reuse, 11 ;  /* 0x41300000212c7820 */ /* 0x040fe20000400000 */
[C---:B------:R-:W-:Y:S01]  /*38d0*/  FMUL R34, R33.reuse, -187 ;  /* 0xc33b000021227820 */ /* 0x040fe20000400000 */
[C---:B------:R-:W-:Y:S01]  /*38e0*/  FMUL R51, R33.reuse, 143 ;  /* 0x430f000021337820 */ /* 0x040fe20000400000 */
[----:B------:R-:W-:Y:S01]  /*38f0*/  FFMA R69, R33, R62, -1 ;  /* 0xbf80000021457423 */ /* 0x000fe2000000003e */
[----:B------:R-:W-:Y:S01]  /*3900*/  FMUL R32, R32, R35 ;  /* 0x0000002320207220 */ /* 0x000fe20000400000 */
[----:B------:R-:W-:Y:S01]  /*3910*/  FMUL R35, R35, R30 ;  /* 0x0000001e23237220 */ /* 0x000fe20000400000 */
[----:B------:R-:W-:Y:S01]  /*3920*/  FMUL R54, R53, -0.92120528221130371094 ;  /* 0xbf6bd41c35367820 */ /* 0x000fe20000400000 */
[----:B------:R-:W-:Y:S01]  /*3930*/  FMUL R30, R33, -27 ;  /* 0xc1d80000211e7820 */ /* 0x000fe20000400000 */
[----:B------:R-:W-:Y:S01]  /*3940*/  FADD R31, R44, -3 ;  /* 0xc04000002c1f7421 */ /* 0x000fe20000000000 */
[----:B------:R-:W-:Y:S01]  /*3950*/  FMUL R52, R48, R45 ;  /* 0x0000002d30347220 */ /* 0x000fe20000400000 */
[----:B------:R-:W-:Y:S01]  /*3960*/  FFMA R51, R51, R69, R34 ;  /* 0x0000004533337223 */ /* 0x000fe20000000022 */
[C---:B------:R-:W-:Y:S01]  /*3970*/  FMUL R34, R33.reuse, R33 ;  /* 0x0000002121227220 */ /* 0x040fe20000400000 */
[C---:B------:R-:W-:Y:S01]  /*3980*/  FMUL R45, R33.reuse, -135 ;  /* 0xc3070000212d7820 */ /* 0x040fe20000400000 */
[C---:B------:R-:W-:Y:S01]  /*3990*/  FMUL R73, R33.reuse, -70 ;  /* 0xc28c000021497820 */ /* 0x040fe20000400000 */
[----:B------:R-:W-:Y:S01]  /*39a0*/  FMUL R71, R33, -110 ;  /* 0xc2dc000021477820 */ /* 0x000fe20000400000 */
[----:B------:R-:W-:Y:S01]  /*39b0*/  FMUL R54, R49, R54 ;  /* 0x0000003631367220 */ /* 0x000fe20000400000 */
[C---:B------:R-:W-:Y:S01]  /*39c0*/  FFMA R57, R31.reuse, R65, R30 ;  /* 0x000000411f397223 */ /* 0x040fe2000000001e */
[----:B------:R-:W-:Y:S01]  /*39d0*/  FMUL R30, R31, R52 ;  /* 0x000000341f1e7220 */ /* 0x000fe20000400000 */
[C---:B------:R-:W-:Y:S01]  /*39e0*/  FFMA R72, R34.reuse, 495, R45 ;  /* 0x43f7800022487823 */ /* 0x040fe2000000002d */
[C---:B------:R-:W-:Y:S01]  /*39f0*/  FMUL R68, R34.reuse, 33 ;  /* 0x4204000022447820 */ /* 0x040fe20000400000 */
[C---:B------:R-:W-:Y:S01]  /*3a00*/  FFMA R45, R34.reuse, 63, R73 ;  /* 0x427c0000222d7823 */ /* 0x040fe20000000049 */
[C---:B------:R-:W-:Y:S01]  /*3a10*/  FMUL R52, R34.reuse, 21 ;  /* 0x41a8000022347820 */ /* 0x040fe20000400000 */
[C---:B------:R-:W-:Y:S01]  /*3a20*/  FMUL R66, R34.reuse, -693 ;  /* 0xc42d400022427820 */ /* 0x040fe20000400000 */
[C---:B------:R-:W-:Y:S01]  /*3a30*/  FMUL R62, R34.reuse, -20.02429962158203125 ;  /* 0xc1a031c4223e7820 */ /* 0x040fe20000400000 */
[----:B------:R-:W-:Y:S01]  /*3a40*/  FFMA R71, R34, 143, R71 ;  /* 0x430f000022477823 */ /* 0x000fe20000000047 */
[----:B------:R-:W-:Y:S01]  /*3a50*/  FMUL R73, R33, R34 ;  /* 0x0000002221497220 */ /* 0x000fe20000400000 */
[----:B------:R-:W-:Y:S01]  /*3a60*/  FMUL R31, R31, R54 ;  /* 0x000000361f1f7220 */ /* 0x000fe20000400000 */
[----:B------:R-:W-:Y:S01]  /*3a70*/  FMUL R34, R40, 2.3967683315277099609 ;  /* 0x401964a728227820 */ /* 0x000fe20000400000 */
[----:B------:R-:W-:Y:S01]  /*3a80*/  FMUL R32, R32, R61 ;  /* 0x0000003d20207220 */ /* 0x000fe20000400000 */
[----:B------:R-:W-:Y:S01]  /*3a90*/  FFMA R54, R33, 30, -R68 ;  /* 0x41f0000021367823 */ /* 0x000fe20000000844 */
[----:B------:R-:W-:Y:S01]  /*3aa0*/  FMUL R75, R63, 4.7935366630554199219 ;  /* 0x409964a73f4b7820 */ /* 0x000fe20000400000 */
[C---:B------:R-:W-:Y:S01]  /*3ab0*/  FFMA R61, R33.reuse, 14, -R52 ;  /* 0x41600000213d7823 */ /* 0x040fe20000000834 */
[C---:B------:R-:W-:Y:S01]  /*3ac0*/  FFMA R68, R33.reuse, -18, R68 ;  /* 0xc190000021447823 */ /* 0x040fe20000000044 */
[C---:B------:R-:W-:Y:S01]  /*3ad0*/  FFMA R66, R33.reuse, 315, R66 ;  /* 0x439d800021427823 */ /* 0x040fe20000000042 */
[C---:B------:R-:W-:Y:S01]  /*3ae0*/  FFMA R62, R33.reuse, 6.6747660636901855469, R62 ;  /* 0x40d597af213e7823 */ /* 0x040fe2000000003e */
[----:B------:R-:W-:Y:S01]  /*3af0*/  FMUL R33, R33, 7 ;  /* 0x40e0000021217820 */ /* 0x000fe20000400000 */
[----:B------:R-:W-:Y:S01]  /*3b00*/  FMUL R34, R67, R34 ;  /* 0x0000002243227220 */ /* 0x000fe20000400000 */
[----:B------:R-:W-:Y:S01]  /*3b10*/  FMUL R74, R75, R40 ;  /* 0x000000284b4a7220 */ /* 0x000fe20000400000 */
[----:B------:R-:W-:Y:S01]  /*3b20*/  FMUL R35, R35, R64 ;  /* 0x0000004023237220 */ /* 0x000fe20000400000 */
[----:B------:R-:W-:Y:S01]  /*3b30*/  FFMA R52, R44, R69, -R33 ;  /* 0x000000452c347223 */ /* 0x000fe20000000821 */
[C---:B------:R-:W-:Y:S01]  /*3b40*/  FMUL R33, R69.reuse, R34 ;  /* 0x0000002245217220 */ /* 0x040fe20000400000 */
[----:B------:R-:W-:Y:S01]  /*3b50*/  FMUL R34, R69, R74 ;  /* 0x0000004a45227220 */ /* 0x000fe20000400000 */
[----:B------:R-:W-:Y:S01]  /*3b60*/  FMUL R69, R63, 0.44253268837928771973 ;  /* 0x3ee293a53f457820 */ /* 0x000fe20000400000 */
[----:B------:R-:W-:Y:S01]  /*3b70*/  FADD R71, R71, 15 ;  /* 0x4170000047477421 */ /* 0x000fe20000000000 */
[C---:B------:R-:W-:Y:S01]  /*3b80*/  FADD R74, R60.reuse, R46 ;  /* 0x0000002e3c4a7221 */ /* 0x040fe20000000000 */
[C---:B------:R-:W-:Y:S01]  /*3b90*/  FFMA R64, R60.reuse, -7, R41 ;  /* 0xc0e000003c407823 */ /* 0x040fe20000000029 */
[----:B------:R-:W-:Y:S01]  /*3ba0*/  FMUL R76, R69, R40 ;  /* 0x00000028454c7220 */ /* 0x000fe20000400000 */
[----:B------:R-:W-:Y:S01]  /*3bb0*/  FFMA R60, R60, 0.68318408727645874023, R59 ;  /* 0x3f2ee5273c3c7823 */ /* 0x000fe2000000003b */
[----:B------:R-:W-:Y:S01]  /*3bc0*/  FMUL R69, R42, -0.15645892918109893799 ;  /* 0xbe2036c52a457820 */ /* 0x000fe20000400000 */
[----:B------:R-:W-:Y:S01]  /*3bd0*/  FADD R64, R47, R64 ;  /* 0x000000402f407221 */ /* 0x000fe20000000000 */
[----:B------:R-:W-:Y:S01]  /*3be0*/  FMUL R46, R71, R76 ;  /* 0x0000004c472e7220 */ /* 0x000fe20000400000 */
[C---:B------:R-:W-:Y:S01]  /*3bf0*/  FADD R71, -R47.reuse, R74 ;  /* 0x0000004a2f477221 */ /* 0x040fe20000000100 */
[----:B------:R-:W-:Y:S01]  /*3c00*/  FFMA R47, R47, -0.68318408727645874023, R60 ;  /* 0xbf2ee5272f2f7823 */ /* 0x000fe2000000003c */
[----:B------:R-:W-:Y:S01]  /*3c10*/  FMUL R60, R43, -0.15645892918109893799 ;  /* 0xbe2036c52b3c7820 */ /* 0x000fe20000400000 */
[C---:B------:R-:W-:Y:S01]  /*3c20*/  FFMA R59, R73.reuse, -429, R72 ;  /* 0xc3d68000493b7823 */ /* 0x040fe20000000048 */
[C---:B------:R-:W-:Y:S01]  /*3c30*/  FFMA R41, R73.reuse, 429, R66 ;  /* 0x43d6800049297823 */ /* 0x040fe20000000042 */
[----:B------:R-:W-:Y:S01]  /*3c40*/  FFMA R73, R73, 14.684485435485839844, R62 ;  /* 0x416af3a749497823 */ /* 0x000fe2000000003e */
[----:B------:R-:W-:Y:S01]  /*3c50*/  FMUL R48, R48, R69 ;  /* 0x0000004530307220 */ /* 0x000fe20000400000 */
[----:B------:R-:W-:Y:S01]  /*3c60*/  FADD R57, R57, 3 ;  /* 0x4040000039397421 */ /* 0x000fe20000000000 */
[----:B------:R-:W-:Y:S01]  /*3c70*/  FMUL R62, R49, R60 ;  /* 0x0000003c313e7220 */ /* 0x000fe20000400000 */
[----:B------:R-:W-:Y:S01]  /*3c80*/  FMUL R60, R40, 0.073755450546741485596 ;  /* 0x3d970d19283c7820 */ /* 0x000fe20000400000 */
[----:B------:R-:W-:Y:S01]  /*3c90*/  FADD R54, R54, -5 ;  /* 0xc0a0000036367421 */ /* 0x000fe20000000000 */
[C---:B------:R-:W-:Y:S01]  /*3ca0*/  FMUL R48, R57.reuse, R48 ;  /* 0x0000003039307220 */ /* 0x040fe20000400000 */
[----:B------:R-:W-:Y:S01]  /*3cb0*/  FMUL R49, R57, R62 ;  /* 0x0000003e39317220 */ /* 0x000fe20000400000 */
[C---:B------:R-:W-:Y:S01]  /*3cc0*/  FMUL R57, R53.reuse, 2.366619110107421875 ;  /* 0x401776b035397820 */ /* 0x040fe20000400000 */
[----:B------:R-:W-:Y:S01]  /*3cd0*/  FMUL R53, R53, 0.58262133598327636719 ;  /* 0x3f1526ac35357820 */ /* 0x000fe20000400000 */
[----:B------:R-:W-:Y:S01]  /*3ce0*/  FMUL R69, R67, 0.46060264110565185547 ;  /* 0x3eebd41c43457820 */ /* 0x000fe20000400000 */
[----:B------:R-:W-:Y:S01]  /*3cf0*/  FADD R52, R52, 1 ;  /* 0x3f80000034347421 */ /* 0x000fe20000000000 */
[----:B------:R-:W-:Y:S01]  /*3d00*/  FMUL R50, R50, R57 ;  /* 0x0000003932327220 */ /* 0x000fe20000400000 */
[----:B------:R-:W-:Y:S01]  /*3d10*/  FMUL R57, R63, 4.1513247489929199219 ;  /* 0x4084d7a73f397820 */ /* 0x000fe20000400000 */
[----:B------:R-:W-:Y:S01]  /*3d20*/  FMUL R60, R67, R60 ;  /* 0x0000003c433c7220 */ /* 0x000fe20000400000 */
[----:B------:R-:W-:Y:S01]  /*3d30*/  FADD R51, R51, 45 ;  /* 0x4234000033337421 */ /* 0x000fe20000000000 */
[----:B------:R-:W-:Y:S01]  /*3d40*/  FMUL R53, R54, R53 ;  /* 0x0000003536357220 */ /* 0x000fe20000400000 */
[----:B------:R-:W-:Y:S01]  /*3d50*/  FMUL R66, R57, R40 ;  /* 0x0000002839427220 */ /* 0x000fe20000400000 */
[C---:B------:R-:W-:Y:S01]  /*3d60*/  FMUL R57, R55.reuse, 0.58262133598327636719 ;  /* 0x3f1526ac37397820 */ /* 0x040fe20000400000 */
[----:B------:R-:W-:Y:S01]  /*3d70*/  FMUL R52, R52, R69 ;  /* 0x0000004534347220 */ /* 0x000fe20000400000 */
[----:B------:R-:W-:Y:S01]  /*3d80*/  FMUL R55, R55, 2.366619110107421875 ;  /* 0x401776b037377820 */ /* 0x000fe20000400000 */
[----:B------:R-:W-:Y:S01]  /*3d90*/  FMUL R69, R42, 0.65638208389282226562 ;  /* 0x3f2808a82a457820 */ /* 0x000fe20000400000 */
[----:B------:R-:W-:Y:S01]  /*3da0*/  FMUL R54, R54, R57 ;  /* 0x0000003936367220 */ /* 0x000fe20000400000 */
[----:B------:R-:W-:Y:S01]  /*3db0*/  FMUL R57, R63, 5.2919211387634277344 ;  /* 0x40a9576b3f397820 */ /* 0x000fe20000400000 */
[----:B------:R-:W-:Y:S01]  /*3dc0*/  FMUL R51, R51, R60 ;  /* 0x0000003c33337220 */ /* 0x000fe20000400000 */
[----:B------:R-:W-:Y:S01]  /*3dd0*/  FMUL R60, R63, 2.0182595252990722656 ;  /* 0x40012b2a3f3c7820 */ /* 0x000fe20000400000 */
[C---:B------:R-:W-:Y:S01]  /*3de0*/  FMUL R55, R56.reuse, R55 ;  /* 0x0000003738377220 */ /* 0x040fe20000400000 */
[----:B------:R-:W-:Y:S01]  /*3df0*/  FMUL R56, R56, R69 ;  /* 0x0000004538387220 */ /* 0x000fe20000400000 */
[----:B------:R-:W-:Y:S01]  /*3e00*/  FMUL R57, R57, R40 ;  /* 0x0000002839397220 */ /* 0x000fe20000400000 */
[----:B------:R-:W-:Y:S01]  /*3e10*/  FMUL R69, R63, 1.3663681745529174805 ;  /* 0x3faee5273f457820 */ /* 0x000fe20000400000 */
[C---:B------:R-:W-:Y:S01]  /*3e20*/  FMUL R66, R67.reuse, R66 ;  /* 0x0000004243427220 */ /* 0x040fe20000400000 */
[----:B------:R-:W-:Y:S01]  /*3e30*/  FMUL R67, R67, R60 ;  /* 0x0000003c43437220 */ /* 0x000fe20000400000 */
[----:B------:R-:W-:Y:S01]  /*3e40*/  FMUL R57, R57, R58 ;  /* 0x0000003a39397220 */ /* 0x000fe20000400000 */
[----:B------:R-:W-:Y:S01]  /*3e50*/  FADD R60, R59, 5 ;  /* 0x40a000003b3c7421 */ /* 0x000fe20000000000 */
[----:B------:R-:W-:Y:S01]  /*3e60*/  FMUL R58, R58, R69 ;  /* 0x000000453a3a7220 */ /* 0x000fe20000400000 */
[----:B------:R-:W-:Y:S01]  /*3e70*/  FMUL R59, R42, 0.090331606566905975342 ;  /* 0x3db8ffc72a3b7820 */ /* 0x000fe20000400000 */
[C---:B------:R-:W-:Y:S01]  /*3e80*/  FMUL R69, R43.reuse, 0.090331606566905975342 ;  /* 0x3db8ffc72b457820 */ /* 0x040fe20000400000 */
[C---:B------:R-:W-:Y:S01]  /*3e90*/  FMUL R75, R43.reuse, 0.45294666290283203125 ;  /* 0x3ee7e8a02b4b7820 */ /* 0x040fe20000400000 */
[----:B------:R-:W-:Y:S01]  /*3ea0*/  FMUL R43, R43, 0.70716273784637451172 ;  /* 0x3f35089e2b2b7820 */ /* 0x000fe20000400000 */
[C---:B------:R-:W-:Y:S01]  /*3eb0*/  FMUL R59, R60.reuse, R59 ;  /* 0x0000003b3c3b7220 */ /* 0x040fe20000400000 */
[----:B------:R-:W-:Y:S01]  /*3ec0*/  FMUL R60, R60, R69 ;  /* 0x000000453c3c7220 */ /* 0x000fe20000400000 */
[----:B------:R-:W-:Y:S01]  /*3ed0*/  FMUL R69, R42, 0.45294666290283203125 ;  /* 0x3ee7e8a02a457820 */ /* 0x000fe20000400000 */
[----:B------:R-:W-:Y:S01]  /*3ee0*/  FMUL R42, R63, 0.92120528221130371094 ;  /* 0x3f6bd41c3f2a7820 */ /* 0x000fe20000400000 */
[----:B------:R-:W-:Y:S01]  /*3ef0*/  FMUL R64, R43, R64 ;  /* 0x000000402b407220 */ /* 0x000fe20000400000 */
[----:B------:R-:W-:Y:S01]  /*3f00*/  FADD R63, R68, 1 ;  /* 0x3f800000443f7421 */ /* 0x000fe20000000000 */
[----:B------:R-:W-:Y:S01]  /*3f10*/  FADD R43, R65, -3 ;  /* 0xc0400000412b7421 */ /* 0x000fe20000000000 */
[----:B------:R-:W-:Y:S01]  /*3f20*/  FADD R62, R61, -1 ;  /* 0xbf8000003d3e7421 */ /* 0x000fe20000000000 */
[----:B------:R-:W-:Y:S01]  /*3f30*/  FADD R45, R45, 15 ;  /* 0x417000002d2d7421 */ /* 0x000fe20000000000 */
[----:B------:R-:W-:Y:S01]  /*3f40*/  FMUL R63, R63, R42 ;  /* 0x0000002a3f3f7220 */ /* 0x000fe20000400000 */
[----:B------:R-:W-:Y:S01]  /*3f50*/  FMUL R65, R43, R66 ;  /* 0x000000422b417220 */ /* 0x000fe20000400000 */
[C---:B------:R-:W-:Y:S01]  /*3f60*/  FMUL R42, R40.reuse, 1.0378311872482299805 ;  /* 0x3f84d7a7282a7820 */ /* 0x040fe20000400000 */
[----:B------:R-:W-:Y:S01]  /*3f70*/  FMUL R66, R40, 0.11695032566785812378 ;  /* 0x3def83a728427820 */ /* 0x000fe20000400000 */
[----:B------:R-:W-:Y:S01]  /*3f80*/  FADD R44, R44, -1 ;  /* 0xbf8000002c2c7421 */ /* 0x000fe20000000000 */
[----:B------:R-:W-:Y:S01]  /*3f90*/  FMUL R61, R62, R69 ;  /* 0x000000453e3d7220 */ /* 0x000fe20000400000 */
[----:B------:R-:W-:Y:S01]  /*3fa0*/  FMUL R43, R42, R43 ;  /* 0x0000002b2a2b7220 */ /* 0x000fe20000400000 */
[----:B------:R-:W-:Y:S01]  /*3fb0*/  FMUL R66, R45, R66 ;  /* 0x000000422d427220 */ /* 0x000fe20000400000 */
[----:B------:R-:W-:Y:S01]  /*3fc0*/  FMUL R69, R44, 0.50456488132476806641 ;  /* 0x3f012b2a2c457820 */ /* 0x000fe20000400000 */
[C---:B------:R-:W-:Y:S01]  /*3fd0*/  FMUL R45, R40.reuse, 2.0756623744964599609 ;  /* 0x4004d7a7282d7820 */ /* 0x040fe20000400000 */
[C---:B------:R-:W-:Y:S01]  /*3fe0*/  FMUL R42, R40.reuse, 2.6459605693817138672 ;  /* 0x4029576b282a7820 */ /* 0x040fe20000400000 */
[----:B------:R-:W-:Y:S01]  /*3ff0*/  FMUL R72, R40, 0.068284280598163604736 ;  /* 0x3d8bd8a128487820 */ /* 0x000fe20000400000 */
[----:B------:R-:W-:Y:S01]  /*4000*/  FADD R41, R41, -35 ;  /* 0xc20c000029297421 */ /* 0x000fe20000000000 */
[----:B------:R-:W-:Y:S01]  /*4010*/  FMUL R68, R43, R70 ;  /* 0x000000462b447220 */ /* 0x000fe20000400000 */
[----:B------:R-:W-:Y:S01]  /*4020*/  FMUL R69, R70, R69 ;  /* 0x0000004546457220 */ /* 0x000fe20000400000 */
[----:B------:R-:W-:Y:S01]  /*4030*/  FMUL R62, R62, R75 ;  /* 0x0000004b3e3e7220 */ /* 0x000fe20000400000 */
[----:B------:R-:W-:Y:S01]  /*4040*/  FMUL R67, R44, R67 ;  /* 0x000000432c437220 */ /* 0x000fe20000400000 */
[----:B------:R-:W-:Y:S01]  /*4050*/  FMUL R70, R70, R45 ;  /* 0x0000002d46467220 */ /* 0x000fe20000400000 */
[----:B------:R-:W-:Y:S01]  /*4060*/  FMUL R71, R71, R42 ;  /* 0x0000002a47477220 */ /* 0x000fe20000400000 */
[----:B------:R-:W-:Y:S01]  /*4070*/  FMUL R72, R41, R72 ;  /* 0x0000004829487220 */ /* 0x000fe20000400000 */
[----:B------:R-:W-:Y:S01]  /*4080*/  FADD R73, R73, -0.31784600019454956055 ;  /* 0xbea2bcb649497421 */ /* 0x000fe20000000000 */
[----:B------:R-:W-:-:S02]  /*4090*/  USHF.L.U32 UR10, UR5, 0x1, URZ ;  /* 0x00000001050a7899 */ /* 0x000fc400080006ff */
[----:B------:R-:W-:Y:S02]  /*40a0*/  UIMAD UR11, UR5, 0x3, URZ ;  /* 0x00000003050b78a4 */ /* 0x000fe4000f8e02ff */
[----:B------:R-:W-:Y:S02]  /*40b0*/  UIMAD UR12, UR5, 0x5, URZ ;  /* 0x00000005050c78a4 */ /* 0x000fe4000f8e02ff */
[----:B------:R-:W-:Y:S02]  /*40c0*/  UIMAD UR13, UR5, 0x6, URZ ;  /* 0x00000006050d78a4 */ /* 0x000fe4000f8e02ff */
[----:B------:R-:W-:Y:S02]  /*40d0*/  UIMAD UR14, UR5, 0x7, URZ ;  /* 0x00000007050e78a4 */ /* 0x000fe4000f8e02ff */
[----:B------:R-:W-:Y:S02]  /*40e0*/  UIMAD UR15, UR5, 0x9, URZ ;  /* 0x00000009050f78a4 */ /* 0x000fe4000f8e02ff */
[----:B------:R-:W-:-:S02]  /*40f0*/  UIMAD UR16, UR5, 0xa, URZ ;  /* 0x0000000a051078a4 */ /* 0x000fc4000f8e02ff */
[----:B------:R-:W-:Y:S02]  /*4100*/  UIMAD UR17, UR5, 0xb, URZ ;  /* 0x0000000b051178a4 */ /* 0x000fe4000f8e02ff */
[----:B------:R-:W-:Y:S02]  /*4110*/  UIMAD UR18, UR5, 0xc, URZ ;  /* 0x0000000c051278a4 */ /* 0x000fe4000f8e02ff */
[----:B------:R-:W-:Y:S02]  /*4120*/  UIMAD UR19, UR5, 0xd, URZ ;  /* 0x0000000d051378a4 */ /* 0x000fe4000f8e02ff */
[----:B------:R-:W-:Y:S02]  /*4130*/  UIMAD UR20, UR5, 0xe, URZ ;  /* 0x0000000e051478a4 */ /* 0x000fe4000f8e02ff */
[----:B------:R-:W-:Y:S02]  /*4140*/  UIMAD UR21, UR5, 0xf, URZ ;  /* 0x0000000f051578a4 */ /* 0x000fe4000f8e02ff */
        /* <DEDUP_REMOVED lines=16> */
[----:B------:R-:W-:Y:S02]  /*4250*/  USHF.L.U32 UR38, UR5, 0x5, URZ ;  /* 0x0000000505267899 */ /* 0x000fe400080006ff */
        /* <DEDUP_REMOVED lines=30> */
[----:B------:R-:W-:Y:S01]  /*4440*/  UIMAD UR69, UR5, 0x3f, URZ ;  /* 0x0000003f054578a4 */ /* 0x000fe2000f8e02ff */
[----:B------:R-:W0:Y:S01]  /*4450*/  LDCU UR7, c[0x0][0x384] ;  /* 0x00007080ff0777ac */ /* 0x000e220008000800 */
[----:B------:R-:W1:Y:S01]  /*4460*/  LDCU UR70, c[0x0][0x38c] ;  /* 0x00007180ff4677ac */ /* 0x000e620008000800 */
[----:B------:R-:W-:-:S12]  /*4470*/  UIADD3 UR5, UPT, UPT, -UR5, URZ, URZ ;  /* 0x000000ff05057290 */ /* 0x000fd8000fffe1ff */
.L_x_29:
[----:B--23--:R-:W2:Y:S01]  /*4480*/  LDG.E.CONSTANT R75, desc[UR8][R36.64] ;  /* 0x00000008244b7981 */ /* 0x00cea2000c1e9900 */
[----:B01----:R-:W-:Y:S01]  /*4490*/  MOV R77, UR7 ;  /* 0x00000007004d7c02 */ /* 0x003fe20008000f00 */
[----:B-1----:R-:W-:Y:S01]  /*44a0*/  UISETP.GE.U32.AND UP0, UPT, UR70, 0x6, UPT ;  /* 0x000000064600788c */ /* 0x002fe2000bf06070 */
[----:B------:R-:W-:Y:S02]  /*44b0*/  MOV R45, UR10 ;  /* 0x0000000a002d7c02 */ /* 0x000fe40008000f00 */
[----:B------:R-:W-:Y:S01]  /*44c0*/  MOV R43, UR11 ;  /* 0x0000000b002b7c02 */ /* 0x000fe20008000f00 */
[----:B------:R-:W-:-:S04]  /*44d0*/  IMAD.WIDE.U32 R76, R77, 0x4, R38 ;  /* 0x000000044d4c7825 */ /* 0x000fc800078e0026 */
[----:B------:R-:W-:-:S04]  /*44e0*/  IMAD.WIDE.U32 R44, R45, 0x4, R38 ;  /* 0x000000042d2c7825 */ /* 0x000fc800078e0026 */
[----:B------:R-:W-:-:S04]  /*44f0*/  IMAD.WIDE.U32 R42, R43, 0x4, R38 ;  /* 0x000000042b2a7825 */ /* 0x000fc800078e0026 */
[-C--:B--2---:R-:W-:Y:S01]  /*4500*/  FMUL R74, R15, R75.reuse ;  /* 0x0000004b0f4a7220 */ /* 0x084fe20000400000 */
[-C--:B------:R-:W-:Y:S01]  /*4510*/  FMUL R41, R16, R75.reuse ;  /* 0x0000004b10297220 */ /* 0x080fe20000400000 */
[----:B------:R-:W-:-:S03]  /*4520*/  FMUL R40, R17, R75 ;  /* 0x0000004b11287220 */ /* 0x000fc60000400000 */
[----:B------:R0:W-:Y:S04]  /*4530*/  STG.E desc[UR8][R76.64], R74 ;  /* 0x0000004a4c007986 */ /* 0x0001e8000c101908 */
[----:B------:R1:W-:Y:S04]  /*4540*/  STG.E desc[UR8][R44.64], R41 ;  /* 0x000000292c007986 */ /* 0x0003e8000c101908 */
[----:B------:R2:W-:Y:S01]  /*4550*/  STG.E desc[UR8][R42.64], R40 ;  /* 0x000000282a007986 */ /* 0x0005e2000c101908 */
[----:B0-----:R-:W-:Y:S01]  /*4560*/  MOV R77, UR12 ;  /* 0x0000000c004d7c02 */ /* 0x001fe20008000f00 */
[----:B------:R-:W-:Y:S01]  /*4570*/  FMUL R74, R13, R75 ;  /* 0x0000004b0d4a7220 */ /* 0x000fe20000400000 */
[----:B-1----:R-:W-:-:S03]  /*4580*/  MOV R41, UR6 ;  /* 0x0000000600297c02 */ /* 0x002fc60008000f00 */
[----:B------:R-:W-:-:S04]  /*4590*/  IMAD.WIDE.U32 R76, R77, 0x4, R38 ;  /* 0x000000044d4c7825 */ /* 0x000fc800078e0026 */
[-C--:B------:R-:W-:Y:S01]  /*45a0*/  FMUL R45, R14, R75.reuse ;  /* 0x0000004b0e2d7220 */ /* 0x080fe20000400000 */
[----:B------:R-:W-:Y:S01]  /*45b0*/  MOV R44, UR13 ;  /* 0x0000000d002c7c02 */ /* 0x000fe20008000f00 */
[----:B--2---:R-:W-:Y:S01]  /*45c0*/  FMUL R43, R11, R75 ;  /* 0x0000004b0b2b7220 */ /* 0x004fe20000400000 */
[----:B------:R-:W-:Y:S01]  /*45d0*/  IMAD.WIDE.U32 R40, R41, 0x4, R38 ;  /* 0x0000000429287825 */ /* 0x000fe200078e0026 */
[----:B------:R-:W-:-:S04]  /*45e0*/  MOV R42, UR14 ;  /* 0x0000000e002a7c02 */ /* 0x000fc80008000f00 */
[----:B------:R0:W-:Y:S04]  /*45f0*/  STG.E desc[UR8][R40.64], R74 ;  /* 0x0000004a28007986 */ /* 0x0001e8000c101908 */
[----:B------:R1:W-:Y:S01]  /*4600*/  STG.E desc[UR8][R76.64], R45 ;  /* 0x0000002d4c007986 */ /* 0x0003e2000c101908 */
[----:B0-----:R-:W-:Y:S01]  /*4610*/  MOV R41, UR4 ;  /* 0x0000000400297c02 */ /* 0x001fe20008000f00 */
[----:B------:R-:W-:Y:S01]  /*4620*/  FMUL R74, R9, R75 ;  /* 0x0000004b094a7220 */ /* 0x000fe20000400000 */
[----:B-1----:R-:W-:-:S04]  /*4630*/  IMAD.WIDE.U32 R44, R44, 0x4, R38 ;  /* 0x000000042c2c7825 */ /* 0x002fc800078e0026 */
[----:B------:R-:W-:Y:S01]  /*4640*/  FMUL R77, R10, R75 ;  /* 0x0000004b0a4d7220 */ /* 0x000fe20000400000 */
[----:B------:R-:W-:Y:S01]  /*4650*/  MOV R76, UR15 ;  /* 0x0000000f004c7c02 */ /* 0x000fe20008000f00 */
[--C-:B------:R-:W-:Y:S01]  /*4660*/  IMAD.WIDE.U32 R40, R41, 0x4, R38.reuse ;  /* 0x0000000429287825 */ /* 0x100fe200078e0026 */
[----:B------:R0:W-:Y:S03]  /*4670*/  STG.E desc[UR8][R44.64], R43 ;  /* 0x0000002b2c007986 */ /* 0x0001e6000c101908 */
[----:B0-----:R-:W-:-:S04]  /*4680*/  IMAD.WIDE.U32 R42, R42, 0x4, R38 ;  /* 0x000000042a2a7825 */ /* 0x001fc800078e0026 */
[-C--:B------:R-:W-:Y:S01]  /*4690*/  FMUL R45, R18, R75.reuse ;  /* 0x0000004b122d7220 */ /* 0x080fe20000400000 */
[----:B------:R-:W-:Y:S01]  /*46a0*/  MOV R44, UR16 ;  /* 0x00000010002c7c02 */ /* 0x000fe20008000f00 */
        /* <DEDUP_REMOVED lines=58> */
[----:B------:R-:W-:Y:S01]  /*4a50*/  FMUL R77, R27, R75 ;  /* 0x0000004b1b4d7220 */ /* 0x000fe20000400000 */
[----:B------:R-:W-:Y:S04]  /*4a60*/  STG.E desc[UR8][R44.64], R74 ;  /* 0x0000004a2c007986 */ /* 0x000fe8000c101908 */
[----:B------:R0:W-:Y:S02]  /*4a70*/  STG.E desc[UR8][R42.64], R41 ;  /* 0x000000292a007986 */ /* 0x0001e4000c101908 */
[----:B0-----:R-:W-:-:S05]  /*4a80*/  IMAD.WIDE.U32 R40, R40, 0x4, R38 ;  /* 0x0000000428287825 */ /* 0x001fca00078e0026 */
[----:B------:R0:W-:Y:S01]  /*4a90*/  STG.E desc[UR8][R40.64], R77 ;  /* 0x0000004d28007986 */ /* 0x0001e2000c101908 */
[----:B------:R-:W-:Y:S05]  /*4aa0*/  BRA.U !UP0, `(.L_x_28) ;  /* 0x0000000908807547 */ /* 0x000fea000b800000 */
[----:B------:R-:W-:Y:S01]  /*4ab0*/  MOV R43, UR31 ;  /* 0x0000001f002b7c02 */ /* 0x000fe20008000f00 */
[-C--:B0-----:R-:W-:Y:S01]  /*4ac0*/  FMUL R77, R28, R75.reuse ;  /* 0x0000004b1c4d7220 */ /* 0x081fe20000400000 */
[----:B------:R-:W-:Y:S01]  /*4ad0*/  MOV R41, UR32 ;  /* 0x0000002000297c02 */ /* 0x000fe20008000f00 */
[----:B------:R-:W-:Y:S01]  /*4ae0*/  FMUL R74, R25, R75 ;  /* 0x0000004b194a7220 */ /* 0x000fe20000400000 */
[----:B------:R-:W-:Y:S01]  /*4af0*/  MOV R45, UR33 ;  /* 0x00000021002d7c02 */ /* 0x000fe20008000f00 */
[----:B------:R-:W-:-:S04]  /*4b00*/  IMAD.WIDE.U32 R42, R43, 0x4, R38 ;  /* 0x000000042b2a7825 */ /* 0x000fc800078e0026 */
[-C--:B------:R-:W-:Y:S01]  /*4b10*/  FMUL R76, R26, R75.reuse ;  /* 0x0000004b1a4c7220 */ /* 0x080fe20000400000 */
[----:B------:R-:W-:Y:S01]  /*4b20*/  UISETP.NE.AND UP0, UPT, UR70, 0x6, UPT ;  /* 0x000000064600788c */ /* 0x000fe2000bf05270 */
[--C-:B------:R-:W-:Y:S01]  /*4b30*/  IMAD.WIDE.U32 R40, R41, 0x4, R38.reuse ;  /* 0x0000000429287825 */ /* 0x100fe200078e0026 */
[----:B------:R0:W-:Y:S03]  /*4b40*/  STG.E desc[UR8][R42.64], R77 ;  /* 0x0000004d2a007986 */ /* 0x0001e6000c101908 */
[----:B------:R-:W-:Y:S01]  /*4b50*/  IMAD.WIDE.U32 R44, R45, 0x4, R38 ;  /* 0x000000042d2c7825 */ /* 0x000fe200078e0026 */
[----:B------:R1:W-:Y:S04]  /*4b60*/  STG.E desc[UR8][R40.64], R74 ;  /* 0x0000004a28007986 */ /* 0x0003e8000c101908 */
[----:B------:R2:W-:Y:S01]  /*4b70*/  STG.E desc[UR8][R44.64], R76 ;  /* 0x0000004c2c007986 */ /* 0x0005e2000c101908 */
[----:B0-----:R-:W-:Y:S01]  /*4b80*/  MOV R43, UR34 ;  /* 0x00000022002b7c02 */ /* 0x001fe20008000f00 */
[----:B------:R-:W-:Y:S01]  /*4b90*/  FMUL R77, R34, R75 ;  /* 0x0000004b224d7220 */ /* 0x000fe20000400000 */
[----:B-1----:R-:W-:-:S03]  /*4ba0*/  MOV R41, UR35 ;  /* 0x0000002300297c02 */ /* 0x002fc60008000f00 */
[----:B------:R-:W-:-:S04]  /*4bb0*/  IMAD.WIDE.U32 R42, R43, 0x4, R38 ;  /* 0x000000042b2a7825 */ /* 0x000fc800078e0026 */
[-C--:B------:R-:W-:Y:S01]  /*4bc0*/  FMUL R74, R66, R75.reuse ;  /* 0x0000004b424a7220 */ /* 0x080fe20000400000 */
[----:B--2---:R-:W-:Y:S01]  /*4bd0*/  MOV R45, UR36 ;  /* 0x00000024002d7c02 */ /* 0x004fe20008000f00 */
[--C-:B------:R-:W-:Y:S01]  /*4be0*/  IMAD.WIDE.U32 R40, R41, 0x4, R38.reuse ;  /* 0x0000000429287825 */ /* 0x100fe200078e0026 */
[----:B------:R0:W-:Y:S03]  /*4bf0*/  STG.E desc[UR8][R42.64], R77 ;  /* 0x0000004d2a007986 */ /* 0x0001e6000c101908 */
[----:B------:R-:W-:Y:S01]  /*4c00*/  FMUL R76, R61, R75 ;  /* 0x0000004b3d4c7220 */ /* 0x000fe20000400000 */
[----:B------:R-:W-:-:S04]  /*4c10*/  IMAD.WIDE.U32 R44, R45, 0x4, R38 ;  /* 0x000000042d2c7825 */ /* 0x000fc800078e0026 */
[----:B0-----:R-:W-:Y:S01]  /*4c20*/  FMUL R77, R62, R75 ;  /* 0x0000004b3e4d7220 */ /* 0x001fe20000400000 */
[----:B------:R-:W-:-:S04]  /*4c30*/  MOV R43, UR37 ;  /* 0x00000025002b7c02 */ /* 0x000fc80008000f00 */
[----:B------:R0:W-:Y:S01]  /*4c40*/  STG.E desc[UR8][R40.64], R77 ;  /* 0x0000004d28007986 */ /* 0x0001e2000c101908 */
[----:B------:R-:W-:-:S03]  /*4c50*/  IMAD.WIDE.U32 R42, R43, 0x4, R38 ;  /* 0x000000042b2a7825 */ /* 0x000fc600078e0026 */
        /* <DEDUP_REMOVED lines=11> */
[----:B------:R-:W-:Y:S01]  /*4d10*/  IMAD.WIDE.U32 R42, R43, 0x4, R38 ;  /* 0x000000042b2a7825 */ /* 0x000fe200078e0026 */
[----:B0-----:R-:W-:-:S03]  /*4d20*/  MOV R41, UR41 ;  /* 0x0000002900297c02 */ /* 0x001fc60008000f00 */
[----:B------:R-:W-:Y:S02]  /*4d30*/  FMUL R77, R29, R75 ;  /* 0x0000004b1d4d7220 */ /* 0x000fe40000400000 */
[----:B------:R-:W-:-:S03]  /*4d40*/  IMAD.WIDE.U32 R40, R41, 0x4, R38 ;  /* 0x0000000429287825 */ /* 0x000fc600078e0026 */
[----:B------:R1:W-:Y:S04]  /*4d50*/  STG.E desc[UR8][R44.64], R77 ;  /* 0x0000004d2c007986 */ /* 0x0003e8000c101908 */
[----:B------:R1:W-:Y:S04]  /*4d60*/  STG.E desc[UR8][R42.64], R74 ;  /* 0x0000004a2a007986 */ /* 0x0003e8000c101908 */
[----:B------:R1:W-:Y:S01]  /*4d70*/  STG.E desc[UR8][R40.64], R76 ;  /* 0x0000004c28007986 */ /* 0x0003e2000c101908 */
[----:B------:R-:W-:Y:S05]  /*4d80*/  BRA.U !UP0, `(.L_x_28) ;  /* 0x0000000508c87547 */ /* 0x000fea000b800000 */
[----:B-1----:R-:W-:Y:S01]  /*4d90*/  MOV R41, UR42 ;  /* 0x0000002a00297c02 */ /* 0x002fe20008000f00 */
[-C--:B------:R-:W-:Y:S01]  /*4da0*/  FMUL R77, R58, R75.reuse ;  /* 0x0000004b3a4d7220 */ /* 0x080fe20000400000 */
[----:B------:R-:W-:Y:S01]  /*4db0*/  MOV R45, UR43 ;  /* 0x0000002b002d7c02 */ /* 0x000fe20008000f00 */
[----:B------:R-:W-:Y:S01]  /*4dc0*/  FMUL R74, R50, R75 ;  /* 0x0000004b324a7220 */ /* 0x000fe20000400000 */
[----:B------:R-:W-:Y:S01]  /*4dd0*/  MOV R43, UR44 ;  /* 0x0000002c002b7c02 */ /* 0x000fe20008000f00 */
[----:B------:R-:W-:-:S04]  /*4de0*/  IMAD.WIDE.U32 R40, R41, 0x4, R38 ;  /* 0x0000000429287825 */ /* 0x000fc800078e0026 */
[-C--:B------:R-:W-:Y:S01]  /*4df0*/  FMUL R76, R67, R75.reuse ;  /* 0x0000004b434c7220 */ /* 0x080fe20000400000 */
[----:B------:R-:W-:Y:S01]  /*4e00*/  UISETP.GE.U32.AND UP0, UPT, UR70, 0x8, UPT ;  /* 0x000000084600788c */ /* 0x000fe2000bf06070 */
        /* <DEDUP_REMOVED lines=41> */
[----:B--2---:R-:W-:Y:S01]  /*50a0*/  FMUL R45, R55, R75 ;  /* 0x0000004b372d7220 */ /* 0x004fe20000400000 */
[----:B------:R-:W-:-:S04]  /*50b0*/  IMAD.WIDE.U32 R40, R41, 0x4, R38 ;  /* 0x0000000429287825 */ /* 0x000fc800078e0026 */
[----:B------:R2:W-:Y:S04]  /*50c0*/  STG.E desc[UR8][R42.64], R45 ;  /* 0x0000002d2a007986 */ /* 0x0005e8000c101908 */
[----:B------:R2:W-:Y:S01]  /*50d0*/  STG.E desc[UR8][R40.64], R77 ;  /* 0x0000004d28007986 */ /* 0x0005e2000c101908 */
[----:B------:R-:W-:Y:S05]  /*50e0*/  BRA.U !UP0, `(.L_x_28) ;  /* 0x0000000108f07547 */ /* 0x000fea000b800000 */
[----:B--2---:R-:W-:Y:S01]  /*50f0*/  MOV R45, UR55 ;  /* 0x00000037002d7c02 */ /* 0x004fe20008000f00 */
[-C--:B------:R-:W-:Y:S01]  /*5100*/  FMUL R77, R64, R75.reuse ;  /* 0x0000004b404d7220 */ /* 0x080fe20000400000 */
[----:B------:R-:W-:Y:S01]  /*5110*/  MOV R41, UR56 ;  /* 0x0000003800297c02 */ /* 0x000fe20008000f00 */
[----:B------:R-:W-:Y:S01]  /*5120*/  FMUL R74, R57, R75 ;  /* 0x0000004b394a7220 */ /* 0x000fe20000400000 */
[----:B------:R-:W-:Y:S01]  /*5130*/  MOV R43, UR57 ;  /* 0x00000039002b7c02 */ /* 0x000fe20008000f00 */
[----:B------:R-:W-:-:S04]  /*5140*/  IMAD.WIDE.U32 R44, R45, 0x4, R38 ;  /* 0x000000042d2c7825 */ /* 0x000fc800078e0026 */
[-C--:B------:R-:W-:Y:S01]  /*5150*/  FMUL R76, R35, R75.reuse ;  /* 0x0000004b234c7220 */ /* 0x080fe20000400000 */
        /* <DEDUP_REMOVED lines=41> */
[----:B------:R-:W-:Y:S01]  /*53f0*/  FMUL R74, R71, R75 ;  /* 0x0000004b474a7220 */ /* 0x000fe20000400000 */
[----:B--2---:R-:W-:Y:S01]  /*5400*/  MOV R41, UR68 ;  /* 0x0000004400297c02 */ /* 0x004fe20008000f00 */
[--C-:B------:R-:W-:Y:S01]  /*5410*/  IMAD.WIDE.U32 R44, R45, 0x4, R38.reuse ;  /* 0x000000042d2c7825 */ /* 0x100fe200078e0026 */
[----:B------:R-:W-:Y:S01]  /*5420*/  MOV R76, UR69 ;  /* 0x00000045004c7c02 */ /* 0x000fe20008000f00 */
[----:B------:R0:W-:Y:S02]  /*5430*/  STG.E desc[UR8][R42.64], R77 ;  /* 0x0000004d2a007986 */ /* 0x0001e4000c101908 */
[----:B------:R-:W-:-:S04]  /*5440*/  IMAD.WIDE.U32 R40, R41, 0x4, R38 ;  /* 0x0000000429287825 */ /* 0x000fc800078e0026 */
[-C--:B0-----:R-:W-:Y:S01]  /*5450*/  FMUL R77, R32, R75.reuse ;  /* 0x0000004b204d7220 */ /* 0x081fe20000400000 */
[----:B------:R-:W-:Y:S01]  /*5460*/  FMUL R75, R12, R75 ;  /* 0x0000004b0c4b7220 */ /* 0x000fe20000400000 */
[----:B------:R-:W-:-:S03]  /*5470*/  IMAD.WIDE.U32 R42, R76, 0x4, R38 ;  /* 0x000000044c2a7825 */ /* 0x000fc600078e0026 */
[----:B------:R3:W-:Y:S04]  /*5480*/  STG.E desc[UR8][R44.64], R77 ;  /* 0x0000004d2c007986 */ /* 0x0007e8000c101908 */
[----:B------:R3:W-:Y:S04]  /*5490*/  STG.E desc[UR8][R40.64], R74 ;  /* 0x0000004a28007986 */ /* 0x0007e8000c101908 */
[----:B------:R3:W-:Y:S02]  /*54a0*/  STG.E desc[UR8][R42.64], R75 ;  /* 0x0000004b2a007986 */ /* 0x0007e4000c101908 */
.L_x_28:
[----:B------:R-:W-:Y:S01]  /*54b0*/  UIADD3 UR5, UPT, UPT, UR5, 0x1, URZ ;  /* 0x0000000105057890 */ /* 0x000fe2000fffe0ff */
[----:B------:R-:W-:Y:S01]  /*54c0*/  IADD3 R36, P0, PT, R36, 0x4, RZ ;  /* 0x0000000424247810 */ /* 0x000fe20007f1e0ff */
[----:B------:R-:W-:Y:S02]  /*54d0*/  UIADD3 UR10, UPT, UPT, UR10, 0x1, URZ ;  /* 0x000000010a0a7890 */ /* 0x000fe4000fffe0ff */
[----:B------:R-:W-:Y:S01]  /*54e0*/  UISETP.NE.AND UP0, UPT, UR5, URZ, UPT ;  /* 0x000000ff0500728c */ /* 0x000fe2000bf05270 */
[----:B------:R-:W-:Y:S01]  /*54f0*/  IADD3.X R37, PT, PT, RZ, R37, RZ, P0, !PT ;  /* 0x00000025ff257210 */ /* 0x000fe200007fe4ff */
[----:B------:R-:W-:Y:S02]  /*5500*/  UIADD3 UR11, UPT, UPT, UR11, 0x1, URZ ;  /* 0x000000010b0b7890 */ /* 0x000fe4000fffe0ff */
[----:B------:R-:W-:Y:S02]  /*5510*/  UIADD3 UR6, UPT, UPT, UR6, 0x1, URZ ;  /* 0x0000000106067890 */ /* 0x000fe4000fffe0ff */
[----:B------:R-:W-:-:S02]  /*5520*/  UIADD3 UR12, UPT, UPT, UR12, 0x1, URZ ;  /* 0x000000010c0c7890 */ /* 0x000fc4000fffe0ff */
[----:B------:R-:W-:Y:S02]  /*5530*/  UIADD3 UR13, UPT, UPT, UR13, 0x1, URZ ;  /* 0x000000010d0d7890 */ /* 0x000fe4000fffe0ff */
[----:B------:R-:W-:Y:S02]  /*5540*/  UIADD3 UR14, UPT, UPT, UR14, 0x1, URZ ;  /* 0x000000010e0e7890 */ /* 0x000fe4000fffe0ff */
[----:B------:R-:W-:Y:S02]  /*5550*/  UIADD3 UR4, UPT, UPT, UR4, 0x1, URZ ;  /* 0x0000000104047890 */ /* 0x000fe4000fffe0ff */
        /* <DEDUP_REMOVED lines=55> */
[----:B------:R-:W-:Y:S01]  /*58d0*/  UIADD3 UR7, UPT, UPT, UR7, 0x1, URZ ;  /* 0x0000000107077890 */ /* 0x000fe2000fffe0ff */
[----:B------:R-:W-:Y:S11]  /*58e0*/  BRA.U UP0, `(.L_x_29) ;  /* 0xffffffe900e47547 */ /* 0x000ff6000b83ffff */
[----:B------:R-:W-:Y:S05]  /*58f0*/  EXIT ;  /* 0x000000000000794d */ /* 0x000fea0003800000 */
.L_x_27:
[----:B------:R-:W-:Y:S01]  /*5900*/  UISETP.NE.AND UP0, UPT, UR5, 0x1, UPT ;  /* 0x000000010500788c */ /* 0x000fe2000bf05270 */
[----:B------:R-:W-:-:S08]  /*5910*/  HFMA2 R5, -RZ, RZ, 0, 0 ;  /* 0x00000000ff057431 */ /* 0x000fd000000001ff */
[----:B------:R-:W-:Y:S05]  /*5920*/  BRA.U !UP0, `(.L_x_30) ;  /* 0x00000009088c7547 */ /* 0x000fea000b800000 */
[----:B------:R-:W0:Y:S01]  /*5930*/  LDCU.64 UR22, c[0x0][0x398] ;  /* 0x00007300ff1677ac */ /* 0x000e220008000a00 */
[----:B------:R-:W-:Y:S02]  /*5940*/  MOV R51, UR6 ;  /* 0x0000000600337c02 */ /* 0x000fe40008000f00 */
[----:B------:R-:W-:Y:S01]  /*5950*/  MOV R57, UR4 ;  /* 0x0000000400397c02 */ /* 0x000fe20008000f00 */
[----:B------:R-:W1:Y:S01]  /*5960*/  LDCU UR24, c[0x0][0x384] ;  /* 0x00007080ff1877ac */ /* 0x000e620008000800 */
[----:B------:R-:W-:Y:S01]  /*5970*/  UMOV UR7, 0x1 ;  /* 0x0000000100077882 */ /* 0x000fe20000000000 */
[----:B------:R-:W-:Y:S02]  /*5980*/  ULOP3.LUT UR10, UR5, 0xfffffffe, URZ, 0xc0, !UPT ;  /* 0xfffffffe050a7892 */ /* 0x000fe4000f8ec0ff */
[----:B------:R-:W-:Y:S02]  /*5990*/  ULEA UR17, UR5, 0x1, 0x1 ;  /* 0x0000000105117891 */ /* 0x000fe4000f8e08ff */
[----:B------:R-:W-:-:S02]  /*59a0*/  UIMAD UR18, UR5, 0x3, UR7 ;  /* 0x00000003051278a4 */ /* 0x000fc4000f8e0207 */
[----:B------:R-:W-:Y:S01]  /*59b0*/  UIMAD UR19, UR5, 0x5, UR7 ;  /* 0x00000005051378a4 */ /* 0x000fe2000f8e0207 */
[----:B------:R-:W-:Y:S01]  /*59c0*/  MOV R5, UR10 ;  /* 0x0000000a00057c02 */ /* 0x000fe20008000f00 */
[----:B------:R-:W-:Y:S01]  /*59d0*/  UIMAD UR20, UR5, 0x6, UR7 ;  /* 0x00000006051478a4 */ /* 0x000fe2000f8e0207 */
[----:B0-----:R-:W-:Y:S01]  /*59e0*/  IADD3 R6, P1, PT, R30, UR22, RZ ;  /* 0x000000161e067c10 */ /* 0x001fe2000ff3e0ff */
[----:B------:R-:W-:Y:S01]  /*59f0*/  UIMAD UR21, UR5, 0x7, UR7 ;  /* 0x00000007051578a4 */ /* 0x000fe2000f8e0207 */
[----:B------:R-:W-:Y:S01]  /*5a00*/  MOV R41, UR17 ;  /* 0x0000001100297c02 */ /* 0x000fe20008000f00 */
[----:B------:R-:W-:Y:S01]  /*5a10*/  UIMAD UR11, UR5, 0x9, UR7 ;  /* 0x00000009050b78a4 */ /* 0x000fe2000f8e0207 */
[----:B------:R-:W-:Y:S01]  /*5a20*/  IADD3 R6, P0, PT, R6, 0x4, RZ ;  /* 0x0000000406067810 */ /* 0x000fe20007f1e0ff */
[----:B------:R-:W-:Y:S01]  /*5a30*/  UIMAD UR12, UR5, 0xa, UR7 ;  /* 0x0000000a050c78a4 */ /* 0x000fe2000f8e0207 */
[----:B-1----:R-:W-:Y:S01]  /*5a40*/  MOV R47, UR24 ;  /* 0x00000018002f7c02 */ /* 0x002fe20008000f00 */
[----:B------:R-:W-:Y:S01]  /*5a50*/  UIMAD UR13, UR5, 0xb, UR7 ;  /* 0x0000000b050d78a4 */ /* 0x000fe2000f8e0207 */
[----:B------:R-:W-:Y:S01]  /*5a60*/  IADD3.X R7, PT, PT, RZ, UR23, R31, P0, P1 ;  /* 0x00000017ff077c10 */ /* 0x000fe200087e241f */
[----:B------:R-:W-:Y:S01]  /*5a70*/  UIMAD UR14, UR5, 0xc, UR7 ;  /* 0x0000000c050e78a4 */ /* 0x000fe2000f8e0207 */
[----:B------:R-:W-:Y:S01]  /*5a80*/  MOV R49, UR18 ;  /* 0x0000001200317c02 */ /* 0x000fe20008000f00 */
[----:B------:R-:W-:Y:S01]  /*5a90*/  UIMAD UR15, UR5, 0xd, UR7 ;  /* 0x0000000d050f78a4 */ /* 0x000fe2000f8e0207 */
[----:B------:R-:W-:Y:S01]  /*5aa0*/  MOV R43, UR19 ;  /* 0x00000013002b7c02 */ /* 0x000fe20008000f00 */
[----:B------:R-:W-:Y:S01]  /*5ab0*/  UIMAD UR16, UR5, 0xe, UR7 ;  /* 0x0000000e051078a4 */ /* 0x000fe2000f8e0207 */
[----:B------:R-:W-:Y:S01]  /*5ac0*/  MOV R53, UR20 ;  /* 0x0000001400357c02 */ /* 0x000fe20008000f00 */
[----:B------:R-:W-:Y:S01]  /*5ad0*/  UIMAD UR6, UR5, 0xf, UR7 ;  /* 0x0000000f050678a4 */ /* 0x000fe2000f8e0207 */
[----:B------:R-:W-:Y:S01]  /*5ae0*/  MOV R55, UR21 ;  /* 0x0000001500377c02 */ /* 0x000fe20008000f00 */
[----:B------:R-:W-:Y:S01]  /*5af0*/  UIADD3 UR4, UPT, UPT, -UR10, URZ, URZ ;  /* 0x000000ff0a047290 */ /* 0x000fe2000fffe1ff */
[----:B------:R-:W-:-:S02]  /*5b00*/  MOV R45, UR11 ;  /* 0x0000000b002d7c02 */ /* 0x000fc40008000f00 */
[----:B------:R-:W-:Y:S02]  /*5b10*/  MOV R59, UR12 ;  /* 0x0000000c003b7c02 */ /* 0x000fe40008000f00 */
[----:B------:R-:W-:Y:S02]  /*5b20*/  MOV R61, UR13 ;  /* 0x0000000d003d7c02 */ /* 0x000fe40008000f00 */
[----:B------:R-:W-:Y:S02]  /*5b30*/  MOV R63, UR14 ;  /* 0x0000000e003f7c02 */ /* 0x000fe40008000f00 */
[----:B------:R-:W-:Y:S02]  /*5b40*/  MOV R65, UR15 ;  /* 0x0000000f00417c02 */ /* 0x000fe40008000f00 */
[----:B------:R-:W-:Y:S02]  /*5b50*/  MOV R67, UR16 ;  /* 0x0000001000437c02 */ /* 0x000fe40008000f00 */
[----:B------:R-:W-:-:S07]  /*5b60*/  MOV R69, UR6 ;  /* 0x0000000600457c02 */ /* 0x000fce0008000f00 */
.L_x_31:
[----:B0-----:R-:W2:Y:S04]  /*5b70*/  LDG.E.CONSTANT R2, desc[UR8][R6.64+-0x4] ;  /* 0xfffffc0806027981 */ /* 0x001ea8000c1e9900 */
[----:B------:R0:W3:Y:S01]  /*5b80*/  LDG.E.CONSTANT R0, desc[UR8][R6.64] ;  /* 0x0000000806007981 */ /* 0x0000e2000c1e9900 */
[----:B------:R-:W-:Y:S01]  /*5b90*/  IADD3 R31, PT, PT, R41, -0x1, RZ ;  /* 0xffffffff291f7810 */ /* 0x000fe20007ffe0ff */
[--C-:B------:R-:W-:Y:S01]  /*5ba0*/  IMAD.WIDE.U32 R28, R47, 0x4, R38.reuse ;  /* 0x000000042f1c7825 */ /* 0x100fe200078e0026 */
[----:B------:R-:W-:Y:S01]  /*5bb0*/  IADD3 R33, PT, PT, R49, -0x1, RZ ;  /* 0xffffffff31217810 */ /* 0x000fe20007ffe0ff */
[----:B------:R-:W-:Y:S01]  /*5bc0*/  UIADD3 UR4, UPT, UPT, UR4, 0x2, URZ ;  /* 0x0000000204047890 */ /* 0x000fe2000fffe0ff */
[----:B------:R-:W-:Y:S01]  /*5bd0*/  IADD3 R25, PT, PT, R43, -0x1, RZ ;  /* 0xffffffff2b197810 */ /* 0x000fe20007ffe0ff */
[--C-:B------:R-:W-:Y:S01]  /*5be0*/  IMAD.WIDE.U32 R30, R31, 0x4, R38.reuse ;  /* 0x000000041f1e7825 */ /* 0x100fe200078e0026 */
[----:B------:R-:W-:Y:S01]  /*5bf0*/  IADD3 R27, PT, PT, R53, -0x1, RZ ;  /* 0xffffffff351b7810 */ /* 0x000fe20007ffe0ff */
[----:B------:R-:W-:Y:S01]  /*5c00*/  UISETP.NE.AND UP0, UPT, UR4, URZ, UPT ;  /* 0x000000ff0400728c */ /* 0x000fe2000bf05270 */
[----:B------:R-:W-:Y:S01]  /*5c10*/  IADD3 R12, PT, PT, R55, -0x1, RZ ;  /* 0xffffffff370c7810 */ /* 0x000fe20007ffe0ff */
[----:B------:R-:W-:Y:S01]  /*5c20*/  IMAD.WIDE.U32 R32, R33, 0x4, R38 ;  /* 0x0000000421207825 */ /* 0x000fe200078e0026 */
[----:B------:R-:W-:-:S02]  /*5c30*/  IADD3 R70, PT, PT, R61, -0x1, RZ ;  /* 0xffffffff3d467810 */ /* 0x000fc40007ffe0ff */
[----:B0-----:R-:W-:Y:S01]  /*5c40*/  IADD3 R6, P0, PT, R6, 0x8, RZ ;  /* 0x0000000806067810 */ /* 0x001fe20007f1e0ff */
[----:B------:R-:W-:-:S03]  /*5c50*/  IMAD.WIDE.U32 R22, R51, 0x4, R38 ;  /* 0x0000000433167825 */ /* 0x000fc600078e0026 */
[----:B------:R-:W-:Y:S01]  /*5c60*/  IADD3.X R7, PT, PT, RZ, R7, RZ, P0, !PT ;  /* 0x00000007ff077210 */ /* 0x000fe200007fe4ff */
[----:B------:R-:W-:-:S04]  /*5c70*/  IMAD.WIDE.U32 R24, R25, 0x4, R38 ;  /* 0x0000000419187825 */ /* 0x000fc800078e0026 */
[----:B------:R-:W-:-:S04]  /*5c80*/  IMAD.WIDE.U32 R26, R27, 0x4, R38 ;  /* 0x000000041b1a7825 */ /* 0x000fc800078e0026 */
[-C--:B--2---:R-:W-:Y:S01]  /*5c90*/  FMUL R35, R15, R2.reuse ;  /* 0x000000020f237220 */ /* 0x084fe20000400000 */
[-C--:B------:R-:W-:Y:S01]  /*5ca0*/  FMUL R71, R16, R2.reuse ;  /* 0x0000000210477220 */ /* 0x080fe20000400000 */
[-C--:B------:R-:W-:Y:S01]  /*5cb0*/  FMUL R73, R17, R2.reuse ;  /* 0x0000000211497220 */ /* 0x080fe20000400000 */
[-C--:B------:R-:W-:Y:S01]  /*5cc0*/  FMUL R75, R13, R2.reuse ;  /* 0x000000020d4b7220 */ /* 0x080fe20000400000 */
[-C--:B------:R-:W-:Y:S01]  /*5cd0*/  FMUL R77, R14, R2.reuse ;  /* 0x000000020e4d7220 */ /* 0x080fe20000400000 */
[----:B------:R0:W-:Y:S01]  /*5ce0*/  STG.E desc[UR8][R28.64], R35 ;  /* 0x000000231c007986 */ /* 0x0001e2000c101908 */
[----:B------:R-:W-:-:S03]  /*5cf0*/  FMUL R40, R18, R2 ;  /* 0x0000000212287220 */ /* 0x000fc60000400000 */
[----:B------:R1:W-:Y:S04]  /*5d00*/  STG.E desc[UR8][R30.64], R71 ;  /* 0x000000471e007986 */ /* 0x0003e8000c101908 */
[----:B------:R2:W-:Y:S01]  /*5d10*/  STG.E desc[UR8][R32.64], R73 ;  /* 0x0000004920007986 */ /* 0x0005e2000c101908 */
[----:B0-----:R-:W-:Y:S01]  /*5d20*/  IADD3 R35, PT, PT, R59, -0x1, RZ ;  /* 0xffffffff3b237810 */ /* 0x001fe20007ffe0ff */
[----:B------:R-:W-:-:S04]  /*5d30*/  IMAD.WIDE.U32 R28, R12, 0x4, R38 ;  /* 0x000000040c1c7825 */ /* 0x000fc800078e0026 */
[-C--:B------:R-:W-:Y:S01]  /*5d40*/  FMUL R12, R9, R2.reuse ;  /* 0x00000002090c7220 */ /* 0x080fe20000400000 */
[----:B------:R0:W-:Y:S01]  /*5d50*/  STG.E desc[UR8][R22.64], R75 ;  /* 0x0000004b16007986 */ /* 0x0001e2000c101908 */
[-C--:B-1----:R-:W-:Y:S01]  /*5d60*/  FMUL R71, R11, R2.reuse ;  /* 0x000000020b477220 */ /* 0x082fe20000400000 */
[--C-:B------:R-:W-:Y:S02]  /*5d70*/  IMAD.WIDE.U32 R30, R57, 0x4, R38.reuse ;  /* 0x00000004391e7825 */ /* 0x100fe400078e0026 */
[----:B------:R1:W-:Y:S01]  /*5d80*/  STG.E desc[UR8][R24.64], R77 ;  /* 0x0000004d18007986 */ /* 0x0003e2000c101908 */
[----:B--2---:R-:W-:Y:S01]  /*5d90*/  IADD3 R33, PT, PT, R45, -0x1, RZ ;  /* 0xffffffff2d217810 */ /* 0x004fe20007ffe0ff */
[----:B------:R-:W-:Y:S01]  /*5da0*/  FMUL R73, R10, R2 ;  /* 0x000000020a497220 */ /* 0x000fe20000400000 */
[--C-:B------:R-:W-:Y:S01]  /*5db0*/  IMAD.WIDE.U32 R34, R35, 0x4, R38.reuse ;  /* 0x0000000423227825 */ /* 0x100fe200078e0026 */
[----:B------:R2:W-:Y:S03]  /*5dc0*/  STG.E desc[UR8][R26.64], R71 ;  /* 0x000000471a007986 */ /* 0x0005e6000c101908 */
[----:B------:R-:W-:-:S04]  /*5dd0*/  IMAD.WIDE.U32 R32, R33, 0x4, R38 ;  /* 0x0000000421207825 */ /* 0x000fc800078e0026 */
[-C--:B0-----:R-:W-:Y:S01]  /*5de0*/  FMUL R75, R19, R2.reuse ;  /* 0x00000002134b7220 */ /* 0x081fe20000400000 */
[----:B------:R-:W-:Y:S01]  /*5df0*/  IADD3 R23, PT, PT, R63, -0x1, RZ ;  /* 0xffffffff3f177810 */ /* 0x000fe20007ffe0ff */
[----:B------:R0:W-:Y:S01]  /*5e00*/  STG.E desc[UR8][R28.64], R12 ;  /* 0x0000000c1c007986 */ /* 0x0001e2000c101908 */
[----:B-1----:R-:W-:Y:S01]  /*5e10*/  FMUL R77, R3, R2 ;  /* 0x00000002034d7220 */ /* 0x002fe20000400000 */
[----:B------:R-:W-:Y:S02]  /*5e20*/  IADD3 R25, PT, PT, R65, -0x1, RZ ;  /* 0xffffffff41197810 */ /* 0x000fe40007ffe0ff */
[----:B------:R1:W-:Y:S01]  /*5e30*/  STG.E desc[UR8][R30.64], R73 ;  /* 0x000000491e007986 */ /* 0x0003e2000c101908 */
[--C-:B------:R-:W-:Y:S01]  /*5e40*/  IMAD.WIDE.U32 R22, R23, 0x4, R38.reuse ;  /* 0x0000000417167825 */ /* 0x100fe200078e0026 */
[----:B--2---:R-:W-:Y:S02]  /*5e50*/  IADD3 R27, PT, PT, R67, -0x1, RZ ;  /* 0xffffffff431b7810 */ /* 0x004fe40007ffe0ff */
[----:B------:R3:W-:Y:S01]  /*5e60*/  STG.E desc[UR8][R32.64], R40 ;  /* 0x0000002820007986 */ /* 0x0007e2000c101908 */
[----:B------:R-:W-:Y:S01]  /*5e70*/  IMAD.WIDE.U32 R70, R70, 0x4, R38 ;  /* 0x0000000446467825 */ /* 0x000fe200078e0026 */
[----:B0-----:R-:W-:-:S02]  /*5e80*/  IADD3 R29, PT, PT, R69, -0x1, RZ ;  /* 0xffffffff451d7810 */ /* 0x001fc40007ffe0ff */
[----:B------:R0:W-:Y:S01]  /*5e90*/  STG.E desc[UR8][R34.64], R75 ;  /* 0x0000004b22007986 */ /* 0x0001e2000c101908 */
[----:B------:R-:W-:-:S04]  /*5ea0*/  IMAD.WIDE.U32 R24, R25, 0x4, R38 ;  /* 0x0000000419187825 */ /* 0x000fc800078e0026 */
[-C--:B------:R-:W-:Y:S01]  /*5eb0*/  FMUL R12, R20, R2.reuse ;  /* 0x00000002140c7220 */ /* 0x080fe20000400000 */
[----:B-1----:R-:W-:Y:S01]  /*5ec0*/  FMUL R73, R8, R2 ;  /* 0x0000000208497220 */ /* 0x002fe20000400000 */
[----:B------:R1:W-:Y:S01]  /*5ed0*/  STG.E desc[UR8][R70.64], R77 ;  /* 0x0000004d46007986 */ /* 0x0003e2000c101908 */
[----:B------:R-:W-:Y:S01]  /*5ee0*/  IMAD.WIDE.U32 R26, R27, 0x4, R38 ;  /* 0x000000041b1a7825 */ /* 0x000fe200078e0026 */
[----:B------:R-:W-:-:S03]  /*5ef0*/  IADD3 R31, PT, PT, R51, 0x1, RZ ;  /* 0x00000001331f7810 */ /* 0x000fc60007ffe0ff */
[----:B---3--:R-:W-:Y:S01]  /*5f00*/  FMUL R40, R16, R0 ;  /* 0x0000000010287220 */ /* 0x008fe20000400000 */
[----:B------:R2:W-:Y:S01]  /*5f10*/  STG.E desc[UR8][R22.64], R73 ;  /* 0x0000004916007986 */ /* 0x0005e2000c101908 */
[----:B------:R-:W-:Y:S01]  /*5f20*/  IMAD.WIDE.U32 R28, R29, 0x4, R38 ;  /* 0x000000041d1c7825 */ /* 0x000fe200078e0026 */
[----:B------:R-:W-:-:S03]  /*5f30*/  IADD3 R51, PT, PT, R51, 0x2, RZ ;  /* 0x0000000233337810 */ /* 0x000fc60007ffe0ff */
[-C--:B0-----:R-:W-:Y:S01]  /*5f40*/  FMUL R75, R4, R2.reuse ;  /* 0x00000002044b7220 */ /* 0x081fe20000400000 */
[----:B------:R-:W-:Y:S01]  /*5f50*/  FMUL R2, R21, R2 ;  /* 0x0000000215027220 */ /* 0x000fe20000400000 */
[C---:B------:R-:W-:Y:S01]  /*5f60*/  IMAD.WIDE.U32 R32, R41.reuse, 0x4, R38 ;  /* 0x0000000429207825 */ /* 0x040fe200078e0026 */
[----:B------:R-:W-:-:S03]  /*5f70*/  IADD3 R41, PT, PT, R41, 0x2, RZ ;  /* 0x0000000229297810 */ /* 0x000fc60007ffe0ff */
[----:B-1----:R-:W-:Y:S01]  /*5f80*/  FMUL R77, R15, R0 ;  /* 0x000000000f4d7220 */ /* 0x002fe20000400000 */
[----:B------:R-:W-:Y:S01]  /*5f90*/  IADD3 R71, PT, PT, R47, 0x1, RZ ;  /* 0x000000012f477810 */ /* 0x000fe20007ffe0ff */
[----:B------:R0:W-:Y:S01]  /*5fa0*/  STG.E desc[UR8][R24.64], R75 ;  /* 0x0000004b18007986 */ /* 0x0001e2000c101908 */
[----:B------:R-:W-:-:S04]  /*5fb0*/  IMAD.WIDE.U32 R34, R49, 0x4, R38 ;  /* 0x0000000431227825 */ /* 0x000fc800078e0026 */
[----:B--2---:R-:W-:Y:S01]  /*5fc0*/  FMUL R73, R17, R0 ;  /* 0x0000000011497220 */ /* 0x004fe20000400000 */
[----:B------:R-:W-:Y:S01]  /*5fd0*/  IADD3 R49, PT, PT, R49, 0x2, RZ ;  /* 0x0000000231317810 */ /* 0x000fe20007ffe0ff */
[----:B------:R1:W-:Y:S01]  /*5fe0*/  STG.E desc[UR8][R26.64], R12 ;  /* 0x0000000c1a007986 */ /* 0x0003e2000c101908 */
[--C-:B------:R-:W-:Y:S01]  /*5ff0*/  IMAD.WIDE.U32 R70, R71, 0x4, R38.reuse ;  /* 0x0000000447467825 */ /* 0x100fe200078e0026 */
[----:B------:R-:W-:Y:S02]  /*6000*/  IADD3 R47, PT, PT, R47, 0x2, RZ ;  /* 0x000000022f2f7810 */ /* 0x000fe40007ffe0ff */
[----:B------:R2:W-:Y:S01]  /*6010*/  STG.E desc[UR8][R28.64], R2 ;  /* 0x000000021c007986 */ /* 0x0005e2000c101908 */
[----:B------:R-:W-:-:S04]  /*6020*/  IMAD.WIDE.U32 R30, R31, 0x4, R38 ;  /* 0x000000041f1e7825 */ /* 0x000fc800078e0026 */
[----:B0-----:R-:W-:Y:S01]  /*6030*/  FMUL R75, R13, R0 ;  /* 0x000000000d4b7220 */ /* 0x001fe20000400000 */
[----:B------:R0:W-:Y:S01]  /*6040*/  STG.E desc[UR8][R70.64], R77 ;  /* 0x0000004d46007986 */ /* 0x0001e2000c101908 */
[C---:B------:R-:W-:Y:S01]  /*6050*/  IMAD.WIDE.U32 R22, R43.reuse, 0x4, R38 ;  /* 0x000000042b167825 */ /* 0x040fe200078e0026 */
[----:B------:R-:W-:-:S03]  /*6060*/  IADD3 R43, PT, PT, R43, 0x2, RZ ;  /* 0x000000022b2b7810 */ /* 0x000fc60007ffe0ff */
[----:B-1----:R-:W-:Y:S01]  /*6070*/  FMUL R12, R19, R0 ;  /* 0x00000000130c7220 */ /* 0x002fe20000400000 */
[----:B------:R1:W-:Y:S01]  /*6080*/  STG.E desc[UR8][R32.64], R40 ;  /* 0x0000002820007986 */ /* 0x0003e2000c101908 */
[C---:B------:R-:W-:Y:S01]  /*6090*/  IMAD.WIDE.U32 R24, R53.reuse, 0x4, R38 ;  /* 0x0000000435187825 */ /* 0x040fe200078e0026 */
[----:B------:R-:W-:-:S03]  /*60a0*/  IADD3 R53, PT, PT, R53, 0x2, RZ ;  /* 0x0000000235357810 */ /* 0x000fc60007ffe0ff */
[----:B--2---:R-:W-:Y:S01]  /*60b0*/  FMUL R2, R14, R0 ;  /* 0x000000000e027220 */ /* 0x004fe20000400000 */
[----:B------:R-:W-:Y:S01]  /*60c0*/  IADD3 R29, PT, PT, R57, 0x1, RZ ;  /* 0x00000001391d7810 */ /* 0x000fe20007ffe0ff */
[----:B------:R2:W-:Y:S01]  /*60d0*/  STG.E desc[UR8][R34.64], R73 ;  /* 0x0000004922007986 */ /* 0x0005e2000c101908 */
[C---:B------:R-:W-:Y:S01]  /*60e0*/  IMAD.WIDE.U32 R26, R55.reuse, 0x4, R38 ;  /* 0x00000004371a7825 */ /* 0x040fe200078e0026 */
[----:B------:R-:W-:-:S03]  /*60f0*/  IADD3 R55, PT, PT, R55, 0x2, RZ ;  /* 0x0000000237377810 */ /* 0x000fc60007ffe0ff */
[-C--:B0-----:R-:W-:Y:S01]  /*6100*/  FMUL R71, R11, R0.reuse ;  /* 0x000000000b477220 */ /* 0x081fe20000400000 */
[-C--:B------:R-:W-:Y:S01]  /*6110*/  FMUL R77, R9, R0.reuse ;  /* 0x00000000094d7220 */ /* 0x080fe20000400000 */
[--C-:B------:R-:W-:Y:S01]  /*6120*/  IMAD.WIDE.U32 R28, R29, 0x4, R38.reuse ;  /* 0x000000041d1c7825 */ /* 0x100fe200078e0026 */
[----:B------:R0:W-:Y:S01]  /*6130*/  STG.E desc[UR8][R30.64], R75 ;  /* 0x0000004b1e007986 */ /* 0x0001e2000c101908 */
[----:B------:R-:W-:Y:S02]  /*6140*/  IADD3 R57, PT, PT, R57, 0x2, RZ ;  /* 0x0000000239397810 */ /* 0x000fe40007ffe0ff */
[C-C-:B-1----:R-:W-:Y:S01]  /*6150*/  IMAD.WIDE.U32 R32, R59.reuse, 0x4, R38.reuse ;  /* 0x000000043b207825 */ /* 0x142fe200078e0026 */
[----:B------:R1:W-:Y:S01]  /*6160*/  STG.E desc[UR8][R22.64], R2 ;  /* 0x0000000216007986 */ /* 0x0003e2000c101908 */
[----:B------:R-:W-:Y:S02]  /*6170*/  IADD3 R59, PT, PT, R59, 0x2, RZ ;  /* 0x000000023b3b7810 */ /* 0x000fe40007ffe0ff */
[----:B--2---:R-:W-:Y:S01]  /*6180*/  FMUL R73, R10, R0 ;  /* 0x000000000a497220 */ /* 0x004fe20000400000 */
[C---:B------:R-:W-:Y:S01]  /*6190*/  IMAD.WIDE.U32 R34, R61.reuse, 0x4, R38 ;  /* 0x000000043d227825 */ /* 0x040fe200078e0026 */
[----:B------:R2:W-:Y:S01]  /*61a0*/  STG.E desc[UR8][R24.64], R71 ;  /* 0x0000004718007986 */ /* 0x0005e2000c101908 */
[----:B------:R-:W-:-:S02]  /*61b0*/  IADD3 R61, PT, PT, R61, 0x2, RZ ;  /* 0x000000023d3d7810 */ /* 0x000fc40007ffe0ff */
[----:B0-----:R-:W-:-:S04]  /*61c0*/  IMAD.WIDE.U32 R30, R45, 0x4, R38 ;  /* 0x000000042d1e7825 */ /* 0x001fc800078e0026 */
[-C--:B------:R-:W-:Y:S01]  /*61d0*/  FMUL R75, R18, R0.reuse ;  /* 0x00000000124b7220 */ /* 0x080fe20000400000 */
[----:B------:R0:W-:Y:S01]  /*61e0*/  STG.E desc[UR8][R26.64], R77 ;  /* 0x0000004d1a007986 */ /* 0x0001e2000c101908 */
[----:B------:R-:W-:Y:S01]  /*61f0*/  IADD3 R45, PT, PT, R45, 0x2, RZ ;  /* 0x000000022d2d7810 */ /* 0x000fe20007ffe0ff */
[-C--:B-1----:R-:W-:Y:S01]  /*6200*/  FMUL R2, R3, R0.reuse ;  /* 0x0000000003027220 */ /* 0x082fe20000400000 */
[C-C-:B------:R-:W-:Y:S01]  /*6210*/  IMAD.WIDE.U32 R22, R63.reuse, 0x4, R38.reuse ;  /* 0x000000043f167825 */ /* 0x140fe200078e0026 */
        /* <DEDUP_REMOVED lines=11> */
[C---:B------:R-:W-:Y:S01]  /*62d0*/  IMAD.WIDE.U32 R28, R69.reuse, 0x4, R38 ;  /* 0x00000004451c7825 */ /* 0x040fe200078e0026 */
[----:B------:R0:W-:Y:S01]  /*62e0*/  STG.E desc[UR8][R34.64], R2 ;  /* 0x0000000222007986 */ /* 0x0001e2000c101908 */
[----:B------:R-:W-:Y:S02]  /*62f0*/  IADD3 R69, PT, PT, R69, 0x2, RZ ;  /* 0x0000000245457810 */ /* 0x000fe40007ffe0ff */
[----:B--2---:R-:W-:Y:S01]  /*6300*/  FMUL R31, R21, R0 ;  /* 0x00000000151f7220 */ /* 0x004fe20000400000 */
[----:B------:R0:W-:Y:S04]  /*6310*/  STG.E desc[UR8][R22.64], R71 ;  /* 0x0000004716007986 */ /* 0x0001e8000c101908 */
[----:B------:R0:W-:Y:S04]  /*6320*/  STG.E desc[UR8][R24.64], R73 ;  /* 0x0000004918007986 */ /* 0x0001e8000c101908 */
[----:B------:R0:W-:Y:S04]  /*6330*/  STG.E desc[UR8][R26.64], R77 ;  /* 0x0000004d1a007986 */ /* 0x0001e8000c101908 */
[----:B------:R0:W-:Y:S01]  /*6340*/  STG.E desc[UR8][R28.64], R31 ;  /* 0x0000001f1c007986 */ /* 0x0001e2000c101908 */
[----:B------:R-:W-:Y:S05]  /*6350*/  BRA.U UP0, `(.L_x_31) ;  /* 0xfffffff900047547 */ /* 0x000fea000b83ffff */
.L_x_30:
[----:B------:R-:W-:-:S04]  /*6360*/  ULOP3.LUT UR4, UR5, 0x1, URZ, 0xc0, !UPT ;  /* 0x0000000105047892 */ /* 0x000fc8000f8ec0ff */
[----:B------:R-:W-:-:S06]  /*6370*/  UISETP.NE.U32.AND UP0, UPT, UR4, 0x1, UPT ;  /* 0x000000010400788c */ /* 0x000fcc000bf05070 */
[----:B------:R-:W-:-:S13]  /*6380*/  PLOP3.LUT P0, PT, PT, PT, UP0, 0x80, 0x8 ;  /* 0x000000000008781c */ /* 0x000fda0003f0f008 */
[----:B------:R-:W-:Y:S05]  /*6390*/  @P0 EXIT ;  /* 0x000000000000094d */ /* 0x000fea0003800000 */
[----:B------:R-:W-:-:S05]  /*63a0*/  IMAD.WIDE.U32 R36, R5, 0x4, R36 ;  /* 0x0000000405247825 */ /* 0x000fca00078e0024 */
[----:B------:R1:W2:Y:S01]  /*63b0*/  LDG.E.CONSTANT R0, desc[UR8][R36.64] ;  /* 0x0000000824007981 */ /* 0x0002a2000c1e9900 */
[----:B------:R-:W-:-:S04]  /*63c0*/  IADD3 R5, PT, PT, R5, UR5, RZ ;  /* 0x0000000505057c10 */ /* 0x000fc8000fffe0ff */
[C---:B0-----:R-:W-:Y:S01]  /*63d0*/  IADD3 R23, PT, PT, R5.reuse, UR5, RZ ;  /* 0x0000000505177c10 */ /* 0x041fe2000fffe0ff */
[----:B------:R-:W-:-:S03]  /*63e0*/  IMAD.WIDE.U32 R6, R5, 0x4, R38 ;  /* 0x0000000405067825 */ /* 0x000fc600078e0026 */
[C---:B------:R-:W-:Y:S01]  /*63f0*/  IADD3 R25, PT, PT, R23.reuse, UR5, RZ ;  /* 0x0000000517197c10 */ /* 0x040fe2000fffe0ff */
        /* <DEDUP_REMOVED lines=15> */
[C---:B-1----:R-:W-:Y:S01]  /*64f0*/  IADD3 R37, PT, PT, R41.reuse, UR5, RZ ;  /* 0x0000000529257c10 */ /* 0x042fe2000fffe0ff */
        /* <DEDUP_REMOVED lines=27> */
[----:B------:R-:W-:Y:S01]  /*66b0*/  FMUL R21, R21, R0 ;  /* 0x0000000015157220 */ /* 0x000fe20000400000 */
        /* <DEDUP_REMOVED lines=13> */
        .weak           $__internal_0_$__cuda_sm20_sqrt_rn_f32_slowpath
        .type           $__internal_0_$__cuda_sm20_sqrt_rn_f32_slowpath,@function
        .size           $__internal_0_$__cuda_sm20_sqrt_rn_f32_slowpath,($__internal_1_$__cuda_sm3x_div_rn_noftz_f32_slowpath - $__internal_0_$__cuda_sm20_sqrt_rn_f32_slowpath)
$__internal_0_$__cuda_sm20_sqrt_rn_f32_slowpath:
[----:B------:R-:W-:-:S13]  /*6790*/  LOP3.LUT P0, RZ, R7, 0x7fffffff, RZ, 0xc0, !PT ;  /* 0x7fffffff07ff7812 */ /* 0x000fda000780c0ff */
[----:B------:R-:W-:Y:S05]  /*67a0*/  @!P0 BRA `(.L_x_32) ;  /* 0x0000000000448947 */ /* 0x000fea0003800000 */
[----:B------:R-:W-:Y:S02]  /*67b0*/  FSETP.GEU.FTZ.AND P0, PT, R7, RZ, PT ;  /* 0x000000ff0700720b */ /* 0x000fe40003f1e000 */
[----:B------:R-:W-:-:S11]  /*67c0*/  MOV R4, R7 ;  /* 0x0000000700047202 */ /* 0x000fd60000000f00 */
[----:B------:R-:W-:Y:S01]  /*67d0*/  @!P0 MOV R7, 0x7fffffff ;  /* 0x7fffffff00078802 */ /* 0x000fe20000000f00 */
[----:B------:R-:W-:Y:S06]  /*67e0*/  @!P0 BRA `(.L_x_32) ;  /* 0x0000000000348947 */ /* 0x000fec0003800000 */
[----:B------:R-:W-:-:S13]  /*67f0*/  FSETP.GTU.FTZ.AND P0, PT, |R4|, +INF , PT ;  /* 0x7f8000000400780b */ /* 0x000fda0003f1c200 */
[----:B------:R-:W-:Y:S01]  /*6800*/  @P0 FADD.FTZ R7, R4, 1 ;  /* 0x3f80000004070421 */ /* 0x000fe20000010000 */
[----:B------:R-:W-:Y:S06]  /*6810*/  @P0 BRA `(.L_x_32) ;  /* 0x0000000000280947 */ /* 0x000fec0003800000 */
[----:B------:R-:W-:-:S13]  /*6820*/  FSETP.NEU.FTZ.AND P0, PT, |R4|, +INF , PT ;  /* 0x7f8000000400780b */ /* 0x000fda0003f1d200 */
[----:B------:R-:W-:-:S04]  /*6830*/  @P0 FFMA R5, R4, 1.84467440737095516160e+19, RZ ;  /* 0x5f80000004050823 */ /* 0x000fc800000000ff */
[----:B------:R-:W0:Y:S02]  /*6840*/  @P0 MUFU.RSQ R6, R5 ;  /* 0x0000000500060308 */ /* 0x000e240000001400 */
[----:B0-----:R-:W-:Y:S01]  /*6850*/  @P0 FMUL.FTZ R8, R5, R6 ;  /* 0x0000000605080220 */ /* 0x001fe20000410000 */
[----:B------:R-:W-:-:S03]  /*6860*/  @P0 FMUL.FTZ R6, R6, 0.5 ;  /* 0x3f00000006060820 */ /* 0x000fc60000410000 */
[----:B------:R-:W-:-:S04]  /*6870*/  @P0 FADD.FTZ R7, -R8, -RZ ;  /* 0x800000ff08070221 */ /* 0x000fc80000010100 */
[----:B------:R-:W-:Y:S01]  /*6880*/  @P0 FFMA R9, R8, R7, R5 ;  /* 0x0000000708090223 */ /* 0x000fe20000000005 */
[----:B------:R-:W-:-:S03]  /*6890*/  @!P0 MOV R7, R4 ;  /* 0x0000000400078202 */ /* 0x000fc60000000f00 */
[----:B------:R-:W-:-:S04]  /*68a0*/  @P0 FFMA R6, R9, R6, R8 ;  /* 0x0000000609060223 */ /* 0x000fc80000000008 */
[----:B------:R-:W-:-:S07]  /*68b0*/  @P0 FMUL.FTZ R7, R6, 2.3283064365386962891e-10 ;  /* 0x2f80000006070820 */ /* 0x000fce0000410000 */
.L_x_32:
[----:B------:R-:W-:Y:S01]  /*68c0*/  HFMA2 R5, -RZ, RZ, 0, 0 ;  /* 0x00000000ff057431 */ /* 0x000fe200000001ff */
[----:B------:R-:W-:-:S04]  /*68d0*/  MOV R4, R10 ;  /* 0x0000000a00047202 */ /* 0x000fc80000000f00 */
[----:B------:R-:W-:Y:S05]  /*68e0*/  RET.REL.NODEC R4 `(_Z23eval_sh_backward_kerneljjjjPK6float3PKfPf) ;  /* 0xffffff9404c47950 */ /* 0x000fea0003c3ffff */
        .weak           $__internal_1_$__cuda_sm3x_div_rn_noftz_f32_slowpath
        .type           $__internal_1_$__cuda_sm3x_div_rn_noftz_f32_slowpath,@function
        .size           $__internal_1_$__cuda_sm3x_div_rn_noftz_f32_slowpath,(.L_x_113 - $__internal_1_$__cuda_sm3x_div_rn_noftz_f32_slowpath)
$__internal_1_$__cuda_sm3x_div_rn_noftz_f32_slowpath:
[----:B------:R-:W-:Y:S01]  /*68f0*/  SHF.R.U32.HI R6, RZ, 0x17, R4 ;  /* 0x00000017ff067819 */ /* 0x000fe20000011604 */
[----:B------:R-:W-:Y:S01]  /*6900*/  BSSY.RECONVERGENT B1, `(.L_x_33) ;  /* 0x0000063000017945 */ /* 0x000fe20003800200 */
[----:B------:R-:W-:Y:S02]  /*6910*/  SHF.R.U32.HI R5, RZ, 0x17, R3 ;  /* 0x00000017ff057819 */ /* 0x000fe40000011603 */
[----:B------:R-:W-:Y:S02]  /*6920*/  LOP3.LUT R13, R6, 0xff, RZ, 0xc0, !PT ;  /* 0x000000ff060d7812 */ /* 0x000fe400078ec0ff */
[----:B------:R-:W-:Y:S02]  /*6930*/  LOP3.LUT R9, R5, 0xff, RZ, 0xc0, !PT ;  /* 0x000000ff05097812 */ /* 0x000fe400078ec0ff */
[----:B------:R-:W-:Y:S02]  /*6940*/  IADD3 R8, PT, PT, R13, -0x1, RZ ;  /* 0xffffffff0d087810 */ /* 0x000fe40007ffe0ff */
[----:B------:R-:W-:-:S02]  /*6950*/  IADD3 R7, PT, PT, R9, -0x1, RZ ;  /* 0xffffffff09077810 */ /* 0x000fc40007ffe0ff */
[----:B------:R-:W-:Y:S02]  /*6960*/  ISETP.GT.U32.AND P0, PT, R8, 0xfd, PT ;  /* 0x000000fd0800780c */ /* 0x000fe40003f04070 */
[----:B------:R-:W-:Y:S02]  /*6970*/  MOV R6, R4 ;  /* 0x0000000400067202 */ /* 0x000fe40000000f00 */
[----:B------:R-:W-:-:S13]  /*6980*/  ISETP.GT.U32.OR P0, PT, R7, 0xfd, P0 ;  /* 0x000000fd0700780c */ /* 0x000fda0000704470 */
[----:B------:R-:W-:Y:S01]  /*6990*/  @!P0 MOV R5, RZ ;  /* 0x000000ff00058202 */ /* 0x000fe20000000f00 */
[----:B------:R-:W-:Y:S06]  /*69a0*/  @!P0 BRA `(.L_x_34) ;  /* 0x00000000005c8947 */ /* 0x000fec0003800000 */
[----:B------:R-:W-:Y:S02]  /*69b0*/  FSETP.GTU.FTZ.AND P0, PT, |R3|, +INF , PT ;  /* 0x7f8000000300780b */ /* 0x000fe40003f1c200 */
[----:B------:R-:W-:-:S04]  /*69c0*/  FSETP.GTU.FTZ.AND P1, PT, |R4|, +INF , PT ;  /* 0x7f8000000400780b */ /* 0x000fc80003f3c200 */
[----:B------:R-:W-:-:S13]  /*69d0*/  PLOP3.LUT P0, PT, P0, P1, PT, 0xf8, 0x8f ;  /* 0x00000000008f781c */ /* 0x000fda0000703f70 */
[----:B------:R-:W-:Y:S05]  /*69e0*/  @P0 BRA `(.L_x_35) ;  /* 0x00000004004c0947 */ /* 0x000fea0003800000 */
[----:B------:R-:W-:-:S13]  /*69f0*/  LOP3.LUT P0, RZ, R6, 0x7fffffff, R3, 0xc8, !PT ;  /* 0x7fffffff06ff7812 */ /* 0x000fda000780c803 */
[----:B------:R-:W-:Y:S05]  /*6a00*/  @!P0 BRA `(.L_x_36) ;  /* 0x00000004003c8947 */ /* 0x000fea0003800000 */
[C---:B------:R-:W-:Y:S02]  /*6a10*/  FSETP.NEU.FTZ.AND P3, PT, |R3|.reuse, +INF , PT ;  /* 0x7f8000000300780b */ /* 0x040fe40003f7d200 */
[----:B------:R-:W-:Y:S02]  /*6a20*/  FSETP.NEU.FTZ.AND P1, PT, |R4|, +INF , PT ;  /* 0x7f8000000400780b */ /* 0x000fe40003f3d200 */
[----:B------:R-:W-:-:S11]  /*6a30*/  FSETP.NEU.FTZ.AND P0, PT, |R3|, +INF , PT ;  /* 0x7f8000000300780b */ /* 0x000fd60003f1d200 */
[----:B------:R-:W-:Y:S05]  /*6a40*/  @!P1 BRA !P3, `(.L_x_36) ;  /* 0x00000004002c9947 */ /* 0x000fea0005800000 */
[----:B------:R-:W-:-:S04]  /*6a50*/  LOP3.LUT P3, RZ, R3, 0x7fffffff, RZ, 0xc0, !PT ;  /* 0x7fffffff03ff7812 */ /* 0x000fc8000786c0ff */
[----:B------:R-:W-:-:S13]  /*6a60*/  PLOP3.LUT P1, PT, P1, P3, PT, 0x2f, 0xf2 ;  /* 0x0000000000f2781c */ /* 0x000fda0000f26577 */
[----:B------:R-:W-:Y:S05]  /*6a70*/  @P1 BRA `(.L_x_37) ;  /* 0x0000000400181947 */ /* 0x000fea0003800000 */
[----:B------:R-:W-:-:S04]  /*6a80*/  LOP3.LUT P1, RZ, R6, 0x7fffffff, RZ, 0xc0, !PT ;  /* 0x7fffffff06ff7812 */ /* 0x000fc8000782c0ff */
[----:B------:R-:W-:-:S13]  /*6a90*/  PLOP3.LUT P0, PT, P0, P1, PT, 0x2f, 0xf2 ;  /* 0x0000000000f2781c */ /* 0x000fda0000702577 */
[----:B------:R-:W-:Y:S05]  /*6aa0*/  @P0 BRA `(.L_x_38) ;  /* 0x0000000400000947 */ /* 0x000fea0003800000 */
[----:B------:R-:W-:Y:S02]  /*6ab0*/  ISETP.GE.AND P0, PT, R7, RZ, PT ;  /* 0x000000ff0700720c */ /* 0x000fe40003f06270 */
[----:B------:R-:W-:-:S11]  /*6ac0*/  ISETP.GE.AND P1, PT, R8, RZ, PT ;  /* 0x000000ff0800720c */ /* 0x000fd60003f26270 */
[----:B------:R-:W-:Y:S01]  /*6ad0*/  @P0 MOV R5, RZ ;  /* 0x000000ff00050202 */ /* 0x000fe20000000f00 */
[----:B------:R-:W-:Y:S01]  /*6ae0*/  @!P0 FFMA R3, R3, 1.84467440737095516160e+19, RZ ;  /* 0x5f80000003038823 */ /* 0x000fe200000000ff */
[----:B------:R-:W-:Y:S01]  /*6af0*/  @!P0 MOV R5, 0xffffffc0 ;  /* 0xffffffc000058802 */ /* 0x000fe20000000f00 */
[----:B------:R-:W-:-:S03]  /*6b00*/  @!P1 FFMA R6, R4, 1.84467440737095516160e+19, RZ ;  /* 0x5f80000004069823 */ /* 0x000fc600000000ff */
[----:B------:R-:W-:-:S07]  /*6b10*/  @!P1 IADD3 R5, PT, PT, R5, 0x40, RZ ;  /* 0x0000004005059810 */ /* 0x000fce0007ffe0ff */
.L_x_34:
[----:B------:R-:W-:Y:S01]  /*6b20*/  LEA R7, R13, 0xc0800000, 0x17 ;  /* 0xc08000000d077811 */ /* 0x000fe200078eb8ff */
[----:B------:R-:W-:Y:S03]  /*6b30*/  BSSY.RECONVERGENT B2, `(.L_x_39) ;  /* 0x0000036000027945 */ /* 0x000fe60003800200 */
[----:B------:R-:W-:Y:S02]  /*6b40*/  IADD3 R7, PT, PT, -R7, R6, RZ ;  /* 0x0000000607077210 */ /* 0x000fe40007ffe1ff */
[----:B------:R-:W-:Y:S02]  /*6b50*/  IADD3 R6, PT, PT, R9, -0x7f, RZ ;  /* 0xffffff8109067810 */ /* 0x000fe40007ffe0ff */
[----:B------:R-:W0:Y:S01]  /*6b60*/  MUFU.RCP R8, R7 ;  /* 0x0000000700087308 */ /* 0x000e220000001000 */
[----:B------:R-:W-:Y:S02]  /*6b70*/  FADD.FTZ R10, -R7, -RZ ;  /* 0x800000ff070a7221 */ /* 0x000fe40000010100 */
[C---:B------:R-:W-:Y:S01]  /*6b80*/  IMAD R3, R6.reuse, -0x800000, R3 ;  /* 0xff80000006037824 */ /* 0x040fe200078e0203 */
[----:B------:R-:W-:-:S04]  /*6b90*/  IADD3 R6, PT, PT, R6, 0x7f, -R13 ;  /* 0x0000007f06067810 */ /* 0x000fc80007ffe80d */
[----:B------:R-:W-:Y:S01]  /*6ba0*/  IADD3 R6, PT, PT, R6, R5, RZ ;  /* 0x0000000506067210 */ /* 0x000fe20007ffe0ff */
[----:B0-----:R-:W-:-:S04]  /*6bb0*/  FFMA R9, R8, R10, 1 ;  /* 0x3f80000008097423 */ /* 0x001fc8000000000a */
[----:B------:R-:W-:-:S04]  /*6bc0*/  FFMA R15, R8, R9, R8 ;  /* 0x00000009080f7223 */ /* 0x000fc80000000008 */
[----:B------:R-:W-:-:S04]  /*6bd0*/  FFMA R8, R3, R15, RZ ;  /* 0x0000000f03087223 */ /* 0x000fc800000000ff */
[----:B------:R-:W-:-:S04]  /*6be0*/  FFMA R9, R10, R8, R3 ;  /* 0x000000080a097223 */ /* 0x000fc80000000003 */
[----:B------:R-:W-:-:S04]  /*6bf0*/  FFMA R12, R15, R9, R8 ;  /* 0x000000090f0c7223 */ /* 0x000fc80000000008 */
[----:B------:R-:W-:-:S04]  /*6c00*/  FFMA R9, R10, R12, R3 ;  /* 0x0000000c0a097223 */ /* 0x000fc80000000003 */
[----:B------:R-:W-:-:S05]  /*6c10*/  FFMA R8, R15, R9, R12 ;  /* 0x000000090f087223 */ /* 0x000fca000000000c */
[----:B------:R-:W-:-:S04]  /*6c20*/  SHF.R.U32.HI R3, RZ, 0x17, R8 ;  /* 0x00000017ff037819 */ /* 0x000fc80000011608 */
[----:B------:R-:W-:-:S04]  /*6c30*/  LOP3.LUT R3, R3, 0xff, RZ, 0xc0, !PT ;  /* 0x000000ff03037812 */ /* 0x000fc800078ec0ff */
[----:B------:R-:W-:-:S04]  /*6c40*/  IADD3 R7, PT, PT, R3, R6, RZ ;  /* 0x0000000603077210 */ /* 0x000fc80007ffe0ff */
[----:B------:R-:W-:-:S04]  /*6c50*/  IADD3 R3, PT, PT, R7, -0x1, RZ ;  /* 0xffffffff07037810 */ /* 0x000fc80007ffe0ff */
[----:B------:R-:W-:-:S13]  /*6c60*/  ISETP.GE.U32.AND P0, PT, R3, 0xfe, PT ;  /* 0x000000fe0300780c */ /* 0x000fda0003f06070 */
[----:B------:R-:W-:Y:S05]  /*6c70*/  @!P0 BRA `(.L_x_40) ;  /* 0x0000000000808947 */ /* 0x000fea0003800000 */
[----:B------:R-:W-:-:S13]  /*6c80*/  ISETP.GT.AND P0, PT, R7, 0xfe, PT ;  /* 0x000000fe0700780c */ /* 0x000fda0003f04270 */
[----:B------:R-:W-:Y:S05]  /*6c90*/  @P0 BRA `(.L_x_41) ;  /* 0x00000000006c0947 */ /* 0x000fea0003800000 */
[----:B------:R-:W-:-:S13]  /*6ca0*/  ISETP.GE.AND P0, PT, R7, 0x1, PT ;  /* 0x000000010700780c */ /* 0x000fda0003f06270 */
[----:B------:R-:W-:Y:S05]  /*6cb0*/  @P0 BRA `(.L_x_42) ;  /* 0x0000000000740947 */ /* 0x000fea0003800000 */
[----:B------:R-:W-:Y:S02]  /*6cc0*/  ISETP.GE.AND P0, PT, R7, -0x18, PT ;  /* 0xffffffe80700780c */ /* 0x000fe40003f06270 */
[----:B------:R-:W-:-:S11]  /*6cd0*/  LOP3.LUT R8, R8, 0x80000000, RZ, 0xc0, !PT ;  /* 0x8000000008087812 */ /* 0x000fd600078ec0ff */
[----:B------:R-:W-:Y:S05]  /*6ce0*/  @!P0 BRA `(.L_x_42) ;  /* 0x0000000000688947 */ /* 0x000fea0003800000 */
[-CC-:B------:R-:W-:Y:S01]  /*6cf0*/  FFMA.RZ R3, R15, R9.reuse, R12.reuse ;  /* 0x000000090f037223 */ /* 0x180fe2000000c00c */
[----:B------:R-:W-:Y:S01]  /*6d00*/  IADD3 R10, PT, PT, R7, 0x20, RZ ;  /* 0x00000020070a7810 */ /* 0x000fe20007ffe0ff */
[-CC-:B------:R-:W-:Y:S01]  /*6d10*/  FFMA.RM R6, R15, R9.reuse, R12.reuse ;  /* 0x000000090f067223 */ /* 0x180fe2000000400c */
[----:B------:R-:W-:Y:S02]  /*6d20*/  ISETP.NE.AND P3, PT, R7, RZ, PT ;  /* 0x000000ff0700720c */ /* 0x000fe40003f65270 */
[----:B------:R-:W-:Y:S01]  /*6d30*/  LOP3.LUT R5, R3, 0x7fffff, RZ, 0xc0, !PT ;  /* 0x007fffff03057812 */ /* 0x000fe200078ec0ff */
[----:B------:R-:W-:Y:S01]  /*6d40*/  FFMA.RP R3, R15, R9, R12 ;  /* 0x000000090f037223 */ /* 0x000fe2000000800c */
[----:B------:R-:W-:Y:S02]  /*6d50*/  ISETP.NE.AND P1, PT, R7, RZ, PT ;  /* 0x000000ff0700720c */ /* 0x000fe40003f25270 */
[----:B------:R-:W-:Y:S02]  /*6d60*/  LOP3.LUT R5, R5, 0x800000, RZ, 0xfc, !PT ;  /* 0x0080000005057812 */ /* 0x000fe400078efcff */
[----:B------:R-:W-:-:S02]  /*6d70*/  IADD3 R7, PT, PT, -R7, RZ, RZ ;  /* 0x000000ff07077210 */ /* 0x000fc40007ffe1ff */
[----:B------:R-:W-:Y:S02]  /*6d80*/  SHF.L.U32 R10, R5, R10, RZ ;  /* 0x0000000a050a7219 */ /* 0x000fe400000006ff */
[----:B------:R-:W-:Y:S02]  /*6d90*/  FSETP.NEU.FTZ.AND P0, PT, R3, R6, PT ;  /* 0x000000060300720b */ /* 0x000fe40003f1d000 */
[----:B------:R-:W-:Y:S02]  /*6da0*/  SEL R6, R7, RZ, P3 ;  /* 0x000000ff07067207 */ /* 0x000fe40001800000 */
[----:B------:R-:W-:Y:S02]  /*6db0*/  ISETP.NE.AND P1, PT, R10, RZ, P1 ;  /* 0x000000ff0a00720c */ /* 0x000fe40000f25270 */
[----:B------:R-:W-:Y:S02]  /*6dc0*/  SHF.R.U32.HI R6, RZ, R6, R5 ;  /* 0x00000006ff067219 */ /* 0x000fe40000011605 */
[----:B------:R-:W-:-:S02]  /*6dd0*/  PLOP3.LUT P0, PT, P0, P1, PT, 0xf8, 0x8f ;  /* 0x00000000008f781c */ /* 0x000fc40000703f70 */
[----:B------:R-:W-:Y:S02]  /*6de0*/  SHF.R.U32.HI R10, RZ, 0x1, R6 ;  /* 0x00000001ff0a7819 */ /* 0x000fe40000011606 */
[----:B------:R-:W-:-:S04]  /*6df0*/  SEL R3, RZ, 0x1, !P0 ;  /* 0x00000001ff037807 */ /* 0x000fc80004000000 */
[----:B------:R-:W-:-:S04]  /*6e00*/  LOP3.LUT R3, R3, 0x1, R10, 0xf8, !PT ;  /* 0x0000000103037812 */ /* 0x000fc800078ef80a */
[----:B------:R-:W-:-:S04]  /*6e10*/  LOP3.LUT R3, R3, R6, RZ, 0xc0, !PT ;  /* 0x0000000603037212 */ /* 0x000fc800078ec0ff */
[----:B------:R-:W-:-:S04]  /*6e20*/  IADD3 R3, PT, PT, R10, R3, RZ ;  /* 0x000000030a037210 */ /* 0x000fc80007ffe0ff */
[----:B------:R-:W-:Y:S01]  /*6e30*/  LOP3.LUT R8, R3, R8, RZ, 0xfc, !PT ;  /* 0x0000000803087212 */ /* 0x000fe200078efcff */
[----:B------:R-:W-:Y:S06]  /*6e40*/  BRA `(.L_x_42) ;  /* 0x0000000000107947 */ /* 0x000fec0003800000 */
.L_x_41:
[----:B------:R-:W-:-:S04]  /*6e50*/  LOP3.LUT R8, R8, 0x80000000, RZ, 0xc0, !PT ;  /* 0x8000000008087812 */ /* 0x000fc800078ec0ff */
[----:B------:R-:W-:Y:S01]  /*6e60*/  LOP3.LUT R8, R8, 0x7f800000, RZ, 0xfc, !PT ;  /* 0x7f80000008087812 */ /* 0x000fe200078efcff */
[----:B------:R-:W-:Y:S06]  /*6e70*/  BRA `(.L_x_42) ;  /* 0x0000000000047947 */ /* 0x000fec0003800000 */
.L_x_40:
[----:B------:R-:W-:-:S07]  /*6e80*/  LEA R8, R6, R8, 0x17 ;  /* 0x0000000806087211 */ /* 0x000fce00078eb8ff */
.L_x_42:
[----:B------:R-:W-:Y:S05]  /*6e90*/  BSYNC.RECONVERGENT B2 ;  /* 0x0000000000027941 */ /* 0x000fea0003800200 */
.L_x_39:
[----:B------:R-:W-:Y:S05]  /*6ea0*/  BRA `(.L_x_43) ;  /* 0x0000000000207947 */ /* 0x000fea0003800000 */
.L_x_38:
[----:B------:R-:W-:-:S04]  /*6eb0*/  LOP3.LUT R3, R6, 0x80000000, R3, 0x48, !PT ;  /* 0x8000000006037812 */ /* 0x000fc800078e4803 */
[----:B------:R-:W-:Y:S01]  /*6ec0*/  LOP3.LUT R8, R3, 0x7f800000, RZ, 0xfc, !PT ;  /* 0x7f80000003087812 */ /* 0x000fe200078efcff */
[----:B------:R-:W-:Y:S06]  /*6ed0*/  BRA `(.L_x_43) ;  /* 0x0000000000147947 */ /* 0x000fec0003800000 */
.L_x_37:
[----:B------:R-:W-:Y:S01]  /*6ee0*/  LOP3.LUT R8, R6, 0x80000000, R3, 0x48, !PT ;  /* 0x8000000006087812 */ /* 0x000fe200078e4803 */
[----:B------:R-:W-:Y:S06]  /*6ef0*/  BRA `(.L_x_43) ;  /* 0x00000000000c7947 */ /* 0x000fec0003800000 */
.L_x_36:
[----:B------:R-:W0:Y:S01]  /*6f00*/  MUFU.RSQ R8, -QNAN ;  /* 0xffc0000000087908 */ /* 0x000e220000001400 */
[----:B------:R-:W-:Y:S05]  /*6f10*/  BRA `(.L_x_43) ;  /* 0x0000000000047947 */ /* 0x000fea0003800000 */
.L_x_35:
[----:B------:R-:W-:-:S07]  /*6f20*/  FADD.FTZ R8, R3, R4 ;  /* 0x0000000403087221 */ /* 0x000fce0000010000 */
.L_x_43:
[----:B------:R-:W-:Y:S05]  /*6f30*/  BSYNC.RECONVERGENT B1 ;  /* 0x0000000000017941 */ /* 0x000fea0003800200 */
.L_x_33:
[----:B------:R-:W-:Y:S01]  /*6f40*/  HFMA2 R7, -RZ, RZ, 0, 0 ;  /* 0x00000000ff077431 */ /* 0x000fe200000001ff */
[----:B------:R-:W-:-:S04]  /*6f50*/  MOV R6, R11 ;  /* 0x0000000b00067202 */ /* 0x000fc80000000f00 */
[----:B0-----:R-:W-:Y:S05]  /*6f60*/  RET.REL.NODEC R6 `(_Z23eval_sh_backward_kerneljjjjPK6float3PKfPf) ;  /* 0xffffff9006247950 */ /* 0x001fea0003c3ffff */
.L_x_44:
[----:B------:R-:W-:-:S00]  /*6f70*/  BRA `(.L_x_44) ;  /* 0xfffffffc00fc7947 */ /* 0x000fc0000383ffff */
[----:B------:R-:W-:-:S00]  /*6f80*/  NOP ;  /* 0x0000000000007918 */ /* 0x000fc00000000000 */
[----:B------:R-:W-:-:S00]  /*6f90*/  NOP ;  /* 0x0000000000007918 */ /* 0x000fc00000000000 */
[----:B------:R-:W-:-:S00]  /*6fa0*/  NOP ;  /* 0x0000000000007918 */ /* 0x000fc00000000000 */
[----:B------:R-:W-:-:S00]  /*6fb0*/  NOP ;  /* 0x0000000000007918 */ /* 0x000fc00000000000 */
[----:B------:R-:W-:-:S00]  /*6fc0*/  NOP ;  /* 0x0000000000007918 */ /* 0x000fc00000000000 */
[----:B------:R-:W-:-:S00]  /*6fd0*/  NOP ;  /* 0x0000000000007918 */ /* 0x000fc00000000000 */
[----:B------:R-:W-:-:S00]  /*6fe0*/  NOP ;  /* 0x0000000000007918 */ /* 0x000fc00000000000 */
[----:B------:R-:W-:-:S00]  /*6ff0*/  NOP ;  /* 0x0000000000007918 */ /* 0x000fc00000000000 */
.L_x_113:


//--------------------- .text._Z22eval_sh_forward_kerneljjjjPK6float3PKfPf --------------------------
	.section	.text._Z22eval_sh_forward_kerneljjjjPK6float3PKfPf,"ax",@progbits
	.align	128
        .global         _Z22eval_sh_forward_kerneljjjjPK6float3PKfPf
        .type           _Z22eval_sh_forward_kerneljjjjPK6float3PKfPf,@function
        .size           _Z22eval_sh_forward_kerneljjjjPK6float3PKfPf,(.L_x_115 - _Z22eval_sh_forward_kerneljjjjPK6float3PKfPf)
        .other          _Z22eval_sh_forward_kerneljjjjPK6float3PKfPf,@"STO_CUDA_ENTRY STV_DEFAULT"
_Z22eval_sh_forward_kerneljjjjPK6float3PKfPf:
.text._Z22eval_sh_forward_kerneljjjjPK6float3PKfPf:
[----:B------:R-:W-:Y:S01]  /*0000*/  LDC R1, c[0x0][0x37c] ;  /* 0x0000df00ff017b82 */ /* 0x000fe20000000800 */
[----:B------:R-:W0:Y:S07]  /*0010*/  S2R R5, SR_TID.X ;  /* 0x0000000000057919 */ /* 0x000e2e0000002100 */
[----:B------:R-:W0:Y:S01]  /*0020*/  S2UR UR4, SR_CTAID.X ;  /* 0x00000000000479c3 */ /* 0x000e220000002500 */
[----:B------:R-:W1:Y:S01]  /*0030*/  LDCU UR5, c[0x0][0x380] ;  /* 0x00007000ff0577ac */ /* 0x000e620008000800 */
[----:B------:R-:W2:Y:S06]  /*0040*/  LDCU UR7, c[0x0][0x384] ;  /* 0x00007080ff0777ac */ /* 0x000eac0008000800 */
[----:B------:R-:W0:Y:S02]  /*0050*/  LDC R0, c[0x0][0x360] ;  /* 0x0000d800ff007b82 */ /* 0x000e240000000800 */
[----:B0-----:R-:W-:-:S05]  /*0060*/  IMAD R5, R0, UR4, R5 ;  /* 0x0000000400057c24 */ /* 0x001fca000f8e0205 */
[----:B-1----:R-:W-:Y:S01]  /*0070*/  ISETP.GE.U32.AND P0, PT, R5, UR5, PT ;  /* 0x0000000505007c0c */ /* 0x002fe2000bf06070 */
[----:B------:R-:W0:-:S12]  /*0080*/  LDCU UR5, c[0x0][0x388] ;  /* 0x00007100ff0577ac */ /* 0x000e180008000800 */
[----:B0-2---:R-:W-:Y:S05]  /*0090*/  @P0 EXIT ;  /* 0x000000000000094d */ /* 0x005fea0003800000 */
        /* <DEDUP_REMOVED lines=8> */
.L_x_99:
[----:B------:R-:W-:Y:S05]  /*0120*/  BRX R2 -0x130                                                           (*"BRANCH_TARGETS .L_x_46,.L_x_101,.L_x_102,.L_x_103"*) ;  /* 0xfffffffc02b47949 */ /* 0x000fea000383ffff */
.L_x_102:
[----:B------:R-:W-:Y:S01]  /*0130*/  UMOV UR5, 0x9 ;  /* 0x0000000900057882 */ /* 0x000fe20000000000 */
[----:B------:R-:W-:Y:S05]  /*0140*/  BRA `(.L_x_46) ;  /* 0x0000000000647947 */ /* 0x000fea0003800000 */
.L_x_101:
[----:B------:R-:W-:Y:S01]  /*0150*/  UMOV UR5, 0x4 ;  /* 0x0000000400057882 */ /* 0x000fe20000000000 */
[----:B------:R-:W-:Y:S05]  /*0160*/  BRA `(.L_x_46) ;  /* 0x00000000005c7947 */ /* 0x000fea0003800000 */
.L_x_45:
[----:B------:R-:W-:-:S13]  /*0170*/  ISETP.GT.AND P0, PT, R0, 0x5, PT ;  /* 0x000000050000780c */ /* 0x000fda0003f04270 */
[----:B------:R-:W-:Y:S05]  /*0180*/  @P0 BRA `(.L_x_47) ;  /* 0x0000000000280947 */ /* 0x000fea0003800000 */
[----:B------:R-:W-:-:S04]  /*0190*/  MOV R3, 0xfffffffc ;  /* 0xfffffffc00037802 */ /* 0x000fc80000000f00 */
[----:B------:R-:W-:-:S04]  /*01a0*/  VIADDMNMX.U32 R0, R0, R3, 0x2, PT ;  /* 0x0000000200007446 */ /* 0x000fc80003800003 */
[----:B------:R-:W-:-:S04]  /*01b0*/  SHF.L.U32 R0, R0, 0x2, RZ ;  /* 0x0000000200007819 */ /* 0x000fc800000006ff */
[----:B------:R-:W0:Y:S02]  /*01c0*/  LDC R2, c[0x2][R0+0x10] ;  /* 0x0080040000027b82 */ /* 0x000e240000000800 */
[----:B0-----:R-:W-:-:S04]  /*01d0*/  SHF.R.S32.HI R3, RZ, 0x1f, R2 ;  /* 0x0000001fff037819 */ /* 0x001fc80000011402 */
.L_x_104:
[----:B------:R-:W-:Y:S05]  /*01e0*/  BRX R2 -0x1f0                                                           (*"BRANCH_TARGETS .L_x_105,.L_x_106,.L_x_103"*) ;  /* 0xfffffffc02847949 */ /* 0x000fea000383ffff */
.L_x_106:
[----:B------:R-:W-:Y:S01]  /*01f0*/  UMOV UR5, 0x19 ;  /* 0x0000001900057882 */ /* 0x000fe20000000000 */
[----:B------:R-:W-:Y:S05]  /*0200*/  BRA `(.L_x_46) ;  /* 0x0000000000347947 */ /* 0x000fea0003800000 */
.L_x_105:
[----:B------:R-:W-:Y:S01]  /*0210*/  UMOV UR5, 0x10 ;  /* 0x0000001000057882 */ /* 0x000fe20000000000 */
[----:B------:R-:W-:Y:S05]  /*0220*/  BRA `(.L_x_46) ;  /* 0x00000000002c7947 */ /* 0x000fea0003800000 */
.L_x_47:
[----:B------:R-:W-:-:S04]  /*0230*/  MOV R3, 0xfffffffa ;  /* 0xfffffffa00037802 */ /* 0x000fc80000000f00 */
[----:B------:R-:W-:-:S04]  /*0240*/  VIADDMNMX.U32 R0, R0, R3, 0x2, PT ;  /* 0x0000000200007446 */ /* 0x000fc80003800003 */
[----:B------:R-:W-:-:S04]  /*0250*/  SHF.L.U32 R0, R0, 0x2, RZ ;  /* 0x0000000200007819 */ /* 0x000fc800000006ff */
[----:B------:R-:W0:Y:S02]  /*0260*/  LDC R2, c[0x2][R0+0x1c] ;  /* 0x0080070000027b82 */ /* 0x000e240000000800 */
[----:B0-----:R-:W-:-:S04]  /*0270*/  SHF.R.S32.HI R3, RZ, 0x1f, R2 ;  /* 0x0000001fff037819 */ /* 0x001fc80000011402 */
.L_x_108:
[----:B------:R-:W-:Y:S05]  /*0280*/  BRX R2 -0x290                                                           (*"BRANCH_TARGETS .L_x_109,.L_x_110,.L_x_103"*) ;  /* 0xfffffffc025c7949 */ /* 0x000fea000383ffff */
.L_x_110:
[----:B------:R-:W-:Y:S01]  /*0290*/  UMOV UR5, 0x31 ;  /* 0x0000003100057882 */ /* 0x000fe20000000000 */
[----:B------:R-:W-:Y:S05]  /*02a0*/  BRA `(.L_x_46) ;  /* 0x00000000000c7947 */ /* 0x000fea0003800000 */
.L_x_109:
[----:B------:R-:W-:Y:S01]  /*02b0*/  UMOV UR5, 0x24 ;  /* 0x0000002400057882 */ /* 0x000fe20000000000 */
[----:B------:R-:W-:Y:S05]  /*02c0*/  BRA `(.L_x_46) ;  /* 0x0000000000047947 */ /* 0x000fea0003800000 */
.L_x_103:
[----:B------:R-:W-:-:S05]  /*02d0*/  UMOV UR5, 0x40 ;  /* 0x0000004000057882 */ /* 0x000fca0000000000 */
.L_x_46:
        /* <DEDUP_REMOVED lines=27> */
.L_x_50:
        /* <DEDUP_REMOVED lines=57> */
.L_x_49:
        /* <DEDUP_REMOVED lines=34> */
.L_x_51:
        /* <DEDUP_REMOVED lines=21> */
.L_x_52:
[----:B------:R-:W-:Y:S05]  /*0b90*/  BRA.U !UP1, `(.L_x_48) ;  /* 0x0000000109607547 */ /* 0x000fea000b800000 */
[----:B------:R-:W2:Y:S01]  /*0ba0*/  LDCU.64 UR8, c[0x0][0x3a0] ;  /* 0x00007400ff0877ac */ /* 0x000ea20008000a00 */
[C---:B0-----:R-:W-:Y:S01]  /*0bb0*/  IMAD.WIDE.U32 R4, R9.reuse, 0x4, R2 ;  /* 0x0000000409047825 */ /* 0x041fe200078e0002 */
[----:B------:R-:W0:Y:S03]  /*0bc0*/  LDCU.64 UR10, c[0x0][0x398] ;  /* 0x00007300ff0a77ac */ /* 0x000e260008000a00 */
[----:B------:R-:W-:Y:S01]  /*0bd0*/  IMAD.WIDE.U32 R2, R9, 0x4, R10 ;  /* 0x0000000409027825 */ /* 0x000fe200078e000a */
[----:B------:R-:W3:Y:S01]  /*0be0*/  LDCU UR5, c[0x3][URZ] ;  /* 0x00c00000ff0577ac */ /* 0x000ee20008000800 */
[----:B------:R-:W-:Y:S01]  /*0bf0*/  UIADD3 UR4, UPT, UPT, -UR4, URZ, URZ ;  /* 0x000000ff04047290 */ /* 0x000fe2000fffe1ff */
[----:B--2---:R-:W-:Y:S02]  /*0c00*/  IADD3 R8, P0, PT, R2, UR8, RZ ;  /* 0x0000000802087c10 */ /* 0x004fe4000ff1e0ff */
[----:B0-----:R-:W-:-:S02]  /*0c10*/  IADD3 R4, P1, PT, R4, UR10, RZ ;  /* 0x0000000a04047c10 */ /* 0x001fc4000ff3e0ff */
[----:B-1----:R-:W-:Y:S02]  /*0c20*/  IADD3.X R13, PT, PT, R3, UR9, RZ, P0, !PT ;  /* 0x00000009030d7c10 */ /* 0x002fe400087fe4ff */
[----:B---3--:R-:W-:-:S09]  /*0c30*/  IADD3.X R9, PT, PT, R5, UR11, RZ, P1, !PT ;  /* 0x0000000b05097c10 */ /* 0x008fd20008ffe4ff */
.L_x_53:
        /* <DEDUP_REMOVED lines=14> */
.L_x_48:
[----:B------:R-:W3:Y:S02]  /*0d20*/  LDC R0, c[0x0][0x38c] ;  /* 0x0000e300ff007b82 */ /* 0x000ee40000000800 */
[----:B---3--:R-:W-:-:S13]  /*0d30*/  ISETP.GE.U32.AND P0, PT, R0, 0x2, PT ;  /* 0x000000020000780c */ /* 0x008fda0003f06070 */
[----:B------:R-:W-:Y:S05]  /*0d40*/  @!P0 EXIT ;  /* 0x000000000000894d */ /* 0x000fea0003800000 */
[----:B--2---:R-:W2:Y:S04]  /*0d50*/  LDG.E.CONSTANT R2, desc[UR16][R6.64+0x4] ;  /* 0x0000041006027981 */ /* 0x004ea8000c1e9900 */
[----:B------:R-:W0:Y:S04]  /*0d60*/  LDG.E.CONSTANT R3, desc[UR16][R6.64] ;  /* 0x0000001006037981 */ /* 0x000e28000c1e9900 */
[----:B------:R-:W3:Y:S01]  /*0d70*/  LDG.E.CONSTANT R4, desc[UR16][R6.64+0x8] ;  /* 0x0000081006047981 */ /* 0x000ee2000c1e9900 */
[----:B------:R-:W-:Y:S01]  /*0d80*/  BSSY.RECONVERGENT B0, `(.L_x_54) ;  /* 0x0000010000007945 */ /* 0x000fe20003800200 */
[----:B--2---:R-:W-:-:S04]  /*0d90*/  FMUL R0, R2, R2 ;  /* 0x0000000202007220 */ /* 0x004fc80000400000 */
[----:B0-----:R-:W-:-:S04]  /*0da0*/  FFMA R5, R3, R3, R0 ;  /* 0x0000000303057223 */ /* 0x001fc80000000000 */
[----:B---3--:R-:W-:-:S04]  /*0db0*/  FFMA R0, R4, R4, R5 ;  /* 0x0000000404007223 */ /* 0x008fc80000000005 */
[----:B------:R0:W2:Y:S01]  /*0dc0*/  MUFU.RSQ R5, R0 ;  /* 0x0000000000057308 */ /* 0x0000a20000001400 */
[----:B------:R-:W-:-:S04]  /*0dd0*/  IADD3 R8, PT, PT, R0, -0xd000000, RZ ;  /* 0xf300000000087810 */ /* 0x000fc80007ffe0ff */
[----:B------:R-:W-:-:S13]  /*0de0*/  ISETP.GT.U32.AND P0, PT, R8, 0x727fffff, PT ;  /* 0x727fffff0800780c */ /* 0x000fda0003f04070 */
[----:B0-2---:R-:W-:Y:S05]  /*0df0*/  @!P0 BRA `(.L_x_55) ;  /* 0x0000000000108947 */ /* 0x005fea0003800000 */
[----:B-1----:R-:W-:-:S07]  /*0e00*/  MOV R12, 0xe20 ;  /* 0x00000e20000c7802 */ /* 0x002fce0000000f00 */
[----:B------:R-:W-:Y:S05]  /*0e10*/  CALL.REL.NOINC `($__internal_2_$__cuda_sm20_sqrt_rn_f32_slowpath) ;  /* 0x0000004400d47944 */ /* 0x000fea0003c00000 */
[----:B------:R-:W-:Y:S01]  /*0e20*/  MOV R6, R5 ;  /* 0x0000000500067202 */ /* 0x000fe20000000f00 */
[----:B------:R-:W-:Y:S06]  /*0e30*/  BRA `(.L_x_56) ;  /* 0x0000000000107947 */ /* 0x000fec0003800000 */
.L_x_55:
[----:B------:R-:W-:Y:S01]  /*0e40*/  FMUL.FTZ R7, R0, R5 ;  /* 0x0000000500077220 */ /* 0x000fe20000410000 */
[----:B------:R-:W-:-:S03]  /*0e50*/  FMUL.FTZ R5, R5, 0.5 ;  /* 0x3f00000005057820 */ /* 0x000fc60000410000 */
[----:B------:R-:W-:-:S04]  /*0e60*/  FFMA R0, -R7, R7, R0 ;  /* 0x0000000707007223 */ /* 0x000fc80000000100 */
[----:B------:R-:W-:-:S07]  /*0e70*/  FFMA R6, R0, R5, R7 ;  /* 0x0000000500067223 */ /* 0x000fce0000000007 */
.L_x_56:
[----:B------:R-:W-:Y:S05]  /*0e80*/  BSYNC.RECONVERGENT B0 ;  /* 0x0000000000007941 */ /* 0x000fea0003800200 */
.L_x_54:
[----:B------:R-:W0:Y:S01]  /*0e90*/  MUFU.RCP R5, R6 ;  /* 0x0000000600057308 */ /* 0x000e220000001000 */
[----:B------:R-:W-:Y:S07]  /*0ea0*/  BSSY.RECONVERGENT B0, `(.L_x_57) ;  /* 0x000000c000007945 */ /* 0x000fee0003800200 */
[----:B------:R-:W2:Y:S01]  /*0eb0*/  FCHK P0, R3, R6 ;  /* 0x0000000603007302 */ /* 0x000ea20000000000 */
[----:B0-----:R-:W-:-:S04]  /*0ec0*/  FFMA R0, R5, -R6, 1 ;  /* 0x3f80000005007423 */ /* 0x001fc80000000806 */
[----:B------:R-:W-:-:S04]  /*0ed0*/  FFMA R0, R5, R0, R5 ;  /* 0x0000000005007223 */ /* 0x000fc80000000005 */
[----:B------:R-:W-:-:S04]  /*0ee0*/  FFMA R5, R3, R0, RZ ;  /* 0x0000000003057223 */ /* 0x000fc800000000ff */
[----:B------:R-:W-:-:S04]  /*0ef0*/  FFMA R7, R5, -R6, R3 ;  /* 0x8000000605077223 */ /* 0x000fc80000000003 */
[----:B------:R-:W-:Y:S01]  /*0f00*/  FFMA R0, R0, R7, R5 ;  /* 0x0000000700007223 */ /* 0x000fe20000000005 */
[----:B--2---:R-:W-:Y:S06]  /*0f10*/  @!P0 BRA `(.L_x_58) ;  /* 0x0000000000108947 */ /* 0x004fec0003800000 */
[----:B------:R-:W-:Y:S02]  /*0f20*/  MOV R5, R3 ;  /* 0x0000000300057202 */ /* 0x000fe40000000f00 */
[----:B-1----:R-:W-:-:S07]  /*0f30*/  MOV R15, 0xf50 ;  /* 0x00000f50000f7802 */ /* 0x002fce0000000f00 */
[----:B------:R-:W-:Y:S05]  /*0f40*/  CALL.REL.NOINC `($__internal_3_$__cuda_sm3x_div_rn_noftz_f32_slowpath) ;  /* 0x0000004400e07944 */ /* 0x000fea0003c00000 */
[----:B------:R-:W-:-:S07]  /*0f50*/  MOV R0, R12 ;  /* 0x0000000c00007202 */ /* 0x000fce0000000f00 */
.L_x_58:
[----:B------:R-:W-:Y:S05]  /*0f60*/  BSYNC.RECONVERGENT B0 ;  /* 0x0000000000007941 */ /* 0x000fea0003800200 */
.L_x_57:
[----:B------:R-:W0:Y:S01]  /*0f70*/  MUFU.RCP R3, R6 ;  /* 0x0000000600037308 */ /* 0x000e220000001000 */
[----:B------:R-:W-:Y:S07]  /*0f80*/  BSSY.RECONVERGENT B0, `(.L_x_59) ;  /* 0x000000c000007945 */ /* 0x000fee0003800200 */
[----:B------:R-:W2:Y:S01]  /*0f90*/  FCHK P0, R2, R6 ;  /* 0x0000000602007302 */ /* 0x000ea20000000000 */
[----:B0-----:R-:W-:-:S04]  /*0fa0*/  FFMA R8, R3, -R6, 1 ;  /* 0x3f80000003087423 */ /* 0x001fc80000000806 */
[----:B-1----:R-:W-:-:S04]  /*0fb0*/  FFMA R12, R3, R8, R3 ;  /* 0x00000008030c7223 */ /* 0x002fc80000000003 */
[----:B------:R-:W-:-:S04]  /*0fc0*/  FFMA R3, R2, R12, RZ ;  /* 0x0000000c02037223 */ /* 0x000fc800000000ff */
[----:B------:R-:W-:-:S04]  /*0fd0*/  FFMA R8, R3, -R6, R2 ;  /* 0x8000000603087223 */ /* 0x000fc80000000002 */
[----:B------:R-:W-:Y:S01]  /*0fe0*/  FFMA R3, R12, R8, R3 ;  /* 0x000000080c037223 */ /* 0x000fe20000000003 */
[----:B--2---:R-:W-:Y:S06]  /*0ff0*/  @!P0 BRA `(.L_x_60) ;  /* 0x0000000000108947 */ /* 0x004fec0003800000 */
[----:B------:R-:W-:Y:S02]  /*1000*/  MOV R5, R2 ;  /* 0x0000000200057202 */ /* 0x000fe40000000f00 */
[----:B------:R-:W-:-:S07]  /*1010*/  MOV R15, 0x1030 ;  /* 0x00001030000f7802 */ /* 0x000fce0000000f00 */
[----:B------:R-:W-:Y:S05]  /*1020*/  CALL.REL.NOINC `($__internal_3_$__cuda_sm3x_div_rn_noftz_f32_slowpath) ;  /* 0x0000004400a87944 */ /* 0x000fea0003c00000 */
[----:B------:R-:W-:-:S07]  /*1030*/  MOV R3, R12 ;  /* 0x0000000c00037202 */ /* 0x000fce0000000f00 */
.L_x_60:
[----:B------:R-:W-:Y:S05]  /*1040*/  BSYNC.RECONVERGENT B0 ;  /* 0x0000000000007941 */ /* 0x000fea0003800200 */
.L_x_59:
        /* <DEDUP_REMOVED lines=11> */
[----:B------:R-:W-:Y:S05]  /*1100*/  CALL.REL.NOINC `($__internal_3_$__cuda_sm3x_div_rn_noftz_f32_slowpath) ;  /* 0x0000004400707944 */ /* 0x000fea0003c00000 */
[----:B------:R-:W-:-:S07]  /*1110*/  MOV R2, R12 ;  /* 0x0000000c00027202 */ /* 0x000fce0000000f00 */
.L_x_62:
[----:B------:R-:W-:Y:S05]  /*1120*/  BSYNC.RECONVERGENT B0 ;  /* 0x0000000000007941 */ /* 0x000fea0003800200 */
.L_x_61:
[----:B------:R-:W-:Y:S05]  /*1130*/  @!P2 EXIT ;  /* 0x000000000000a94d */ /* 0x000fea0003800000 */
[----:B------:R-:W0:Y:S01]  /*1140*/  LDCU UR12, c[0x0][0x38c] ;  /* 0x00007180ff0c77ac */ /* 0x000e220008000800 */
[----:B------:R-:W-:Y:S01]  /*1150*/  FMUL R14, R2, R2 ;  /* 0x00000002020e7220 */ /* 0x000fe20000400000 */
[-C--:B------:R-:W-:Y:S01]  /*1160*/  FMUL R12, R0, R0.reuse ;  /* 0x00000000000c7220 */ /* 0x080fe20000400000 */
[CC--:B------:R-:W-:Y:S01]  /*1170*/  FMUL R15, R3.reuse, R3.reuse ;  /* 0x00000003030f7220 */ /* 0x0c0fe20000400000 */
[----:B------:R-:W1:Y:S01]  /*1180*/  LDCU.128 UR8, c[0x3][0x10] ;  /* 0x00c00200ff0877ac */ /* 0x000e620008000c00 */
[----:B------:R-:W-:Y:S01]  /*1190*/  FADD R21, R14, R14 ;  /* 0x0000000e0e157221 */ /* 0x000fe20000000000 */
[-C--:B------:R-:W-:Y:S01]  /*11a0*/  FMUL R38, R3, R0.reuse ;  /* 0x0000000003267220 */ /* 0x080fe20000400000 */
[----:B------:R-:W-:Y:S01]  /*11b0*/  FMUL R37, R2, R0 ;  /* 0x0000000002257220 */ /* 0x000fe20000400000 */
[----:B------:R-:W2:Y:S01]  /*11c0*/  LDCU.64 UR4, c[0x3][0x8] ;  /* 0x00c00100ff0477ac */ /* 0x000ea20008000a00 */
[----:B------:R-:W-:Y:S01]  /*11d0*/  FADD R4, -R12, R21 ;  /* 0x000000150c047221 */ /* 0x000fe20000000100 */
[----:B------:R-:W-:Y:S01]  /*11e0*/  FMUL R41, R2, R3 ;  /* 0x0000000302297220 */ /* 0x000fe20000400000 */
[C-C-:B------:R-:W-:Y:S01]  /*11f0*/  FADD R32, R12.reuse, -R15.reuse ;  /* 0x8000000f0c207221 */ /* 0x140fe20000000000 */
[C---:B------:R-:W-:Y:S01]  /*1200*/  FFMA R16, R12.reuse, 3, -R15 ;  /* 0x404000000c107823 */ /* 0x040fe2000000080f */
[C---:B------:R-:W-:Y:S01]  /*1210*/  FADD R6, -R15.reuse, R4 ;  /* 0x000000040f067221 */ /* 0x040fe20000000100 */
[----:B------:R-:W-:Y:S01]  /*1220*/  FMUL R19, R12, R12 ;  /* 0x0000000c0c137220 */ /* 0x000fe20000400000 */
[C---:B------:R-:W-:Y:S01]  /*1230*/  FMUL R36, R15.reuse, R15 ;  /* 0x0000000f0f247220 */ /* 0x040fe20000400000 */
[C---:B------:R-:W-:Y:S01]  /*1240*/  FMUL R13, R14.reuse, 7 ;  /* 0x40e000000e0d7820 */ /* 0x040fe20000400000 */
[C---:B------:R-:W-:Y:S01]  /*1250*/  FMUL R24, R14.reuse, 11 ;  /* 0x413000000e187820 */ /* 0x040fe20000400000 */
[----:B0-----:R-:W-:Y:S01]  /*1260*/  UISETP.NE.AND UP0, UPT, UR12, 0x2, UPT ;  /* 0x000000020c00788c */ /* 0x001fe2000bf05270 */
[----:B------:R-:W-:Y:S01]  /*1270*/  FMUL R25, R14, 13 ;  /* 0x415000000e197820 */ /* 0x000fe20000400000 */
[----:B------:R-:W-:Y:S01]  /*1280*/  FMUL R44, R15, R36 ;  /* 0x000000240f2c7220 */ /* 0x000fe20000400000 */
[----:B------:R-:W-:Y:S01]  /*1290*/  FMUL R45, R19, 5 ;  /* 0x40a00000132d7820 */ /* 0x000fe20000400000 */
[----:B-1----:R-:W-:Y:S01]  /*12a0*/  FMUL R9, R3, UR11 ;  /* 0x0000000b03097c20 */ /* 0x002fe20008400000 */
[----:B------:R-:W-:Y:S01]  /*12b0*/  FMUL R4, R37, UR9 ;  /* 0x0000000925047c20 */ /* 0x000fe20008400000 */
[----:B------:R-:W-:Y:S01]  /*12c0*/  FMUL R5, R32, UR10 ;  /* 0x0000000a20057c20 */ /* 0x000fe20008400000 */
[----:B------:R-:W-:Y:S01]  /*12d0*/  FMUL R6, R6, UR8 ;  /* 0x0000000806067c20 */ /* 0x000fe20008400000 */
[----:B--2---:R-:W-:Y:S01]  /*12e0*/  FMUL R7, R38, UR4 ;  /* 0x0000000426077c20 */ /* 0x004fe20008400000 */
[----:B------:R-:W-:Y:S01]  /*12f0*/  FMUL R8, R41, UR5 ;  /* 0x0000000529087c20 */ /* 0x000fe20008400000 */
[----:B------:R-:W-:Y:S01]  /*1300*/  FMUL R9, R9, R16 ;  /* 0x0000001009097220 */ /* 0x000fe20000400000 */
[----:B------:R-:W-:Y:S06]  /*1310*/  BRA.U UP0, `(.L_x_63) ;  /* 0x00000011000c7547 */ /* 0x000fec000b800000 */
[----:B------:R-:W0:Y:S01]  /*1320*/  LDC R16, c[0x0][0x384] ;  /* 0x0000e100ff107b82 */ /* 0x000e220000000800 */
[----:B------:R-:W-:Y:S01]  /*1330*/  HFMA2 R17, -RZ, RZ, 0, 0 ;  /* 0x00000000ff117431 */ /* 0x000fe200000001ff */
[C---:B0-----:R-:W-:Y:S02]  /*1340*/  IADD3 R4, PT, PT, R16.reuse, -0x1, RZ ;  /* 0xffffffff10047810 */ /* 0x041fe40007ffe0ff */
[----:B------:R-:W-:Y:S02]  /*1350*/  LOP3.LUT R46, R16, 0x7, RZ, 0xc0, !PT ;  /* 0x00000007102e7812 */ /* 0x000fe400078ec0ff */
[----:B------:R-:W-:Y:S02]  /*1360*/  ISETP.GE.U32.AND P0, PT, R4, 0x7, PT ;  /* 0x000000070400780c */ /* 0x000fe40003f06070 */
[----:B------:R-:W-:-:S11]  /*1370*/  ISETP.NE.AND P1, PT, R46, RZ, PT ;  /* 0x000000ff2e00720c */ /* 0x000fd60003f25270 */
[----:B------:R-:W-:Y:S05]  /*1380*/  @!P0 BRA `(.L_x_64) ;  /* 0x0000000400fc8947 */ /* 0x000fea0003800000 */
[----:B------:R-:W-:Y:S01]  /*1390*/  LOP3.LUT R17, R16, 0xfffffff8, RZ, 0xc0, !PT ;  /* 0xfffffff810117812 */ /* 0x000fe200078ec0ff */
[----:B------:R-:W0:Y:S01]  /*13a0*/  LDCU UR4, c[0x3][0x4] ;  /* 0x00c00080ff0477ac */ /* 0x000e220008000800 */
[----:B------:R-:W-:-:S07]  /*13b0*/  MOV R19, RZ ;  /* 0x000000ff00137202 */ /* 0x000fce0000000f00 */
.L_x_65:
[----:B------:R-:W-:-:S04]  /*13c0*/  IADD3 R11, PT, PT, R19, R16, RZ ;  /* 0x00000010130b7210 */ /* 0x000fc80007ffe0ff */
[C---:B------:R-:W-:Y:S01]  /*13d0*/  IADD3 R15, PT, PT, R11.reuse, 0x1, RZ ;  /* 0x000000010b0f7810 */ /* 0x040fe20007ffe0ff */
[C-C-:B------:R-:W-:Y:S01]  /*13e0*/  IMAD.WIDE.U32 R6, R11.reuse, 0x4, R28.reuse ;  /* 0x000000040b067825 */ /* 0x140fe200078e001c */
[C---:B-1----:R-:W-:Y:S02]  /*13f0*/  IADD3 R49, PT, PT, R11.reuse, 0x4, RZ ;  /* 0x000000040b317810 */ /* 0x042fe40007ffe0ff */
[-C--:B------:R-:W-:Y:S01]  /*1400*/  IADD3 R41, PT, PT, R11, R16.reuse, RZ ;  /* 0x000000100b297210 */ /* 0x080fe20007ffe0ff */
[C-C-:B------:R-:W-:Y:S01]  /*1410*/  IMAD.WIDE.U32 R36, R15.reuse, 0x4, R28.reuse ;  /* 0x000000040f247825 */ /* 0x140fe200078e001c */
[----:B------:R1:W2:Y:S01]  /*1420*/  LDG.E.CONSTANT R20, desc[UR16][R6.64] ;  /* 0x0000001006147981 */ /* 0x0002a2000c1e9900 */
[----:B------:R-:W-:Y:S02]  /*1430*/  IADD3 R45, PT, PT, R15, R16, RZ ;  /* 0x000000100f2d7210 */ /* 0x000fe40007ffe0ff */
[----:B------:R-:W-:Y:S01]  /*1440*/  IADD3 R39, PT, PT, R11, 0x2, RZ ;  /* 0x000000020b277810 */ /* 0x000fe20007ffe0ff */
[----:B------:R-:W-:Y:S01]  /*1450*/  IMAD.WIDE.U32 R12, R49, 0x4, R28 ;  /* 0x00000004310c7825 */ /* 0x000fe200078e001c */
[C---:B------:R-:W-:Y:S01]  /*1460*/  IADD3 R5, PT, PT, R11.reuse, 0x5, RZ ;  /* 0x000000050b057810 */ /* 0x040fe20007ffe0ff */
[----:B------:R-:W3:Y:S01]  /*1470*/  LDG.E.CONSTANT R36, desc[UR16][R36.64] ;  /* 0x0000001024247981 */ /* 0x000ee2000c1e9900 */
[----:B------:R-:W-:-:S02]  /*1480*/  IADD3 R47, PT, PT, R11, 0x3, RZ ;  /* 0x000000030b2f7810 */ /* 0x000fc40007ffe0ff */
[----:B-1----:R-:W-:Y:S01]  /*1490*/  IADD3 R7, PT, PT, R11, 0x6, RZ ;  /* 0x000000060b077810 */ /* 0x002fe20007ffe0ff */
[--C-:B------:R-:W-:Y:S01]  /*14a0*/  IMAD.WIDE.U32 R8, R41, 0x4, R28.reuse ;  /* 0x0000000429087825 */ /* 0x100fe200078e001c */
[-C--:B------:R-:W-:Y:S01]  /*14b0*/  IADD3 R49, PT, PT, R49, R16.reuse, RZ ;  /* 0x0000001031317210 */ /* 0x080fe20007ffe0ff */
[----:B------:R1:W4:Y:S02]  /*14c0*/  LDG.E.CONSTANT R18, desc[UR16][R12.64] ;  /* 0x000000100c127981 */ /* 0x000324000c1e9900 */
[--C-:B------:R-:W-:Y:S01]  /*14d0*/  IMAD.WIDE.U32 R14, R7, 0x4, R28.reuse ;  /* 0x00000004070e7825 */ /* 0x100fe200078e001c */
[-C--:B------:R-:W-:Y:S01]  /*14e0*/  IADD3 R41, PT, PT, R41, R16.reuse, RZ ;  /* 0x0000001029297210 */ /* 0x080fe20007ffe0ff */
[----:B------:R5:W4:Y:S01]  /*14f0*/  LDG.E.CONSTANT R21, desc[UR16][R8.64] ;  /* 0x0000001008157981 */ /* 0x000b22000c1e9900 */
[----:B------:R-:W-:Y:S01]  /*1500*/  IADD3 R11, PT, PT, R11, 0x7, RZ ;  /* 0x000000070b0b7810 */ /* 0x000fe20007ffe0ff */
[--C-:B------:R-:W-:Y:S02]  /*1510*/  IMAD.WIDE.U32 R44, R45, 0x4, R28.reuse ;  /* 0x000000042d2c7825 */ /* 0x100fe400078e001c */
[----:B------:R0:W4:Y:S02]  /*1520*/  LDG.E.CONSTANT R22, desc[UR16][R14.64] ;  /* 0x000000100e167981 */ /* 0x000124000c1e9900 */
[C-C-:B------:R-:W-:Y:S01]  /*1530*/  IMAD.WIDE.U32 R34, R39.reuse, 0x4, R28.reuse ;  /* 0x0000000427227825 */ /* 0x140fe200078e001c */
[-C--:B------:R-:W-:Y:S01]  /*1540*/  IADD3 R39, PT, PT, R39, R16.reuse, RZ ;  /* 0x0000001027277210 */ /* 0x080fe20007ffe0ff */
[----:B------:R0:W4:Y:S02]  /*1550*/  LDG.E.CONSTANT R23, desc[UR16][R44.64] ;  /* 0x000000102c177981 */ /* 0x000124000c1e9900 */
[--C-:B------:R-:W-:Y:S01]  /*1560*/  IMAD.WIDE.U32 R24, R5, 0x4, R28.reuse ;  /* 0x0000000405187825 */ /* 0x100fe200078e001c */
[-C--:B-1----:R-:W-:Y:S01]  /*1570*/  IADD3 R13, PT, PT, R47, R16.reuse, RZ ;  /* 0x000000102f0d7210 */ /* 0x082fe20007ffe0ff */
[----:B------:R-:W4:Y:S01]  /*1580*/  LDG.E.CONSTANT R34, desc[UR16][R34.64] ;  /* 0x0000001022227981 */ /* 0x000f22000c1e9900 */
[----:B-----5:R-:W-:Y:S01]  /*1590*/  IADD3 R9, PT, PT, R41, 0x1, RZ ;  /* 0x0000000129097810 */ /* 0x020fe20007ffe0ff */
[--C-:B0-----:R-:W-:Y:S01]  /*15a0*/  IMAD.WIDE.U32 R14, R49, 0x4, R28.reuse ;  /* 0x00000004310e7825 */ /* 0x101fe200078e001c */
[C---:B------:R-:W-:Y:S01]  /*15b0*/  IADD3 R49, PT, PT, R41.reuse, 0x2, RZ ;  /* 0x0000000229317810 */ /* 0x040fe20007ffe0ff */
[----:B------:R-:W5:Y:S02]  /*15c0*/  LDG.E.CONSTANT R24, desc[UR16][R24.64] ;  /* 0x0000001018187981 */ /* 0x000f64000c1e9900 */
[----:B------:R-:W-:Y:S01]  /*15d0*/  IMAD.WIDE.U32 R42, R41, 0x4, R28 ;  /* 0x00000004292a7825 */ /* 0x000fe200078e001c */
[----:B------:R-:W-:-:S03]  /*15e0*/  IADD3 R45, PT, PT, R5, R16, RZ ;  /* 0x00000010052d7210 */ /* 0x000fc60007ffe0ff */
[----:B------:R-:W-:-:S04]  /*15f0*/  IMAD.WIDE.U32 R26, R11, 0x4, R28 ;  /* 0x000000040b1a7825 */ /* 0x000fc800078e001c */
[--C-:B------:R-:W-:Y:S01]  /*1600*/  IMAD.WIDE.U32 R32, R47, 0x4, R28.reuse ;  /* 0x000000042f207825 */ /* 0x100fe200078e001c */
[----:B------:R0:W5:Y:S01]  /*1610*/  LDG.E.CONSTANT R25, desc[UR16][R42.64] ;  /* 0x000000102a197981 */ /* 0x000162000c1e9900 */
[-C--:B------:R-:W-:Y:S02]  /*1620*/  IADD3 R47, PT, PT, R7, R16.reuse, RZ ;  /* 0x00000010072f7210 */ /* 0x080fe40007ffe0ff */
[--C-:B------:R-:W-:Y:S01]  /*1630*/  IMAD.WIDE.U32 R38, R39, 0x4, R28.reuse ;  /* 0x0000000427267825 */ /* 0x100fe200078e001c */
[----:B------:R-:W5:Y:S03]  /*1640*/  LDG.E.CONSTANT R26, desc[UR16][R26.64] ;  /* 0x000000101a1a7981 */ /* 0x000f66000c1e9900 */
[--C-:B------:R-:W-:Y:S01]  /*1650*/  IMAD.WIDE.U32 R12, R13, 0x4, R28.reuse ;  /* 0x000000040d0c7825 */ /* 0x100fe200078e001c */
[----:B------:R-:W-:Y:S01]  /*1660*/  IADD3 R51, PT, PT, R11, R16, RZ ;  /* 0x000000100b337210 */ /* 0x000fe20007ffe0ff */
[----:B------:R-:W5:Y:S01]  /*1670*/  LDG.E.CONSTANT R32, desc[UR16][R32.64] ;  /* 0x0000001020207981 */ /* 0x000f62000c1e9900 */
[----:B0-----:R-:W-:Y:S01]  /*1680*/  IADD3 R43, PT, PT, R41, 0x3, RZ ;  /* 0x00000003292b7810 */ /* 0x001fe20007ffe0ff */
[----:B------:R-:W-:-:S02]  /*1690*/  IMAD.WIDE.U32 R8, R9, 0x4, R28 ;  /* 0x0000000409087825 */ /* 0x000fc400078e001c */
[----:B------:R0:W5:Y:S02]  /*16a0*/  LDG.E.CONSTANT R35, desc[UR16][R14.64] ;  /* 0x000000100e237981 */ /* 0x000164000c1e9900 */
[--C-:B------:R-:W-:Y:S02]  /*16b0*/  IMAD.WIDE.U32 R48, R49, 0x4, R28.reuse ;  /* 0x0000000431307825 */ /* 0x100fe400078e001c */
[----:B------:R-:W5:Y:S02]  /*16c0*/  LDG.E.CONSTANT R27, desc[UR16][R38.64] ;  /* 0x00000010261b7981 */ /* 0x000f64000c1e9900 */
[--C-:B------:R-:W-:Y:S01]  /*16d0*/  IMAD.WIDE.U32 R6, R45, 0x4, R28.reuse ;  /* 0x000000042d067825 */ /* 0x100fe200078e001c */
[----:B------:R-:W-:Y:S01]  /*16e0*/  IADD3 R11, PT, PT, R41, 0x5, RZ ;  /* 0x00000005290b7810 */ /* 0x000fe20007ffe0ff */
[----:B------:R1:W5:Y:S02]  /*16f0*/  LDG.E.CONSTANT R33, desc[UR16][R12.64] ;  /* 0x000000100c217981 */ /* 0x000364000c1e9900 */
[----:B0-----:R-:W-:-:S02]  /*1700*/  IMAD.WIDE.U32 R14, R43, 0x4, R28 ;  /* 0x000000042b0e7825 */ /* 0x001fc400078e001c */
[----:B------:R0:W5:Y:S04]  /*1710*/  LDG.E.CONSTANT R37, desc[UR16][R8.64] ;  /* 0x0000001008257981 */ /* 0x000168000c1e9900 */
[----:B------:R0:W5:Y:S01]  /*1720*/  LDG.E.CONSTANT R39, desc[UR16][R48.64] ;  /* 0x0000001030277981 */ /* 0x000162000c1e9900 */
[----:B-1----:R-:W-:-:S03]  /*1730*/  IMAD.WIDE.U32 R12, R47, 0x4, R28 ;  /* 0x000000042f0c7825 */ /* 0x002fc600078e001c */
[----:B------:R1:W5:Y:S01]  /*1740*/  LDG.E.CONSTANT R43, desc[UR16][R6.64] ;  /* 0x00000010062b7981 */ /* 0x000362000c1e9900 */
[----:B0-----:R-:W-:Y:S01]  /*1750*/  IADD3 R9, PT, PT, R41, 0x4, RZ ;  /* 0x0000000429097810 */ /* 0x001fe20007ffe0ff */
[--C-:B------:R-:W-:Y:S02]  /*1760*/  IMAD.WIDE.U32 R10, R11, 0x4, R28.reuse ;  /* 0x000000040b0a7825 */ /* 0x100fe400078e001c */
[----:B------:R0:W5:Y:S01]  /*1770*/  LDG.E.CONSTANT R45, desc[UR16][R12.64] ;  /* 0x000000100c2d7981 */ /* 0x000162000c1e9900 */
[C---:B------:R-:W-:Y:S02]  /*1780*/  IADD3 R49, PT, PT, R41.reuse, 0x6, RZ ;  /* 0x0000000629317810 */ /* 0x040fe40007ffe0ff */
[----:B------:R-:W-:Y:S01]  /*1790*/  IADD3 R41, PT, PT, R41, 0x7, RZ ;  /* 0x0000000729297810 */ /* 0x000fe20007ffe0ff */
[----:B------:R0:W5:Y:S01]  /*17a0*/  LDG.E.CONSTANT R47, desc[UR16][R14.64] ;  /* 0x000000100e2f7981 */ /* 0x000162000c1e9900 */
[----:B-1----:R-:W-:-:S03]  /*17b0*/  IMAD.WIDE.U32 R6, R51, 0x4, R28 ;  /* 0x0000000433067825 */ /* 0x002fc600078e001c */
[----:B------:R-:W5:Y:S01]  /*17c0*/  LDG.E.CONSTANT R11, desc[UR16][R10.64] ;  /* 0x000000100a0b7981 */ /* 0x000f62000c1e9900 */
[----:B------:R-:W-:-:S03]  /*17d0*/  IMAD.WIDE.U32 R8, R9, 0x4, R28 ;  /* 0x0000000409087825 */ /* 0x000fc600078e001c */
[----:B------:R-:W5:Y:S01]  /*17e0*/  LDG.E.CONSTANT R7, desc[UR16][R6.64] ;  /* 0x0000001006077981 */ /* 0x000f62000c1e9900 */
[----:B0-----:R-:W-:-:S03]  /*17f0*/  IMAD.WIDE.U32 R12, R49, 0x4, R28 ;  /* 0x00000004310c7825 */ /* 0x001fc600078e001c */
[----:B------:R-:W5:Y:S01]  /*1800*/  LDG.E.CONSTANT R9, desc[UR16][R8.64] ;  /* 0x0000001008097981 */ /* 0x000f62000c1e9900 */
[----:B------:R-:W-:-:S03]  /*1810*/  IMAD.WIDE.U32 R14, R41, 0x4, R28 ;  /* 0x00000004290e7825 */ /* 0x000fc600078e001c */
[----:B------:R-:W5:Y:S01]  /*1820*/  LDG.E.CONSTANT R13, desc[UR16][R12.64] ;  /* 0x000000100c0d7981 */ /* 0x000f62000c1e9900 */
[----:B------:R-:W-:-:S03]  /*1830*/  IMAD.WIDE.U32 R4, R19, 0x4, R30 ;  /* 0x0000000413047825 */ /* 0x000fc600078e001e */
[----:B------:R-:W5:Y:S04]  /*1840*/  LDG.E.CONSTANT R15, desc[UR16][R14.64] ;  /* 0x000000100e0f7981 */ /* 0x000f68000c1e9900 */
[----:B------:R-:W5:Y:S04]  /*1850*/  LDG.E R38, desc[UR16][R4.64] ;  /* 0x0000001004267981 */ /* 0x000f68000c1e1900 */
[----:B------:R-:W5:Y:S04]  /*1860*/  LDG.E R40, desc[UR16][R4.64+0x4] ;  /* 0x0000041004287981 */ /* 0x000f68000c1e1900 */
[----:B------:R-:W5:Y:S04]  /*1870*/  LDG.E R42, desc[UR16][R4.64+0x8] ;  /* 0x00000810042a7981 */ /* 0x000f68000c1e1900 */
[----:B------:R-:W5:Y:S04]  /*1880*/  LDG.E R44, desc[UR16][R4.64+0xc] ;  /* 0x00000c10042c7981 */ /* 0x000f68000c1e1900 */
[----:B------:R-:W5:Y:S04]  /*1890*/  LDG.E R50, desc[UR16][R4.64+0x10] ;  /* 0x0000101004327981 */ /* 0x000f68000c1e1900 */
[----:B------:R-:W5:Y:S04]  /*18a0*/  LDG.E R49, desc[UR16][R4.64+0x14] ;  /* 0x0000141004317981 */ /* 0x000f68000c1e1900 */
[----:B------:R-:W5:Y:S04]  /*18b0*/  LDG.E R48, desc[UR16][R4.64+0x18] ;  /* 0x0000181004307981 */ /* 0x000f68000c1e1900 */
[----:B------:R-:W5:Y:S01]  /*18c0*/  LDG.E R41, desc[UR16][R4.64+0x1c] ;  /* 0x00001c1004297981 */ /* 0x000f62000c1e1900 */
[----:B------:R-:W-:-:S04]  /*18d0*/  IADD3 R19, PT, PT, R19, 0x8, RZ ;  /* 0x0000000813137810 */ /* 0x000fc80007ffe0ff */
[----:B------:R-:W-:Y:S01]  /*18e0*/  ISETP.NE.AND P0, PT, R19, R17, PT ;  /* 0x000000111300720c */ /* 0x000fe20003f05270 */
[-C--:B--2---:R-:W-:Y:S01]  /*18f0*/  FMUL R20, R20, R3.reuse ;  /* 0x0000000314147220 */ /* 0x084fe20000400000 */
[-C--:B---3--:R-:W-:Y:S01]  /*1900*/  FMUL R36, R36, R3.reuse ;  /* 0x0000000324247220 */ /* 0x088fe20000400000 */
[-C--:B----4-:R-:W-:Y:S02]  /*1910*/  FMUL R18, R18, R3.reuse ;  /* 0x0000000312127220 */ /* 0x090fe40000400000 */
[-C--:B------:R-:W-:Y:S01]  /*1920*/  FFMA R20, R21, R2.reuse, -R20 ;  /* 0x0000000215147223 */ /* 0x080fe20000000814 */
[-C--:B------:R-:W-:Y:S01]  /*1930*/  FMUL R22, R22, R3.reuse ;  /* 0x0000000316167220 */ /* 0x080fe20000400000 */
[-C--:B------:R-:W-:Y:S01]  /*1940*/  FFMA R36, R23, R2.reuse, -R36 ;  /* 0x0000000217247223 */ /* 0x080fe20000000824 */
[-C--:B------:R-:W-:Y:S01]  /*1950*/  FMUL R34, R34, R3.reuse ;  /* 0x0000000322227220 */ /* 0x080fe20000400000 */
[-C--:B-----5:R-:W-:Y:S01]  /*1960*/  FMUL R24, R24, R3.reuse ;  /* 0x0000000318187220 */ /* 0x0a0fe20000400000 */
[-C--:B------:R-:W-:Y:S01]  /*1970*/  FMUL R26, R26, R3.reuse ;  /* 0x000000031a1a7220 */ /* 0x080fe20000400000 */
[----:B------:R-:W-:Y:S01]  /*1980*/  FMUL R32, R32, R3 ;  /* 0x0000000320207220 */ /* 0x000fe20000400000 */
[-C--:B------:R-:W-:Y:S01]  /*1990*/  FFMA R18, R35, R2.reuse, -R18 ;  /* 0x0000000223127223 */ /* 0x080fe20000000812 */
[----:B------:R-:W-:-:S02]  /*19a0*/  FFMA R34, R27, R2, -R34 ;  /* 0x000000021b227223 */ /* 0x000fc40000000822 */
[----:B------:R-:W-:Y:S01]  /*19b0*/  FFMA R32, R33, R2, -R32 ;  /* 0x0000000221207223 */ /* 0x000fe20000000820 */
[-C--:B------:R-:W-:Y:S01]  /*19c0*/  FFMA R25, R25, -R0.reuse, R20 ;  /* 0x8000000019197223 */ /* 0x080fe20000000014 */
[-C--:B------:R-:W-:Y:S01]  /*19d0*/  FFMA R37, R37, -R0.reuse, R36 ;  /* 0x8000000025257223 */ /* 0x080fe20000000024 */
[----:B------:R-:W-:Y:S01]  /*19e0*/  FFMA R39, R39, -R0, R34 ;  /* 0x8000000027277223 */ /* 0x000fe20000000022 */
[-C--:B------:R-:W-:Y:S01]  /*19f0*/  FFMA R24, R43, R2.reuse, -R24 ;  /* 0x000000022b187223 */ /* 0x080fe20000000818 */
[----:B------:R-:W-:Y:S01]  /*1a00*/  FFMA R22, R45, R2, -R22 ;  /* 0x000000022d167223 */ /* 0x000fe20000000816 */
[-C--:B------:R-:W-:Y:S02]  /*1a10*/  FFMA R47, R47, -R0.reuse, R32 ;  /* 0x800000002f2f7223 */ /* 0x080fe40000000020 */
[----:B------:R-:W-:Y:S01]  /*1a20*/  FFMA R24, R11, -R0, R24 ;  /* 0x800000000b187223 */ /* 0x000fe20000000018 */
[----:B------:R-:W-:Y:S01]  /*1a30*/  FFMA R26, R7, R2, -R26 ;  /* 0x00000002071a7223 */ /* 0x000fe2000000081a */
[-C--:B------:R-:W-:Y:S01]  /*1a40*/  FFMA R9, R9, -R0.reuse, R18 ;  /* 0x8000000009097223 */ /* 0x080fe20000000012 */
[----:B------:R-:W-:-:S02]  /*1a50*/  FFMA R13, R13, -R0, R22 ;  /* 0x800000000d0d7223 */ /* 0x000fc40000000016 */
[----:B------:R-:W-:Y:S01]  /*1a60*/  FFMA R26, R15, -R0, R26 ;  /* 0x800000000f1a7223 */ /* 0x000fe2000000001a */
[----:B------:R-:W-:Y:S01]  /*1a70*/  FFMA R25, R25, UR4, R38 ;  /* 0x0000000419197c23 */ /* 0x000fe20008000026 */
[----:B------:R-:W-:Y:S01]  /*1a80*/  FFMA R37, R37, UR4, R40 ;  /* 0x0000000425257c23 */ /* 0x000fe20008000028 */
[----:B------:R-:W-:Y:S01]  /*1a90*/  FFMA R39, R39, UR4, R42 ;  /* 0x0000000427277c23 */ /* 0x000fe2000800002a */
[----:B------:R-:W-:Y:S01]  /*1aa0*/  FFMA R47, R47, UR4, R44 ;  /* 0x000000042f2f7c23 */ /* 0x000fe2000800002c */
[----:B------:R-:W-:Y:S01]  /*1ab0*/  FFMA R9, R9, UR4, R50 ;  /* 0x0000000409097c23 */ /* 0x000fe20008000032 */
[----:B------:R-:W-:Y:S01]  /*1ac0*/  FFMA R49, R24, UR4, R49 ;  /* 0x0000000418317c23 */ /* 0x000fe20008000031 */
[----:B------:R-:W-:Y:S01]  /*1ad0*/  FFMA R13, R13, UR4, R48 ;  /* 0x000000040d0d7c23 */ /* 0x000fe20008000030 */
[----:B------:R-:W-:Y:S01]  /*1ae0*/  FFMA R41, R26, UR4, R41 ;  /* 0x000000041a297c23 */ /* 0x000fe20008000029 */
[----:B------:R1:W-:Y:S04]  /*1af0*/  STG.E desc[UR16][R4.64], R25 ;  /* 0x0000001904007986 */ /* 0x0003e8000c101910 */
[----:B------:R1:W-:Y:S04]  /*1b00*/  STG.E desc[UR16][R4.64+0x4], R37 ;  /* 0x0000042504007986 */ /* 0x0003e8000c101910 */
[----:B------:R1:W-:Y:S04]  /*1b10*/  STG.E desc[UR16][R4.64+0x8], R39 ;  /* 0x0000082704007986 */ /* 0x0003e8000c101910 */
[----:B------:R1:W-:Y:S04]  /*1b20*/  STG.E desc[UR16][R4.64+0xc], R47 ;  /* 0x00000c2f04007986 */ /* 0x0003e8000c101910 */
[----:B------:R1:W-:Y:S04]  /*1b30*/  STG.E desc[UR16][R4.64+0x10], R9 ;  /* 0x0000100904007986 */ /* 0x0003e8000c101910 */
[----:B------:R1:W-:Y:S04]  /*1b40*/  STG.E desc[UR16][R4.64+0x14], R49 ;  /* 0x0000143104007986 */ /* 0x0003e8000c101910 */
[----:B------:R1:W-:Y:S04]  /*1b50*/  STG.E desc[UR16][R4.64+0x18], R13 ;  /* 0x0000180d04007986 */ /* 0x0003e8000c101910 */
[----:B------:R1:W-:Y:S01]  /*1b60*/  STG.E desc[UR16][R4.64+0x1c], R41 ;  /* 0x00001c2904007986 */ /* 0x0003e2000c101910 */
[----:B------:R-:W-:Y:S05]  /*1b70*/  @P0 BRA `(.L_x_65) ;  /* 0xfffffff800100947 */ /* 0x000fea000383ffff */
.L_x_64:
[----:B------:R-:W-:Y:S05]  /*1b80*/  @!P1 EXIT ;  /* 0x000000000000994d */ /* 0x000fea0003800000 */
[----:B------:R-:W-:Y:S02]  /*1b90*/  ISETP.GE.U32.AND P0, PT, R46, 0x4, PT ;  /* 0x000000042e00780c */ /* 0x000fe40003f06070 */
[----:B------:R-:W-:-:S04]  /*1ba0*/  LOP3.LUT R27, R16, 0x3, RZ, 0xc0, !PT ;  /* 0x00000003101b7812 */ /* 0x000fc800078ec0ff */
[----:B------:R-:W-:-:S07]  /*1bb0*/  ISETP.NE.AND P1, PT, R27, RZ, PT ;  /* 0x000000ff1b00720c */ /* 0x000fce0003f25270 */
[----:B------:R-:W-:Y:S06]  /*1bc0*/  @!P0 BRA `(.L_x_66) ;  /* 0x0000000000fc8947 */ /* 0x000fec0003800000 */
[-C--:B------:R-:W-:Y:S01]  /*1bd0*/  IADD3 R11, PT, PT, R17, R16.reuse, RZ ;  /* 0x00000010110b7210 */ /* 0x080fe20007ffe0ff */
[----:B------:R-:W0:Y:S03]  /*1be0*/  LDCU UR4, c[0x3][0x4] ;  /* 0x00c00080ff0477ac */ /* 0x000e260008000800 */
[C---:B------:R-:W-:Y:S01]  /*1bf0*/  IADD3 R15, PT, PT, R11.reuse, 0x1, RZ ;  /* 0x000000010b0f7810 */ /* 0x040fe20007ffe0ff */
[C-C-:B------:R-:W-:Y:S01]  /*1c00*/  IMAD.WIDE.U32 R6, R11.reuse, 0x4, R28.reuse ;  /* 0x000000040b067825 */ /* 0x140fe200078e001c */
[C---:B------:R-:W-:Y:S02]  /*1c10*/  IADD3 R19, PT, PT, R11.reuse, 0x2, RZ ;  /* 0x000000020b137810 */ /* 0x040fe40007ffe0ff */
[----:B------:R-:W-:Y:S01]  /*1c20*/  IADD3 R23, PT, PT, R11, 0x3, RZ ;  /* 0x000000030b177810 */ /* 0x000fe20007ffe0ff */
[--C-:B-1----:R-:W-:Y:S01]  /*1c30*/  IMAD.WIDE.U32 R8, R15, 0x4, R28.reuse ;  /* 0x000000040f087825 */ /* 0x102fe200078e001c */
[-C--:B------:R-:W-:Y:S01]  /*1c40*/  IADD3 R21, PT, PT, R11, R16.reuse, RZ ;  /* 0x000000100b157210 */ /* 0x080fe20007ffe0ff */
[----:B------:R-:W2:Y:S01]  /*1c50*/  LDG.E.CONSTANT R6, desc[UR16][R6.64] ;  /* 0x0000001006067981 */ /* 0x000ea2000c1e9900 */
[-C--:B------:R-:W-:Y:S01]  /*1c60*/  IADD3 R11, PT, PT, R15, R16.reuse, RZ ;  /* 0x000000100f0b7210 */ /* 0x080fe20007ffe0ff */
[C-C-:B------:R-:W-:Y:S01]  /*1c70*/  IMAD.WIDE.U32 R12, R19.reuse, 0x4, R28.reuse ;  /* 0x00000004130c7825 */ /* 0x140fe200078e001c */
[-C--:B------:R-:W-:Y:S01]  /*1c80*/  IADD3 R15, PT, PT, R19, R16.reuse, RZ ;  /* 0x00000010130f7210 */ /* 0x080fe20007ffe0ff */
[----:B------:R1:W3:Y:S02]  /*1c90*/  LDG.E.CONSTANT R24, desc[UR16][R8.64] ;  /* 0x0000001008187981 */ /* 0x0002e4000c1e9900 */
[C-C-:B------:R-:W-:Y:S01]  /*1ca0*/  IMAD.WIDE.U32 R18, R23.reuse, 0x4, R28.reuse ;  /* 0x0000000417127825 */ /* 0x140fe200078e001c */
[----:B------:R-:W-:Y:S01]  /*1cb0*/  IADD3 R23, PT, PT, R23, R16, RZ ;  /* 0x0000001017177210 */ /* 0x000fe20007ffe0ff */
[----:B------:R-:W4:Y:S02]  /*1cc0*/  LDG.E.CONSTANT R26, desc[UR16][R12.64] ;  /* 0x000000100c1a7981 */ /* 0x000f24000c1e9900 */
[----:B------:R-:W-:-:S02]  /*1cd0*/  IMAD.WIDE.U32 R4, R21, 0x4, R28 ;  /* 0x0000000415047825 */ /* 0x000fc400078e001c */
[----:B------:R-:W5:Y:S01]  /*1ce0*/  LDG.E.CONSTANT R32, desc[UR16][R18.64] ;  /* 0x0000001012207981 */ /* 0x000f62000c1e9900 */
[----:B-1----:R-:W-:Y:S01]  /*1cf0*/  IADD3 R9, PT, PT, R21, R16, RZ ;  /* 0x0000001015097210 */ /* 0x002fe20007ffe0ff */
[--C-:B------:R-:W-:Y:S02]  /*1d00*/  IMAD.WIDE.U32 R20, R23, 0x4, R28.reuse ;  /* 0x0000000417147825 */ /* 0x100fe400078e001c */
[----:B------:R1:W5:Y:S01]  /*1d10*/  LDG.E.CONSTANT R25, desc[UR16][R4.64] ;  /* 0x0000001004197981 */ /* 0x000362000c1e9900 */
[----:B------:R-:W-:Y:S01]  /*1d20*/  IADD3 R7, PT, PT, R9, 0x2, RZ ;  /* 0x0000000209077810 */ /* 0x000fe20007ffe0ff */
[--C-:B------:R-:W-:Y:S01]  /*1d30*/  IMAD.WIDE.U32 R10, R11, 0x4, R28.reuse ;  /* 0x000000040b0a7825 */ /* 0x100fe200078e001c */
[----:B------:R-:W-:Y:S01]  /*1d40*/  IADD3 R23, PT, PT, R9, 0x3, RZ ;  /* 0x0000000309177810 */ /* 0x000fe20007ffe0ff */
[----:B------:R-:W5:Y:S02]  /*1d50*/  LDG.E.CONSTANT R21, desc[UR16][R20.64] ;  /* 0x0000001014157981 */ /* 0x000f64000c1e9900 */
[----:B------:R-:W-:-:S02]  /*1d60*/  IMAD.WIDE.U32 R14, R15, 0x4, R28 ;  /* 0x000000040f0e7825 */ /* 0x000fc400078e001c */
[----:B------:R-:W5:Y:S01]  /*1d70*/  LDG.E.CONSTANT R11, desc[UR16][R10.64] ;  /* 0x000000100a0b7981 */ /* 0x000f62000c1e9900 */
[C---:B-1----:R-:W-:Y:S01]  /*1d80*/  IADD3 R5, PT, PT, R9.reuse, 0x1, RZ ;  /* 0x0000000109057810 */ /* 0x042fe20007ffe0ff */
[--C-:B------:R-:W-:Y:S02]  /*1d90*/  IMAD.WIDE.U32 R8, R9, 0x4, R28.reuse ;  /* 0x0000000409087825 */ /* 0x100fe400078e001c */
[----:B------:R-:W5:Y:S02]  /*1da0*/  LDG.E.CONSTANT R15, desc[UR16][R14.64] ;  /* 0x000000100e0f7981 */ /* 0x000f64000c1e9900 */
[--C-:B------:R-:W-:Y:S02]  /*1db0*/  IMAD.WIDE.U32 R12, R5, 0x4, R28.reuse ;  /* 0x00000004050c7825 */ /* 0x100fe400078e001c */
[----:B------:R-:W5:Y:S02]  /*1dc0*/  LDG.E.CONSTANT R8, desc[UR16][R8.64] ;  /* 0x0000001008087981 */ /* 0x000f64000c1e9900 */
[----:B------:R-:W-:-:S02]  /*1dd0*/  IMAD.WIDE.U32 R18, R7, 0x4, R28 ;  /* 0x0000000407127825 */ /* 0x000fc400078e001c */
[----:B------:R-:W5:Y:S02]  /*1de0*/  LDG.E.CONSTANT R12, desc[UR16][R12.64] ;  /* 0x000000100c0c7981 */ /* 0x000f64000c1e9900 */
[----:B------:R-:W-:Y:S02]  /*1df0*/  IMAD.WIDE.U32 R22, R23, 0x4, R28 ;  /* 0x0000000417167825 */ /* 0x000fe400078e001c */
[----:B------:R-:W5:Y:S02]  /*1e00*/  LDG.E.CONSTANT R18, desc[UR16][R18.64] ;  /* 0x0000001012127981 */ /* 0x000f64000c1e9900 */
[C---:B------:R-:W-:Y:S02]  /*1e10*/  IMAD.WIDE.U32 R4, R17.reuse, 0x4, R30 ;  /* 0x0000000411047825 */ /* 0x040fe400078e001e */
[----:B------:R-:W5:Y:S04]  /*1e20*/  LDG.E.CONSTANT R22, desc[UR16][R22.64] ;  /* 0x0000001016167981 */ /* 0x000f68000c1e9900 */
[----:B------:R-:W0:Y:S04]  /*1e30*/  LDG.E R7, desc[UR16][R4.64] ;  /* 0x0000001004077981 */ /* 0x000e28000c1e1900 */
[----:B------:R-:W5:Y:S04]  /*1e40*/  LDG.E R10, desc[UR16][R4.64+0x4] ;  /* 0x00000410040a7981 */ /* 0x000f68000c1e1900 */
[----:B------:R-:W5:Y:S04]  /*1e50*/  LDG.E R14, desc[UR16][R4.64+0x8] ;  /* 0x00000810040e7981 */ /* 0x000f68000c1e1900 */
[----:B------:R-:W5:Y:S01]  /*1e60*/  LDG.E R20, desc[UR16][R4.64+0xc] ;  /* 0x00000c1004147981 */ /* 0x000f62000c1e1900 */
[----:B------:R-:W-:Y:S01]  /*1e70*/  IADD3 R17, PT, PT, R17, 0x4, RZ ;  /* 0x0000000411117810 */ /* 0x000fe20007ffe0ff */
[-C--:B--2---:R-:W-:Y:S01]  /*1e80*/  FMUL R6, R6, R3.reuse ;  /* 0x0000000306067220 */ /* 0x084fe20000400000 */
[-C--:B---3--:R-:W-:Y:S01]  /*1e90*/  FMUL R24, R24, R3.reuse ;  /* 0x0000000318187220 */ /* 0x088fe20000400000 */
[-C--:B----4-:R-:W-:Y:S01]  /*1ea0*/  FMUL R26, R26, R3.reuse ;  /* 0x000000031a1a7220 */ /* 0x090fe20000400000 */
[----:B-----5:R-:W-:Y:S01]  /*1eb0*/  FMUL R32, R32, R3 ;  /* 0x0000000320207220 */ /* 0x020fe20000400000 */
[----:B------:R-:W-:-:S03]  /*1ec0*/  FFMA R25, R25, R2, -R6 ;  /* 0x0000000219197223 */ /* 0x000fc60000000806 */
[-C--:B------:R-:W-:Y:S01]  /*1ed0*/  FFMA R21, R21, R2.reuse, -R32 ;  /* 0x0000000215157223 */ /* 0x080fe20000000820 */
[-C--:B------:R-:W-:Y:S01]  /*1ee0*/  FFMA R11, R11, R2.reuse, -R24 ;  /* 0x000000020b0b7223 */ /* 0x080fe20000000818 */
[----:B------:R-:W-:Y:S01]  /*1ef0*/  FFMA R15, R15, R2, -R26 ;  /* 0x000000020f0f7223 */ /* 0x000fe2000000081a */
[-C--:B------:R-:W-:Y:S02]  /*1f00*/  FFMA R8, R8, -R0.reuse, R25 ;  /* 0x8000000008087223 */ /* 0x080fe40000000019 */
[-C--:B------:R-:W-:Y:S01]  /*1f10*/  FFMA R11, R12, -R0.reuse, R11 ;  /* 0x800000000c0b7223 */ /* 0x080fe2000000000b */
[-C--:B------:R-:W-:Y:S01]  /*1f20*/  FFMA R15, R18, -R0.reuse, R15 ;  /* 0x80000000120f7223 */ /* 0x080fe2000000000f */
[----:B------:R-:W-:Y:S01]  /*1f30*/  FFMA R21, R22, -R0, R21 ;  /* 0x8000000016157223 */ /* 0x000fe20000000015 */
[----:B0-----:R-:W-:Y:S01]  /*1f40*/  FFMA R7, R8, UR4, R7 ;  /* 0x0000000408077c23 */ /* 0x001fe20008000007 */
[----:B------:R-:W-:Y:S01]  /*1f50*/  FFMA R11, R11, UR4, R10 ;  /* 0x000000040b0b7c23 */ /* 0x000fe2000800000a */
[----:B------:R-:W-:Y:S01]  /*1f60*/  FFMA R15, R15, UR4, R14 ;  /* 0x000000040f0f7c23 */ /* 0x000fe2000800000e */
[----:B------:R-:W-:-:S02]  /*1f70*/  FFMA R21, R21, UR4, R20 ;  /* 0x0000000415157c23 */ /* 0x000fc40008000014 */
[----:B------:R0:W-:Y:S04]  /*1f80*/  STG.E desc[UR16][R4.64], R7 ;  /* 0x0000000704007986 */ /* 0x0001e8000c101910 */
[----:B------:R0:W-:Y:S04]  /*1f90*/  STG.E desc[UR16][R4.64+0x4], R11 ;  /* 0x0000040b04007986 */ /* 0x0001e8000c101910 */
[----:B------:R0:W-:Y:S04]  /*1fa0*/  STG.E desc[UR16][R4.64+0x8], R15 ;  /* 0x0000080f04007986 */ /* 0x0001e8000c101910 */
[----:B------:R0:W-:Y:S02]  /*1fb0*/  STG.E desc[UR16][R4.64+0xc], R21 ;  /* 0x00000c1504007986 */ /* 0x0001e4000c101910 */
.L_x_66:
[----:B------:R-:W-:Y:S05]  /*1fc0*/  @!P1 EXIT ;  /* 0x000000000000994d */ /* 0x000fea0003800000 */
[----:B------:R-:W-:Y:S02]  /*1fd0*/  ISETP.NE.AND P0, PT, R27, 0x1, PT ;  /* 0x000000011b00780c */ /* 0x000fe40003f05270 */
[----:B01----:R-:W-:-:S04]  /*1fe0*/  LOP3.LUT R4, R16, 0x1, RZ, 0xc0, !PT ;  /* 0x0000000110047812 */ /* 0x003fc800078ec0ff */
[----:B------:R-:W-:-:S07]  /*1ff0*/  ISETP.NE.U32.AND P1, PT, R4, 0x1, PT ;  /* 0x000000010400780c */ /* 0x000fce0003f25070 */
[----:B------:R-:W-:Y:S06]  /*2000*/  @!P0 BRA `(.L_x_67) ;  /* 0x0000000000848947 */ /* 0x000fec0003800000 */
[CC--:B------:R-:W-:Y:S01]  /*2010*/  IADD3 R5, PT, PT, R17.reuse, R16.reuse, RZ ;  /* 0x0000001011057210 */ /* 0x0c0fe20007ffe0ff */
[----:B------:R-:W-:Y:S01]  /*2020*/  IMAD.WIDE.U32 R10, R17, 0x4, R30 ;  /* 0x00000004110a7825 */ /* 0x000fe200078e001e */
[----:B------:R-:W0:Y:S02]  /*2030*/  LDCU UR4, c[0x3][0x4] ;  /* 0x00c00080ff0477ac */ /* 0x000e240008000800 */
[C---:B------:R-:W-:Y:S02]  /*2040*/  IADD3 R13, PT, PT, R5.reuse, 0x1, RZ ;  /* 0x00000001050d7810 */ /* 0x040fe40007ffe0ff */
[CC--:B------:R-:W-:Y:S01]  /*2050*/  IADD3 R7, PT, PT, R5.reuse, R16.reuse, RZ ;  /* 0x0000001005077210 */ /* 0x0c0fe20007ffe0ff */
[--C-:B------:R-:W-:Y:S01]  /*2060*/  IMAD.WIDE.U32 R4, R5, 0x4, R28.reuse ;  /* 0x0000000405047825 */ /* 0x100fe200078e001c */
[-C--:B------:R-:W-:Y:S01]  /*2070*/  IADD3 R15, PT, PT, R13, R16.reuse, RZ ;  /* 0x000000100d0f7210 */ /* 0x080fe20007ffe0ff */
[----:B------:R-:W2:Y:S01]  /*2080*/  LDG.E R20, desc[UR16][R10.64+0x4] ;  /* 0x000004100a147981 */ /* 0x000ea2000c1e1900 */
[----:B------:R-:W-:Y:S01]  /*2090*/  IADD3 R9, PT, PT, R7, R16, RZ ;  /* 0x0000001007097210 */ /* 0x000fe20007ffe0ff */
[----:B------:R-:W-:-:S02]  /*20a0*/  IMAD.WIDE.U32 R12, R13, 0x4, R28 ;  /* 0x000000040d0c7825 */ /* 0x000fc400078e001c */
[----:B------:R-:W3:Y:S01]  /*20b0*/  LDG.E.CONSTANT R22, desc[UR16][R4.64] ;  /* 0x0000001004167981 */ /* 0x000ee2000c1e9900 */
[----:B------:R-:W-:Y:S01]  /*20c0*/  IADD3 R19, PT, PT, R9, 0x1, RZ ;  /* 0x0000000109137810 */ /* 0x000fe20007ffe0ff */
[--C-:B------:R-:W-:Y:S02]  /*20d0*/  IMAD.WIDE.U32 R6, R7, 0x4, R28.reuse ;  /* 0x0000000407067825 */ /* 0x100fe400078e001c */
[----:B------:R-:W4:Y:S02]  /*20e0*/  LDG.E.CONSTANT R12, desc[UR16][R12.64] ;  /* 0x000000100c0c7981 */ /* 0x000f24000c1e9900 */
[--C-:B------:R-:W-:Y:S02]  /*20f0*/  IMAD.WIDE.U32 R14, R15, 0x4, R28.reuse ;  /* 0x000000040f0e7825 */ /* 0x100fe400078e001c */
[----:B------:R-:W5:Y:S02]  /*2100*/  LDG.E.CONSTANT R7, desc[UR16][R6.64] ;  /* 0x0000001006077981 */ /* 0x000f64000c1e9900 */
[----:B------:R-:W-:-:S02]  /*2110*/  IMAD.WIDE.U32 R8, R9, 0x4, R28 ;  /* 0x0000000409087825 */ /* 0x000fc400078e001c */
[----:B------:R-:W2:Y:S02]  /*2120*/  LDG.E.CONSTANT R15, desc[UR16][R14.64] ;  /* 0x000000100e0f7981 */ /* 0x000ea4000c1e9900 */
[----:B------:R-:W-:Y:S02]  /*2130*/  IMAD.WIDE.U32 R18, R19, 0x4, R28 ;  /* 0x0000000413127825 */ /* 0x000fe400078e001c */
[----:B------:R-:W2:Y:S04]  /*2140*/  LDG.E.CONSTANT R8, desc[UR16][R8.64] ;  /* 0x0000001008087981 */ /* 0x000ea8000c1e9900 */
[----:B------:R-:W2:Y:S04]  /*2150*/  LDG.E.CONSTANT R18, desc[UR16][R18.64] ;  /* 0x0000001012127981 */ /* 0x000ea8000c1e9900 */
[----:B------:R-:W0:Y:S01]  /*2160*/  LDG.E R4, desc[UR16][R10.64] ;  /* 0x000000100a047981 */ /* 0x000e22000c1e1900 */
[----:B------:R-:W-:Y:S01]  /*2170*/  IADD3 R17, PT, PT, R17, 0x2, RZ ;  /* 0x0000000211117810 */ /* 0x000fe20007ffe0ff */
[-C--:B---3--:R-:W-:Y:S01]  /*2180*/  FMUL R22, R22, R3.reuse ;  /* 0x0000000316167220 */ /* 0x088fe20000400000 */
[----:B----4-:R-:W-:-:S03]  /*2190*/  FMUL R12, R12, R3 ;  /* 0x000000030c0c7220 */ /* 0x010fc60000400000 */
[-C--:B-----5:R-:W-:Y:S01]  /*21a0*/  FFMA R7, R7, R2.reuse, -R22 ;  /* 0x0000000207077223 */ /* 0x0a0fe20000000816 */
[----:B--2---:R-:W-:-:S03]  /*21b0*/  FFMA R13, R15, R2, -R12 ;  /* 0x000000020f0d7223 */ /* 0x004fc6000000080c */
[-C--:B------:R-:W-:Y:S01]  /*21c0*/  FFMA R5, R8, -R0.reuse, R7 ;  /* 0x8000000008057223 */ /* 0x080fe20000000007 */
[----:B------:R-:W-:-:S03]  /*21d0*/  FFMA R7, R18, -R0, R13 ;  /* 0x8000000012077223 */ /* 0x000fc6000000000d */
[----:B0-----:R-:W-:Y:S01]  /*21e0*/  FFMA R5, R5, UR4, R4 ;  /* 0x0000000405057c23 */ /* 0x001fe20008000004 */
[----:B------:R-:W-:-:S04]  /*21f0*/  FFMA R7, R7, UR4, R20 ;  /* 0x0000000407077c23 */ /* 0x000fc80008000014 */
[----:B------:R0:W-:Y:S04]  /*2200*/  STG.E desc[UR16][R10.64], R5 ;  /* 0x000000050a007986 */ /* 0x0001e8000c101910 */
[----:B------:R0:W-:Y:S02]  /*2210*/  STG.E desc[UR16][R10.64+0x4], R7 ;  /* 0x000004070a007986 */ /* 0x0001e4000c101910 */
.L_x_67:
[----:B------:R-:W-:Y:S05]  /*2220*/  @P1 EXIT ;  /* 0x000000000000194d */ /* 0x000fea0003800000 */
[CC--:B0-----:R-:W-:Y:S01]  /*2230*/  IADD3 R5, PT, PT, R17.reuse, R16.reuse, RZ ;  /* 0x0000001011057210 */ /* 0x0c1fe20007ffe0ff */
[----:B------:R-:W-:Y:S01]  /*2240*/  IMAD.WIDE.U32 R30, R17, 0x4, R30 ;  /* 0x00000004111e7825 */ /* 0x000fe200078e001e */
[----:B------:R-:W0:Y:S02]  /*2250*/  LDCU UR4, c[0x3][0x4] ;  /* 0x00c00080ff0477ac */ /* 0x000e240008000800 */
[CC--:B------:R-:W-:Y:S01]  /*2260*/  IADD3 R7, PT, PT, R5.reuse, R16.reuse, RZ ;  /* 0x0000001005077210 */ /* 0x0c0fe20007ffe0ff */
[--C-:B------:R-:W-:Y:S01]  /*2270*/  IMAD.WIDE.U32 R4, R5, 0x4, R28.reuse ;  /* 0x0000000405047825 */ /* 0x100fe200078e001c */
[----:B------:R-:W0:Y:S02]  /*2280*/  LDG.E R10, desc[UR16][R30.64] ;  /* 0x000000101e0a7981 */ /* 0x000e24000c1e1900 */
[C---:B------:R-:W-:Y:S01]  /*2290*/  IADD3 R9, PT, PT, R7.reuse, R16, RZ ;  /* 0x0000001007097210 */ /* 0x040fe20007ffe0ff */
[--C-:B------:R-:W-:Y:S02]  /*22a0*/  IMAD.WIDE.U32 R6, R7, 0x4, R28.reuse ;  /* 0x0000000407067825 */ /* 0x100fe400078e001c */
[----:B------:R-:W2:Y:S02]  /*22b0*/  LDG.E.CONSTANT R4, desc[UR16][R4.64] ;  /* 0x0000001004047981 */ /* 0x000ea4000c1e9900 */
[----:B------:R-:W-:-:S02]  /*22c0*/  IMAD.WIDE.U32 R28, R9, 0x4, R28 ;  /* 0x00000004091c7825 */ /* 0x000fc400078e001c */
[----:B------:R-:W3:Y:S04]  /*22d0*/  LDG.E.CONSTANT R7, desc[UR16][R6.64] ;  /* 0x0000001006077981 */ /* 0x000ee8000c1e9900 */
[----:B------:R-:W4:Y:S01]  /*22e0*/  LDG.E.CONSTANT R28, desc[UR16][R28.64] ;  /* 0x000000101c1c7981 */ /* 0x000f22000c1e9900 */
[----:B--2---:R-:W-:-:S04]  /*22f0*/  FMUL R8, R4, R3 ;  /* 0x0000000304087220 */ /* 0x004fc80000400000 */
[----:B---3--:R-:W-:-:S04]  /*2300*/  FFMA R3, R7, R2, -R8 ;  /* 0x0000000207037223 */ /* 0x008fc80000000808 */
[----:B----4-:R-:W-:-:S04]  /*2310*/  FFMA R3, R28, -R0, R3 ;  /* 0x800000001c037223 */ /* 0x010fc80000000003 */
[----:B0-----:R-:W-:-:S05]  /*2320*/  FFMA R3, R3, UR4, R10 ;  /* 0x0000000403037c23 */ /* 0x001fca000800000a */
[----:B------:R-:W-:Y:S01]  /*2330*/  STG.E desc[UR16][R30.64], R3 ;  /* 0x000000031e007986 */ /* 0x000fe2000c101910 */
[----:B------:R-:W-:Y:S05]  /*2340*/  EXIT ;  /* 0x000000000000794d */ /* 0x000fea0003800000 */
.L_x_63:
[----:B------:R-:W0:Y:S01]  /*2350*/  LDCU UR6, c[0x0][0x384] ;  /* 0x00007080ff0677ac */ /* 0x000e220008000800 */
[----:B------:R-:W-:Y:S02]  /*2360*/  UISETP.GE.U32.AND UP0, UPT, UR12, 0x4, UPT ;  /* 0x000000040c00788c */ /* 0x000fe4000bf06070 */
[----:B0-----:R-:W-:Y:S02]  /*2370*/  USHF.L.U32 UR5, UR6, 0x2, URZ ;  /* 0x0000000206057899 */ /* 0x001fe400080006ff */
[----:B------:R-:W-:-:S05]  /*2380*/  USHF.L.U32 UR4, UR6, 0x3, URZ ;  /* 0x0000000306047899 */ /* 0x000fca00080006ff */
[----:B------:R-:W-:Y:S07]  /*2390*/  BRA.U !UP0, `(.L_x_68) ;  /* 0x0000002908247547 */ /* 0x000fee000b800000 */
[----:B------:R-:W-:Y:S01]  /*23a0*/  FMUL R11, R12, 35 ;  /* 0x420c00000c0b7820 */ /* 0x000fe20000400000 */
[----:B------:R-:W-:Y:S01]  /*23b0*/  FMUL R56, R19, 21 ;  /* 0x41a8000013387820 */ /* 0x000fe20000400000 */
[----:B------:R-:W-:Y:S01]  /*23c0*/  FMUL R23, R0, 0.51891559362411499023 ;  /* 0x3f04d7a700177820 */ /* 0x000fe20000400000 */
[----:B------:R-:W-:Y:S01]  /*23d0*/  FADD R22, R25, -1 ;  /* 0xbf80000019167421 */ /* 0x000fe20000000000 */
[----:B------:R-:W-:Y:S01]  /*23e0*/  FMUL R10, R36, R11 ;  /* 0x0000000b240a7220 */ /* 0x000fe20000400000 */
[----:B------:R-:W-:Y:S01]  /*23f0*/  FMUL R17, R3, 0.51891559362411499023 ;  /* 0x3f04d7a703117820 */ /* 0x000fe20000400000 */
[C---:B------:R-:W-:Y:S01]  /*2400*/  FMUL R26, R12.reuse, -6 ;  /* 0xc0c000000c1a7820 */ /* 0x040fe20000400000 */
[C---:B------:R-:W-:Y:S01]  /*2410*/  FMUL R18, R12.reuse, -10 ;  /* 0xc12000000c127820 */ /* 0x040fe20000400000 */
[----:B------:R-:W-:Y:S01]  /*2420*/  FFMA R56, R15, R56, -R10 ;  /* 0x000000380f387223 */ /* 0x000fe2000000080a */
[----:B------:R-:W-:Y:S01]  /*2430*/  FMUL R10, R12, 10 ;  /* 0x412000000c0a7820 */ /* 0x000fe20000400000 */
[----:B------:R-:W-:Y:S01]  /*2440*/  FMUL R39, R19, 3 ;  /* 0x4040000013277820 */ /* 0x000fe20000400000 */
[----:B------:R-:W-:Y:S01]  /*2450*/  FMUL R23, R23, R22 ;  /* 0x0000001617177220 */ /* 0x000fe20000400000 */
[----:B------:R-:W-:Y:S01]  /*2460*/  FMUL R22, R22, R17 ;  /* 0x0000001116167220 */ /* 0x000fe20000400000 */
[----:B------:R-:W0:Y:S01]  /*2470*/  LDCU.128 UR8, c[0x3][0x40] ;  /* 0x00c00800ff0877ac */ /* 0x000e220008000c00 */
[C---:B------:R-:W-:Y:S01]  /*2480*/  FFMA R17, R15.reuse, R10, -R45 ;  /* 0x0000000a0f117223 */ /* 0x040fe2000000082d */
[--C-:B------:R-:W-:Y:S01]  /*2490*/  FFMA R11, R15, R26, R19.reuse ;  /* 0x0000001a0f0b7223 */ /* 0x100fe20000000013 */
[----:B------:R-:W-:Y:S01]  /*24a0*/  FMUL R20, R19, 15 ;  /* 0x4170000013147820 */ /* 0x000fe20000400000 */
[C---:B------:R-:W-:Y:S01]  /*24b0*/  FFMA R27, R15.reuse, R10, -R19 ;  /* 0x0000000a0f1b7223 */ /* 0x040fe20000000813 */
[CC--:B------:R-:W-:Y:S01]  /*24c0*/  FFMA R45, R15.reuse, R18.reuse, R45 ;  /* 0x000000120f2d7223 */ /* 0x0c0fe2000000002d */
[CC--:B------:R-:W-:Y:S01]  /*24d0*/  FFMA R39, R15.reuse, R18.reuse, R39 ;  /* 0x000000120f277223 */ /* 0x0c0fe20000000027 */
[----:B------:R-:W-:Y:S01]  /*24e0*/  FFMA R33, R15, R18, R19 ;  /* 0x000000120f217223 */ /* 0x000fe20000000013 */
[C---:B------:R-:W-:Y:S01]  /*24f0*/  FFMA R26, R12.reuse, -3, R21 ;  /* 0xc04000000c1a7823 */ /* 0x040fe20000000015 */
[C---:B------:R-:W-:Y:S01]  /*2500*/  FMUL R50, R19.reuse, 35 ;  /* 0x420c000013327820 */ /* 0x040fe20000400000 */
[C---:B------:R-:W-:Y:S01]  /*2510*/  FMUL R53, R12.reuse, R19 ;  /* 0x000000130c357220 */ /* 0x040fe20000400000 */
[----:B------:R-:W-:Y:S01]  /*2520*/  FMUL R10, R19, 10.247761726379394531 ;  /* 0x4123f6d5130a7820 */ /* 0x000fe20000400000 */
[C-C-:B------:R-:W-:Y:S01]  /*2530*/  FFMA R18, R15.reuse, -3, R12.reuse ;  /* 0xc04000000f127823 */ /* 0x140fe2000000000c */
[C---:B------:R-:W-:Y:S01]  /*2540*/  FMUL R21, R15.reuse, R16 ;  /* 0x000000100f157220 */ /* 0x040fe20000400000 */
[C---:B------:R-:W-:Y:S01]  /*2550*/  FMUL R19, R12.reuse, 21 ;  /* 0x41a800000c137820 */ /* 0x040fe20000400000 */
[C---:B------:R-:W-:Y:S01]  /*2560*/  FMUL R35, R12.reuse, 15 ;  /* 0x417000000c237820 */ /* 0x040fe20000400000 */
[----:B------:R-:W-:Y:S01]  /*2570*/  FMUL R43, R15, R20 ;  /* 0x000000140f2b7220 */ /* 0x000fe20000400000 */
[----:B------:R-:W1:Y:S01]  /*2580*/  LDCU.64 UR18, c[0x3][0x50] ;  /* 0x00c00a00ff1277ac */ /* 0x000e620008000a00 */
[C---:B------:R-:W-:Y:S01]  /*2590*/  FMUL R49, R12.reuse, 10.247761726379394531 ;  /* 0x4123f6d50c317820 */ /* 0x040fe20000400000 */
[----:B------:R-:W-:Y:S01]  /*25a0*/  FFMA R52, R12, R18, -R21 ;  /* 0x000000120c347223 */ /* 0x000fe20000000815 */
[----:B------:R-:W-:Y:S01]  /*25b0*/  FFMA R12, R14, 4, -R12 ;  /* 0x408000000e0c7823 */ /* 0x000fe2000000080c */
[C---:B------:R-:W-:Y:S01]  /*25c0*/  FMUL R47, R36.reuse, R19 ;  /* 0x00000013242f7220 */ /* 0x040fe20000400000 */
[----:B------:R-:W2:Y:S01]  /*25d0*/  LDCU.128 UR12, c[0x3][0x30] ;  /* 0x00c00600ff0c77ac */ /* 0x000ea20008000c00 */
[----:B------:R-:W-:Y:S01]  /*25e0*/  FFMA R54, R36, R35, -R43 ;  /* 0x0000002324367223 */ /* 0x000fe2000000082b */
[----:B------:R-:W-:-:S02]  /*25f0*/  HFMA2 R43, -RZ, RZ, 3.0234375, 0 ;  /* 0x420c0000ff2b7431 */ /* 0x000fc400000001ff */
[C---:B------:R-:W-:Y:S01]  /*2600*/  FMUL R10, R15.reuse, R10 ;  /* 0x0000000a0f0a7220 */ /* 0x040fe20000400000 */
[C---:B------:R-:W-:Y:S01]  /*2610*/  FADD R21, -R15.reuse, R12 ;  /* 0x0000000c0f157221 */ /* 0x040fe20000000100 */
[C---:B------:R-:W-:Y:S01]  /*2620*/  FFMA R19, R15.reuse, -3, R26 ;  /* 0xc04000000f137823 */ /* 0x040fe2000000001a */
[----:B------:R-:W-:Y:S01]  /*2630*/  FFMA R50, R15, R50, -R47 ;  /* 0x000000320f327223 */ /* 0x000fe2000000082f */
[----:B------:R-:W-:Y:S01]  /*2640*/  MOV R15, 0x40400000 ;  /* 0x40400000000f7802 */ /* 0x000fe20000000f00 */
[C---:B------:R-:W-:Y:S01]  /*2650*/  FFMA R48, R36.reuse, R49, -R10 ;  /* 0x0000003124307223 */ /* 0x040fe2000000080a */
[C---:B------:R-:W-:Y:S01]  /*2660*/  FADD R42, -R36.reuse, R17 ;  /* 0x00000011242a7221 */ /* 0x040fe20000000100 */
[C---:B------:R-:W-:Y:S01]  /*2670*/  FFMA R40, R36.reuse, -5, R27 ;  /* 0xc0a0000024287823 */ /* 0x040fe2000000001b */
[C---:B------:R-:W-:Y:S01]  /*2680*/  FADD R45, R36.reuse, R45 ;  /* 0x0000002d242d7221 */ /* 0x040fe20000000000 */
[C---:B------:R-:W-:Y:S01]  /*2690*/  FFMA R58, R36.reuse, 5, R33 ;  /* 0x40a00000243a7823 */ /* 0x040fe20000000021 */
[C---:B------:R-:W-:Y:S01]  /*26a0*/  FFMA R39, R36.reuse, 3, R39 ;  /* 0x4040000024277823 */ /* 0x040fe20000000027 */
[----:B------:R-:W-:Y:S01]  /*26b0*/  FADD R36, R36, R11 ;  /* 0x0000000b24247221 */ /* 0x000fe20000000000 */
[C---:B------:R-:W-:Y:S01]  /*26c0*/  FMUL R34, R14.reuse, -187 ;  /* 0xc33b00000e227820 */ /* 0x040fe20000400000 */
[C---:B------:R-:W-:Y:S01]  /*26d0*/  FMUL R11, R14.reuse, 143 ;  /* 0x430f00000e0b7820 */ /* 0x040fe20000400000 */
[----:B------:R-:W-:Y:S01]  /*26e0*/  FFMA R33, R14, R15, -1 ;  /* 0xbf8000000e217423 */ /* 0x000fe2000000000f */
[----:B0-----:R-:W-:Y:S01]  /*26f0*/  FMUL R12, R41, UR9 ;  /* 0x00000009290c7c20 */ /* 0x001fe20008400000 */
[----:B------:R-:W-:Y:S01]  /*2700*/  FMUL R20, R38, UR8 ;  /* 0x0000000826147c20 */ /* 0x000fe20008400000 */
[----:B------:R-:W-:Y:S01]  /*2710*/  FADD R15, R13, -3 ;  /* 0xc04000000d0f7421 */ /* 0x000fe20000000000 */
[----:B------:R-:W-:Y:S01]  /*2720*/  FMUL R10, R37, UR11 ;  /* 0x0000000b250a7c20 */ /* 0x000fe20008400000 */
[----:B------:R-:W0:Y:S01]  /*2730*/  LDCU.64 UR8, c[0x3][0x28] ;  /* 0x00c00500ff0877ac */ /* 0x000e220008000a00 */
[----:B------:R-:W-:Y:S01]  /*2740*/  FFMA R43, R14, R43, -30 ;  /* 0xc1f000000e2b7423 */ /* 0x000fe2000000002b */
[----:B------:R-:W-:Y:S01]  /*2750*/  FFMA R34, R11, R33, R34 ;  /* 0x000000210b227223 */ /* 0x000fe20000000022 */
[----:B------:R-:W-:Y:S01]  /*2760*/  FMUL R17, R37, 0.92120528221130371094 ;  /* 0x3f6bd41c25117820 */ /* 0x000fe20000400000 */
[----:B------:R-:W3:Y:S01]  /*2770*/  LDCU UR58, c[0x3][0x24] ;  /* 0x00c00480ff3a77ac */ /* 0x000ee20008000800 */
[----:B------:R-:W-:Y:S01]  /*2780*/  FMUL R10, R10, R15 ;  /* 0x0000000f0a0a7220 */ /* 0x000fe20000400000 */
[----:B------:R-:W-:Y:S01]  /*2790*/  FMUL R11, R15, R12 ;  /* 0x0000000c0f0b7220 */ /* 0x000fe20000400000 */
[----:B------:R-:W-:Y:S01]  /*27a0*/  FFMA R33, R24, R33, -R13 ;  /* 0x0000002118217223 */ /* 0x000fe2000000080d */
[----:B------:R-:W-:Y:S01]  /*27b0*/  FADD R13, R13, -1 ;  /* 0xbf8000000d0d7421 */ /* 0x000fe20000000000 */
[----:B-1----:R-:W-:Y:S01]  /*27c0*/  FMUL R12, R32, UR18 ;  /* 0x00000012200c7c20 */ /* 0x002fe20008400000 */
[----:B------:R-:W-:Y:S01]  /*27d0*/  FMUL R46, R14, -27 ;  /* 0xc1d800000e2e7820 */ /* 0x000fe20000400000 */
[----:B------:R-:W-:Y:S01]  /*27e0*/  FADD R15, R24, -3 ;  /* 0xc0400000180f7421 */ /* 0x000fe20000000000 */
[----:B------:R-:W-:Y:S01]  /*27f0*/  FFMA R43, R14, R43, 3 ;  /* 0x404000000e2b7423 */ /* 0x000fe2000000002b */
[----:B------:R-:W-:Y:S01]  /*2800*/  FMUL R22, R22, R45 ;  /* 0x0000002d16167220 */ /* 0x000fe20000400000 */
[----:B------:R-:W-:Y:S01]  /*2810*/  FMUL R35, R41, 0.92120528221130371094 ;  /* 0x3f6bd41c29237820 */ /* 0x000fe20000400000 */
[----:B------:R-:W-:Y:S01]  /*2820*/  FMUL R27, R3, 0.15645892918109893799 ;  /* 0x3e2036c5031b7820 */ /* 0x000fe20000400000 */
[----:B------:R-:W-:Y:S01]  /*2830*/  FMUL R14, R18, R17 ;  /* 0x00000011120e7220 */ /* 0x000fe20000400000 */
[----:B------:R-:W-:Y:S01]  /*2840*/  FADD R45, R56, -R53 ;  /* 0x80000035382d7221 */ /* 0x000fe20000000000 */
[C---:B------:R-:W-:Y:S01]  /*2850*/  FADD R49, R53.reuse, R54 ;  /* 0x0000003635317221 */ /* 0x040fe20000000000 */
[----:B------:R-:W-:Y:S01]  /*2860*/  FFMA R51, R53, -7, R50 ;  /* 0xc0e0000035337823 */ /* 0x000fe20000000032 */
[----:B--2---:R-:W-:Y:S01]  /*2870*/  FMUL R17, R41, UR15 ;  /* 0x0000000f29117c20 */ /* 0x004fe20008400000 */
[----:B------:R-:W-:Y:S01]  /*2880*/  FFMA R53, R53, 0.68318408727645874023, R48 ;  /* 0x3f2ee52735357823 */ /* 0x000fe20000000030 */
[----:B------:R-:W-:Y:S01]  /*2890*/  FMUL R55, R38, 4.1513247489929199219 ;  /* 0x4084d7a726377820 */ /* 0x000fe20000400000 */
[----:B------:R-:W-:Y:S01]  /*28a0*/  FMUL R12, R12, R13 ;  /* 0x0000000d0c0c7220 */ /* 0x000fe20000400000 */
[C---:B------:R-:W-:Y:S01]  /*28b0*/  FFMA R46, R25.reuse, R15, R46 ;  /* 0x0000000f192e7223 */ /* 0x040fe2000000002e */
[----:B------:R-:W-:Y:S01]  /*28c0*/  FADD R48, R25, -3 ;  /* 0xc040000019307421 */ /* 0x000fe20000000000 */
[----:B------:R-:W-:Y:S01]  /*28d0*/  FMUL R13, R13, R20 ;  /* 0x000000140d0d7220 */ /* 0x000fe20000400000 */
[----:B------:R-:W-:Y:S01]  /*28e0*/  FMUL R25, R2, 1.0378311872482299805 ;  /* 0x3f84d7a702197820 */ /* 0x000fe20000400000 */
[C---:B------:R-:W-:Y:S01]  /*28f0*/  FMUL R20, R16.reuse, R35 ;  /* 0x0000002310147220 */ /* 0x040fe20000400000 */
[----:B------:R-:W-:Y:S01]  /*2900*/  FMUL R27, R16, R27 ;  /* 0x0000001b101b7220 */ /* 0x000fe20000400000 */
[----:B------:R-:W-:Y:S01]  /*2910*/  FADD R24, R24, -1 ;  /* 0xbf80000018187421 */ /* 0x000fe20000000000 */
[----:B------:R-:W-:Y:S01]  /*2920*/  FMUL R16, R16, R17 ;  /* 0x0000001110107220 */ /* 0x000fe20000400000 */
[----:B------:R-:W-:Y:S01]  /*2930*/  FMUL R55, R55, R2 ;  /* 0x0000000237377220 */ /* 0x000fe20000400000 */
[----:B------:R-:W-:Y:S01]  /*2940*/  FMUL R17, R0, 0.15645892918109893799 ;  /* 0x3e2036c500117820 */ /* 0x000fe20000400000 */
[----:B------:R-:W-:Y:S01]  /*2950*/  FMUL R35, R37, UR19 ;  /* 0x0000001325237c20 */ /* 0x000fe20008400000 */
[----:B------:R-:W-:Y:S01]  /*2960*/  FMUL R25, R25, R48 ;  /* 0x0000003019197220 */ /* 0x000fe20000400000 */
[----:B------:R-:W-:Y:S01]  /*2970*/  FMUL R57, R24, 0.50456488132476806641 ;  /* 0x3f012b2a18397820 */ /* 0x000fe20000400000 */
[C---:B------:R-:W-:Y:S01]  /*2980*/  FMUL R14, R15.reuse, R14 ;  /* 0x0000000e0f0e7220 */ /* 0x040fe20000400000 */
[----:B------:R-:W-:Y:S01]  /*2990*/  FMUL R55, R32, R55 ;  /* 0x0000003720377220 */ /* 0x000fe20000400000 */
[----:B------:R-:W-:Y:S01]  /*29a0*/  FMUL R15, R15, R20 ;  /* 0x000000140f0f7220 */ /* 0x000fe20000400000 */
[C---:B------:R-:W-:Y:S01]  /*29b0*/  FMUL R26, R18.reuse, R17 ;  /* 0x00000011121a7220 */ /* 0x040fe20000400000 */
[----:B------:R-:W-:Y:S01]  /*29c0*/  FMUL R17, R18, R35 ;  /* 0x0000002312117220 */ /* 0x000fe20000400000 */
[----:B0-----:R-:W-:Y:S01]  /*29d0*/  FMUL R20, R0, UR9 ;  /* 0x0000000900147c20 */ /* 0x001fe20008400000 */
[----:B------:R-:W-:Y:S01]  /*29e0*/  FMUL R24, R25, R36 ;  /* 0x0000002419187220 */ /* 0x000fe20000400000 */
[----:B---3--:R-:W-:Y:S01]  /*29f0*/  FMUL R35, R3, UR58 ;  /* 0x0000003a03237c20 */ /* 0x008fe20008400000 */
[----:B------:R-:W-:Y:S01]  /*2a00*/  FMUL R25, R36, R57 ;  /* 0x0000003924197220 */ /* 0x000fe20000400000 */
[----:B------:R-:W-:Y:S01]  /*2a10*/  FADD R46, R46, 3 ;  /* 0x404000002e2e7421 */ /* 0x000fe20000000000 */
[----:B------:R-:W-:Y:S01]  /*2a20*/  FMUL R36, R48, R55 ;  /* 0x0000003730247220 */ /* 0x000fe20000400000 */
[C---:B------:R-:W-:Y:S01]  /*2a30*/  FMUL R55, R38.reuse, 5.2919211387634277344 ;  /* 0x40a9576b26377820 */ /* 0x040fe20000400000 */
[C---:B------:R-:W-:Y:S01]  /*2a40*/  FMUL R20, R21.reuse, R20 ;  /* 0x0000001415147220 */ /* 0x040fe20000400000 */
[----:B------:R-:W-:Y:S01]  /*2a50*/  FMUL R21, R21, R35 ;  /* 0x0000002315157220 */ /* 0x000fe20000400000 */
[----:B------:R-:W-:Y:S01]  /*2a60*/  FMUL R35, R38, UR14 ;  /* 0x0000000e26237c20 */ /* 0x000fe20008400000 */
[C---:B------:R-:W-:Y:S01]  /*2a70*/  FMUL R26, R46.reuse, R26 ;  /* 0x0000001a2e1a7220 */ /* 0x040fe20000400000 */
[----:B------:R-:W-:Y:S01]  /*2a80*/  FMUL R27, R46, R27 ;  /* 0x0000001b2e1b7220 */ /* 0x000fe20000400000 */
[----:B------:R-:W-:Y:S01]  /*2a90*/  FMUL R46, R55, R2 ;  /* 0x00000002372e7220 */ /* 0x000fe20000400000 */
[----:B------:R-:W-:Y:S01]  /*2aa0*/  FMUL R38, R38, 1.3663681745529174805 ;  /* 0x3faee52726267820 */ /* 0x000fe20000400000 */
[----:B------:R-:W-:Y:S01]  /*2ab0*/  FMUL R57, R37, 2.366619110107421875 ;  /* 0x401776b025397820 */ /* 0x000fe20000400000 */
[----:B------:R-:W-:Y:S01]  /*2ac0*/  FMUL R55, R0, 0.65638208389282226562 ;  /* 0x3f2808a800377820 */ /* 0x000fe20000400000 */
[----:B------:R-:W0:Y:S01]  /*2ad0*/  LDCU UR52, c[0x3][0x58] ;  /* 0x00c00b00ff3477ac */ /* 0x000e220008000800 */
[----:B------:R-:W-:Y:S01]  /*2ae0*/  FMUL R37, R46, R39 ;  /* 0x000000272e257220 */ /* 0x000fe20000400000 */
[----:B------:R-:W-:Y:S01]  /*2af0*/  FMUL R38, R39, R38 ;  /* 0x0000002627267220 */ /* 0x000fe20000400000 */
[C---:B------:R-:W-:Y:S01]  /*2b00*/  FMUL R39, R40.reuse, R57 ;  /* 0x0000003928277220 */ /* 0x040fe20000400000 */
[----:B------:R-:W-:Y:S01]  /*2b10*/  FMUL R40, R40, R55 ;  /* 0x0000003728287220 */ /* 0x000fe20000400000 */
[----:B------:R-:W-:Y:S01]  /*2b20*/  FMUL R55, R2, 0.073755450546741485596 ;  /* 0x3d970d1902377820 */ /* 0x000fe20000400000 */
[----:B------:R-:W-:Y:S01]  /*2b30*/  FMUL R47, R0, UR13 ;  /* 0x0000000d002f7c20 */ /* 0x000fe20008400000 */
[----:B------:R-:W-:Y:S01]  /*2b40*/  FADD R46, R34, 45 ;  /* 0x42340000222e7421 */ /* 0x000fe20000000000 */
[----:B------:R-:W-:Y:S01]  /*2b50*/  FFMA R34, R44, 7, R45 ;  /* 0x40e000002c227823 */ /* 0x000fe2000000002d */
[----:B------:R-:W-:Y:S01]  /*2b60*/  FMUL R55, R32, R55 ;  /* 0x0000003720377220 */ /* 0x000fe20000400000 */
[----:B------:R-:W-:Y:S01]  /*2b70*/  FMUL R18, R18, R47 ;  /* 0x0000002f12127220 */ /* 0x000fe20000400000 */
[----:B------:R-:W-:Y:S01]  /*2b80*/  FMUL R47, R2, UR12 ;  /* 0x0000000c022f7c20 */ /* 0x000fe20008400000 */
[----:B------:R-:W-:Y:S01]  /*2b90*/  FMUL R41, R41, 2.366619110107421875 ;  /* 0x401776b029297820 */ /* 0x000fe20000400000 */
[----:B------:R-:W-:Y:S01]  /*2ba0*/  FMUL R45, R46, R55 ;  /* 0x000000372e2d7220 */ /* 0x000fe20000400000 */
[----:B------:R-:W-:Y:S01]  /*2bb0*/  FMUL R46, R32, R35 ;  /* 0x00000023202e7220 */ /* 0x000fe20000400000 */
[----:B------:R-:W-:Y:S01]  /*2bc0*/  FADD R50, -R44, R49 ;  /* 0x000000312c327221 */ /* 0x000fe20000000100 */
[C---:B------:R-:W-:Y:S01]  /*2bd0*/  FMUL R47, R32.reuse, R47 ;  /* 0x0000002f202f7220 */ /* 0x040fe20000400000 */
[----:B------:R-:W-:Y:S01]  /*2be0*/  FMUL R35, R32, 0.46060264110565185547 ;  /* 0x3eebd41c20237820 */ /* 0x000fe20000400000 */
[----:B------:R-:W-:Y:S01]  /*2bf0*/  FADD R48, R33, 1 ;  /* 0x3f80000021307421 */ /* 0x000fe20000000000 */
[----:B------:R-:W-:Y:S01]  /*2c00*/  FMUL R60, R2, UR8 ;  /* 0x00000008023c7c20 */ /* 0x000fe20008400000 */
[C---:B------:R-:W-:Y:S01]  /*2c10*/  FMUL R57, R3.reuse, 0.65638208389282226562 ;  /* 0x3f2808a803397820 */ /* 0x040fe20000400000 */
[----:B------:R-:W-:Y:S01]  /*2c20*/  FADD R51, R44, R51 ;  /* 0x000000332c337221 */ /* 0x000fe20000000000 */
[----:B------:R-:W-:Y:S01]  /*2c30*/  FMUL R49, R0, 0.70716273784637451172 ;  /* 0x3f35089e00317820 */ /* 0x000fe20000400000 */
[----:B------:R-:W-:Y:S01]  /*2c40*/  FMUL R33, R2, 2.6459605693817138672 ;  /* 0x4029576b02217820 */ /* 0x000fe20000400000 */
[----:B------:R-:W-:Y:S01]  /*2c50*/  FMUL R32, R3, 0.70716273784637451172 ;  /* 0x3f35089e03207820 */ /* 0x000fe20000400000 */
[C---:B------:R-:W-:Y:S01]  /*2c60*/  FMUL R41, R42.reuse, R41 ;  /* 0x000000292a297220 */ /* 0x040fe20000400000 */
[----:B------:R-:W-:Y:S01]  /*2c70*/  FMUL R19, R19, R60 ;  /* 0x0000003c13137220 */ /* 0x000fe20000400000 */
[----:B------:R-:W-:Y:S01]  /*2c80*/  FMUL R23, R23, R58 ;  /* 0x0000003a17177220 */ /* 0x000fe20000400000 */
[----:B------:R-:W-:Y:S01]  /*2c90*/  FMUL R42, R42, R57 ;  /* 0x000000392a2a7220 */ /* 0x000fe20000400000 */
[----:B------:R-:W-:Y:S01]  /*2ca0*/  FFMA R44, R44, -0.68318408727645874023, R53 ;  /* 0xbf2ee5272c2c7823 */ /* 0x000fe20000000035 */
[----:B------:R-:W-:Y:S01]  /*2cb0*/  FMUL R48, R48, R35 ;  /* 0x0000002330307220 */ /* 0x000fe20000400000 */
[----:B------:R-:W-:Y:S01]  /*2cc0*/  FMUL R49, R49, R34 ;  /* 0x0000002231317220 */ /* 0x000fe20000400000 */
[----:B------:R-:W-:Y:S01]  /*2cd0*/  FMUL R50, R50, R33 ;  /* 0x0000002132327220 */ /* 0x000fe20000400000 */
[----:B------:R-:W-:Y:S01]  /*2ce0*/  FMUL R51, R32, R51 ;  /* 0x0000003320337220 */ /* 0x000fe20000400000 */
[----:B0-----:R-:W-:Y:S01]  /*2cf0*/  FMUL R52, R52, UR52 ;  /* 0x0000003434347c20 */ /* 0x001fe20008400000 */
[----:B------:R-:W-:Y:S01]  /*2d00*/  UIADD3 UR50, UPT, UPT, -UR6, URZ, URZ ;  /* 0x000000ff06327290 */ /* 0x000fe2000fffe1ff */
[----:B------:R-:W-:Y:S01]  /*2d10*/  FMUL R43, R43, UR10 ;  /* 0x0000000a2b2b7c20 */ /* 0x000fe20008400000 */
        /* <DEDUP_REMOVED lines=58> */
[----:B------:R-:W-:Y:S01]  /*30c0*/  UIMAD UR71, UR6, 0x3e, URZ ;  /* 0x0000003e064778a4 */ /* 0x000fe2000f8e02ff */
[----:B------:R-:W0:Y:S01]  /*30d0*/  LDCU UR73, c[0x3][0x4] ;  /* 0x00c00080ff4977ac */ /* 0x000e220008000800 */
[----:B------:R-:W1:Y:S01]  /*30e0*/  LDCU UR72, c[0x0][0x38c] ;  /* 0x00007180ff4877ac */ /* 0x000e620008000800 */
[----:B------:R-:W2:Y:S01]  /*30f0*/  LDCU UR10, c[0x3][0x20] ;  /* 0x00c00400ff0a77ac */ /* 0x000ea20008000800 */
[----:B------:R-:W-:-:S12]  /*3100*/  UIMAD UR6, UR6, 0x3f, URZ ;  /* 0x0000003f060678a4 */ /* 0x000fd8000f8e02ff */
.L_x_70:
[----:B------:R-:W-:Y:S02]  /*3110*/  MOV R35, UR49 ;  /* 0x0000003100237c02 */ /* 0x000fe40008000f00 */
[----:B------:R-:W-:Y:S02]  /*3120*/  MOV R33, UR47 ;  /* 0x0000002f00217c02 */ /* 0x000fe40008000f00 */
[----:B------:R-:W-:Y:S01]  /*3130*/  MOV R57, UR43 ;  /* 0x0000002b00397c02 */ /* 0x000fe20008000f00 */
[----:B------:R-:W-:Y:S01]  /*3140*/  IMAD.WIDE.U32 R34, R35, 0x4, R28 ;  /* 0x0000000423227825 */ /* 0x000fe200078e001c */
[----:B------:R-:W-:-:S03]  /*3150*/  MOV R55, UR7 ;  /* 0x0000000700377c02 */ /* 0x000fc60008000f00 */
[--C-:B------:R-:W-:Y:S01]  /*3160*/  IMAD.WIDE.U32 R32, R33, 0x4, R28.reuse ;  /* 0x0000000421207825 */ /* 0x100fe200078e001c */
[----:B------:R3:W4:Y:S01]  /*3170*/  LDG.E.CONSTANT R61, desc[UR16][R34.64] ;  /* 0x00000010223d7981 */ /* 0x000722000c1e9900 */
[----:B------:R-:W-:Y:S02]  /*3180*/  MOV R59, UR44 ;  /* 0x0000002c003b7c02 */ /* 0x000fe40008000f00 */
[--C-:B------:R-:W-:Y:S01]  /*3190*/  IMAD.WIDE.U32 R54, R55, 0x4, R28.reuse ;  /* 0x0000000437367825 */ /* 0x100fe200078e001c */
[----:B------:R5:W4:Y:S05]  /*31a0*/  LDG.E.CONSTANT R53, desc[UR16][R32.64] ;  /* 0x0000001020357981 */ /* 0x000b2a000c1e9900 */
[----:B------:R2:W4:Y:S01]  /*31b0*/  LDG.E.CONSTANT R54, desc[UR16][R54.64] ;  /* 0x0000001036367981 */ /* 0x000522000c1e9900 */
[----:B---3--:R-:W-:Y:S01]  /*31c0*/  IMAD.WIDE.U32 R34, R57, 0x4, R28 ;  /* 0x0000000439227825 */ /* 0x008fe200078e001c */
[----:B------:R-:W-:-:S04]  /*31d0*/  MOV R57, UR5 ;  /* 0x0000000500397c02 */ /* 0x000fc80008000f00 */
[----:B------:R3:W4:Y:S01]  /*31e0*/  LDG.E.CONSTANT R58, desc[UR16][R34.64] ;  /* 0x00000010223a7981 */ /* 0x000722000c1e9900 */
[----:B-----5:R-:W-:-:S04]  /*31f0*/  IMAD.WIDE.U32 R32, R57, 0x4, R28 ;  /* 0x0000000439207825 */ /* 0x020fc800078e001c */
[----:B------:R-:W-:Y:S01]  /*3200*/  IMAD.WIDE.U32 R56, R59, 0x4, R28 ;  /* 0x000000043b387825 */ /* 0x000fe200078e001c */
[----:B------:R-:W5:Y:S05]  /*3210*/  LDG.E.CONSTANT R60, desc[UR16][R32.64] ;  /* 0x00000010203c7981 */ /* 0x000f6a000c1e9900 */
[----:B------:R0:W5:Y:S01]  /*3220*/  LDG.E.CONSTANT R56, desc[UR16][R56.64] ;  /* 0x0000001038387981 */ /* 0x000162000c1e9900 */
[----:B------:R-:W-:-:S04]  /*3230*/  FMUL R59, R3, R0 ;  /* 0x00000000033b7220 */ /* 0x000fc80000400000 */
[----:B--2---:R-:W-:Y:S01]  /*3240*/  FMUL R55, R59, UR10 ;  /* 0x0000000a3b377c20 */ /* 0x004fe20008400000 */
[----:B---3--:R-:W-:-:S03]  /*3250*/  MOV R35, UR48 ;  /* 0x0000003000237c02 */ /* 0x008fc60008000f00 */
[----:B------:R-:W-:Y:S01]  /*3260*/  FMUL R55, R55, R2 ;  /* 0x0000000237377220 */ /* 0x000fe20000400000 */
[----:B0-----:R-:W-:Y:S01]  /*3270*/  MOV R57, UR46 ;  /* 0x0000002e00397c02 */ /* 0x001fe20008000f00 */
[----:B------:R-:W-:Y:S01]  /*3280*/  IMAD.WIDE.U32 R32, R35, 0x4, R28 ;  /* 0x0000000423207825 */ /* 0x000fe200078e001c */
[----:B------:R-:W-:-:S03]  /*3290*/  MOV R35, UR42 ;  /* 0x0000002a00237c02 */ /* 0x000fc60008000f00 */
[----:B----4-:R-:W-:Y:S01]  /*32a0*/  FMUL R34, R8, R53 ;  /* 0x0000003508227220 */ /* 0x010fe20000400000 */
[----:B------:R-:W-:Y:S01]  /*32b0*/  FMUL R54, R54, R3 ;  /* 0x0000000336367220 */ /* 0x000fe20000400000 */
[----:B------:R-:W-:Y:S01]  /*32c0*/  FMUL R58, R58, R55 ;  /* 0x000000373a3a7220 */ /* 0x000fe20000400000 */
[----:B------:R-:W-:Y:S02]  /*32d0*/  MOV R55, UR45 ;  /* 0x0000002d00377c02 */ /* 0x000fe40008000f00 */
[----:B------:R-:W-:Y:S01]  /*32e0*/  FFMA R61, R61, R2, -R54 ;  /* 0x000000023d3d7223 */ /* 0x000fe20000000836 */
[----:B-----5:R-:W-:Y:S01]  /*32f0*/  FFMA R53, R7, R60, R34 ;  /* 0x0000003c07357223 */ /* 0x020fe20000000022 */
[----:B------:R-:W-:Y:S01]  /*3300*/  IMAD.WIDE.U32 R34, R35, 0x4, R28 ;  /* 0x0000000423227825 */ /* 0x000fe200078e001c */
[----:B------:R0:W2:Y:S03]  /*3310*/  LDG.E.CONSTANT R60, desc[UR16][R32.64] ;  /* 0x00000010203c7981 */ /* 0x0000a6000c1e9900 */
[----:B------:R-:W-:Y:S01]  /*3320*/  FFMA R58, R9, R56, R58 ;  /* 0x00000038093a7223 */ /* 0x000fe2000000003a */
[--C-:B------:R-:W-:Y:S01]  /*3330*/  IMAD.WIDE.U32 R56, R57, 0x4, R28.reuse ;  /* 0x0000000439387825 */ /* 0x100fe200078e001c */
[----:B------:R-:W3:Y:S03]  /*3340*/  LDG.E.CONSTANT R34, desc[UR16][R34.64] ;  /* 0x0000001022227981 */ /* 0x000ee6000c1e9900 */
[----:B------:R-:W-:-:S02]  /*3350*/  IMAD.WIDE.U32 R54, R55, 0x4, R28 ;  /* 0x0000000437367825 */ /* 0x000fc400078e001c */
[----:B------:R4:W5:Y:S01]  /*3360*/  LDG.E.CONSTANT R56, desc[UR16][R56.64] ;  /* 0x0000001038387981 */ /* 0x000962000c1e9900 */
[----:B0-----:R-:W-:-:S03]  /*3370*/  MOV R33, UR41 ;  /* 0x0000002900217c02 */ /* 0x001fc60008000f00 */
[----:B------:R-:W3:Y:S02]  /*3380*/  LDG.E.CONSTANT R55, desc[UR16][R54.64] ;  /* 0x0000001036377981 */ /* 0x000ee4000c1e9900 */
[----:B------:R-:W-:-:S06]  /*3390*/  IMAD.WIDE.U32 R32, R33, 0x4, R28 ;  /* 0x0000000421207825 */ /* 0x000fcc00078e001c */
[----:B------:R-:W3:Y:S01]  /*33a0*/  LDG.E.CONSTANT R32, desc[UR16][R32.64] ;  /* 0x0000001020207981 */ /* 0x000ee2000c1e9900 */
[----:B----4-:R-:W-:Y:S01]  /*33b0*/  MOV R57, UR4 ;  /* 0x0000000400397c02 */ /* 0x010fe20008000f00 */
[----:B--2---:R-:W-:Y:S01]  /*33c0*/  FFMA R60, R60, -R0, R61 ;  /* 0x800000003c3c7223 */ /* 0x004fe2000000003d */
[----:B------:R-:W-:Y:S01]  /*33d0*/  MOV R61, UR39 ;  /* 0x00000027003d7c02 */ /* 0x000fe20008000f00 */
[----:B-----5:R-:W-:Y:S01]  /*33e0*/  FFMA R53, R6, R56, R53 ;  /* 0x0000003806357223 */ /* 0x020fe20000000035 */
[----:B---3--:R-:W-:-:S03]  /*33f0*/  FFMA R56, R21, R34, R58 ;  /* 0x0000002215387223 */ /* 0x008fc6000000003a */
[----:B------:R-:W-:Y:S01]  /*3400*/  FFMA R58, R4, R55, R53 ;  /* 0x00000037043a7223 */ /* 0x000fe20000000035 */
[----:B------:R-:W-:-:S05]  /*3410*/  MOV R55, UR40 ;  /* 0x0000002800377c02 */ /* 0x000fca0008000f00 */
[----:B------:R-:W-:Y:S01]  /*3420*/  IMAD.WIDE.U32 R34, R55, 0x4, R28 ;  /* 0x0000000437227825 */ /* 0x000fe200078e001c */
[----:B------:R-:W-:-:S03]  /*3430*/  MOV R55, UR38 ;  /* 0x0000002600377c02 */ /* 0x000fc60008000f00 */
[----:B------:R-:W-:Y:S01]  /*3440*/  FFMA R53, R19, R32, R56 ;  /* 0x0000002013357223 */ /* 0x000fe20000000038 */
[--C-:B------:R-:W-:Y:S01]  /*3450*/  IMAD.WIDE.U32 R56, R57, 0x4, R28.reuse ;  /* 0x0000000439387825 */ /* 0x100fe200078e001c */
[----:B------:R-:W2:Y:S03]  /*3460*/  LDG.E.CONSTANT R34, desc[UR16][R34.64] ;  /* 0x0000001022227981 */ /* 0x000ea6000c1e9900 */
[--C-:B------:R-:W-:Y:S02]  /*3470*/  IMAD.WIDE.U32 R32, R61, 0x4, R28.reuse ;  /* 0x000000043d207825 */ /* 0x100fe400078e001c */
[----:B------:R-:W3:Y:S02]  /*3480*/  LDG.E.CONSTANT R56, desc[UR16][R56.64] ;  /* 0x0000001038387981 */ /* 0x000ee4000c1e9900 */
[----:B------:R-:W-:Y:S02]  /*3490*/  IMAD.WIDE.U32 R54, R55, 0x4, R28 ;  /* 0x0000000437367825 */ /* 0x000fe400078e001c */
[----:B------:R-:W4:Y:S04]  /*34a0*/  LDG.E.CONSTANT R32, desc[UR16][R32.64] ;  /* 0x0000001020207981 */ /* 0x000f28000c1e9900 */
[----:B------:R-:W5:Y:S04]  /*34b0*/  LDG.E R61, desc[UR16][R30.64] ;  /* 0x000000101e3d7981 */ /* 0x000f68000c1e1900 */
[----:B------:R-:W5:Y:S01]  /*34c0*/  LDG.E.CONSTANT R55, desc[UR16][R54.64] ;  /* 0x0000001036377981 */ /* 0x000f62000c1e9900 */
[----:B-1----:R-:W-:Y:S01]  /*34d0*/  UISETP.NE.AND UP0, UPT, UR72, 0x4, UPT ;  /* 0x000000044800788c */ /* 0x002fe2000bf05270 */
[----:B--2---:R-:W-:Y:S01]  /*34e0*/  FFMA R34, R20, R34, R53 ;  /* 0x0000002214227223 */ /* 0x004fe20000000035 */
[----:B---3--:R-:W-:-:S03]  /*34f0*/  FFMA R53, R5, R56, R58 ;  /* 0x0000003805357223 */ /* 0x008fc6000000003a */
[----:B----4-:R-:W-:Y:S01]  /*3500*/  FFMA R57, R47, R32, R34 ;  /* 0x000000202f397223 */ /* 0x010fe20000000022 */
[----:B-----5:R-:W-:-:S04]  /*3510*/  FFMA R60, R60, UR73, R61 ;  /* 0x000000493c3c7c23 */ /* 0x020fc8000800003d */
[----:B------:R-:W-:Y:S01]  /*3520*/  FADD R53, R60, R53 ;  /* 0x000000353c357221 */ /* 0x000fe20000000000 */
[----:B------:R-:W-:-:S04]  /*3530*/  FFMA R34, R18, R55, R57 ;  /* 0x0000003712227223 */ /* 0x000fc80000000039 */
[----:B------:R-:W-:-:S05]  /*3540*/  FADD R53, R53, R34 ;  /* 0x0000002235357221 */ /* 0x000fca0000000000 */
[----:B------:R0:W-:Y:S01]  /*3550*/  STG.E desc[UR16][R30.64], R53 ;  /* 0x000000351e007986 */ /* 0x0001e2000c101910 */
[----:B------:R-:W-:Y:S05]  /*3560*/  BRA.U !UP0, `(.L_x_69) ;  /* 0x00000011089c7547 */ /* 0x000fea000b800000 */
[----:B------:R-:W-:Y:S02]  /*3570*/  MOV R57, UR36 ;  /* 0x0000002400397c02 */ /* 0x000fe40008000f00 */
[----:B------:R-:W-:Y:S02]  /*3580*/  MOV R55, UR37 ;  /* 0x0000002500377c02 */ /* 0x000fe40008000f00 */
[----:B------:R-:W-:Y:S01]  /*3590*/  MOV R35, UR35 ;  /* 0x0000002300237c02 */ /* 0x000fe20008000f00 */
[----:B------:R-:W-:-:S04]  /*35a0*/  IMAD.WIDE.U32 R56, R57, 0x4, R28 ;  /* 0x0000000439387825 */ /* 0x000fc800078e001c */
[--C-:B------:R-:W-:Y:S02]  /*35b0*/  IMAD.WIDE.U32 R54, R55, 0x4, R28.reuse ;  /* 0x0000000437367825 */ /* 0x100fe400078e001c */
[----:B------:R-:W2:Y:S02]  /*35c0*/  LDG.E.CONSTANT R57, desc[UR16][R56.64] ;  /* 0x0000001038397981 */ /* 0x000ea4000c1e9900 */
[----:B------:R-:W-:Y:S02]  /*35d0*/  IMAD.WIDE.U32 R34, R35, 0x4, R28 ;  /* 0x0000000423227825 */ /* 0x000fe400078e001c */
[----:B------:R-:W3:Y:S04]  /*35e0*/  LDG.E.CONSTANT R55, desc[UR16][R54.64] ;  /* 0x0000001036377981 */ /* 0x000ee8000c1e9900 */
[----:B------:R1:W4:Y:S01]  /*35f0*/  LDG.E.CONSTANT R34, desc[UR16][R34.64] ;  /* 0x0000001022227981 */ /* 0x000322000c1e9900 */
[----:B------:R-:W-:-:S05]  /*3600*/  MOV R61, UR34 ;  /* 0x00000022003d7c02 */ /* 0x000fca0008000f00 */
[----:B------:R-:W-:-:S06]  /*3610*/  IMAD.WIDE.U32 R60, R61, 0x4, R28 ;  /* 0x000000043d3c7825 */ /* 0x000fcc00078e001c */
[----:B------:R-:W5:Y:S01]  /*3620*/  LDG.E.CONSTANT R60, desc[UR16][R60.64] ;  /* 0x000000103c3c7981 */ /* 0x000f62000c1e9900 */
[----:B-1----:R-:W-:Y:S01]  /*3630*/  MOV R35, UR30 ;  /* 0x0000001e00237c02 */ /* 0x002fe20008000f00 */
[----:B--2---:R-:W-:Y:S01]  /*3640*/  FMUL R33, R16, R57 ;  /* 0x0000003910217220 */ /* 0x004fe20000400000 */
[----:B------:R-:W-:-:S03]  /*3650*/  MOV R57, UR32 ;  /* 0x0000002000397c02 */ /* 0x000fc60008000f00 */
[----:B---3--:R-:W-:Y:S01]  /*3660*/  FFMA R58, R46, R55, R33 ;  /* 0x000000372e3a7223 */ /* 0x008fe20000000021 */
[----:B------:R-:W-:Y:S01]  /*3670*/  MOV R33, UR33 ;  /* 0x0000002100217c02 */ /* 0x000fe20008000f00 */
[----:B------:R-:W-:Y:S01]  /*3680*/  IMAD.WIDE.U32 R56, R57, 0x4, R28 ;  /* 0x0000000439387825 */ /* 0x000fe200078e001c */
[----:B------:R-:W-:-:S03]  /*3690*/  MOV R55, UR31 ;  /* 0x0000001f00377c02 */ /* 0x000fc60008000f00 */
[----:B----4-:R-:W-:Y:S01]  /*36a0*/  FFMA R58, R13, R34, R58 ;  /* 0x000000220d3a7223 */ /* 0x010fe2000000003a */
[--C-:B------:R-:W-:Y:S01]  /*36b0*/  IMAD.WIDE.U32 R32, R33, 0x4, R28.reuse ;  /* 0x0000000421207825 */ /* 0x100fe200078e001c */
[----:B------:R-:W2:Y:S03]  /*36c0*/  LDG.E.CONSTANT R57, desc[UR16][R56.64] ;  /* 0x0000001038397981 */ /* 0x000ea6000c1e9900 */
[--C-:B------:R-:W-:Y:S01]  /*36d0*/  IMAD.WIDE.U32 R54, R55, 0x4, R28.reuse ;  /* 0x0000000437367825 */ /* 0x100fe200078e001c */
[----:B------:R1:W3:Y:S03]  /*36e0*/  LDG.E.CONSTANT R61, desc[UR16][R32.64] ;  /* 0x00000010203d7981 */ /* 0x0002e6000c1e9900 */
[----:B------:R-:W-:Y:S02]  /*36f0*/  IMAD.WIDE.U32 R34, R35, 0x4, R28 ;  /* 0x0000000423227825 */ /* 0x000fe400078e001c */
[----:B------:R-:W4:Y:S04]  /*3700*/  LDG.E.CONSTANT R55, desc[UR16][R54.64] ;  /* 0x0000001036377981 */ /* 0x000f28000c1e9900 */
[----:B------:R-:W4:Y:S01]  /*3710*/  LDG.E.CONSTANT R34, desc[UR16][R34.64] ;  /* 0x0000001022227981 */ /* 0x000f22000c1e9900 */
[----:B-1----:R-:W-:-:S05]  /*3720*/  MOV R33, UR29 ;  /* 0x0000001d00217c02 */ /* 0x002fca0008000f00 */
[----:B------:R-:W-:-:S06]  /*3730*/  IMAD.WIDE.U32 R32, R33, 0x4, R28 ;  /* 0x0000000421207825 */ /* 0x000fcc00078e001c */
[----:B------:R-:W4:Y:S01]  /*3740*/  LDG.E.CONSTANT R33, desc[UR16][R32.64] ;  /* 0x0000001020217981 */ /* 0x000f22000c1e9900 */
[----:B-----5:R-:W-:Y:S01]  /*3750*/  FFMA R58, R11, R60, R58 ;  /* 0x0000003c0b3a7223 */ /* 0x020fe2000000003a */
[----:B------:R-:W-:-:S03]  /*3760*/  UISETP.GE.U32.AND UP0, UPT, UR72, 0x6, UPT ;  /* 0x000000064800788c */ /* 0x000fc6000bf06070 */
[----:B---3--:R-:W-:-:S04]  /*3770*/  FFMA R61, R43, R61, R58 ;  /* 0x0000003d2b3d7223 */ /* 0x008fc8000000003a */
[----:B--2---:R-:W-:-:S04]  /*3780*/  FFMA R57, R10, R57, R61 ;  /* 0x000000390a397223 */ /* 0x004fc8000000003d */
[----:B----4-:R-:W-:-:S04]  /*3790*/  FFMA R56, R12, R55, R57 ;  /* 0x000000370c387223 */ /* 0x010fc80000000039 */
[----:B------:R-:W-:-:S04]  /*37a0*/  FFMA R57, R17, R34, R56 ;  /* 0x0000002211397223 */ /* 0x000fc80000000038 */
[----:B------:R-:W-:-:S04]  /*37b0*/  FFMA R54, R52, R33, R57 ;  /* 0x0000002134367223 */ /* 0x000fc80000000039 */
[----:B------:R-:W-:-:S05]  /*37c0*/  FADD R55, R53, R54 ;  /* 0x0000003635377221 */ /* 0x000fca0000000000 */
[----:B------:R1:W-:Y:S01]  /*37d0*/  STG.E desc[UR16][R30.64], R55 ;  /* 0x000000371e007986 */ /* 0x0003e2000c101910 */
[----:B------:R-:W-:Y:S05]  /*37e0*/  BRA.U !UP0, `(.L_x_69) ;  /* 0x0000000d08fc7547 */ /* 0x000fea000b800000 */
[----:B------:R-:W-:-:S05]  /*37f0*/  MOV R33, UR27 ;  /* 0x0000001b00217c02 */ /* 0x000fca0008000f00 */
[----:B------:R-:W-:-:S06]  /*3800*/  IMAD.WIDE.U32 R32, R33, 0x4, R28 ;  /* 0x0000000421207825 */ /* 0x000fcc00078e001c */
[----:B------:R2:W3:Y:S01]  /*3810*/  LDG.E.CONSTANT R32, desc[UR16][R32.64] ;  /* 0x0000001020207981 */ /* 0x0004e2000c1e9900 */
[----:B------:R-:W-:Y:S02]  /*3820*/  MOV R61, UR28 ;  /* 0x0000001c003d7c02 */ /* 0x000fe40008000f00 */
[----:B------:R-:W-:-:S03]  /*3830*/  MOV R35, UR26 ;  /* 0x0000001a00237c02 */ /* 0x000fc60008000f00 */
[----:B------:R-:W-:-:S04]  /*3840*/  IMAD.WIDE.U32 R60, R61, 0x4, R28 ;  /* 0x000000043d3c7825 */ /* 0x000fc800078e001c */
[----:B0-----:R-:W-:Y:S01]  /*3850*/  FMUL R53, R59, 8.3026494979858398438 ;  /* 0x4104d7a73b357820 */ /* 0x001fe20000400000 */
[----:B------:R-:W-:Y:S01]  /*3860*/  FMUL R56, R0, R0 ;  /* 0x0000000000387220 */ /* 0x000fe20000400000 */
[----:B------:R-:W4:Y:S01]  /*3870*/  LDG.E.CONSTANT R61, desc[UR16][R60.64] ;  /* 0x000000103c3d7981 */ /* 0x000f22000c1e9900 */
[----:B------:R-:W-:Y:S01]  /*3880*/  FMUL R57, R3, R3 ;  /* 0x0000000303397220 */ /* 0x000fe20000400000 */
[----:B------:R-:W-:Y:S01]  /*3890*/  FMUL R54, R53, R2 ;  /* 0x0000000235367220 */ /* 0x000fe20000400000 */
[----:B------:R-:W-:-:S04]  /*38a0*/  IMAD.WIDE.U32 R34, R35, 0x4, R28 ;  /* 0x0000000423227825 */ /* 0x000fc800078e001c */
[----:B------:R-:W-:-:S04]  /*38b0*/  FADD R53, R56, -R57 ;  /* 0x8000003938357221 */ /* 0x000fc80000000000 */
[----:B--2---:R-:W-:Y:S01]  /*38c0*/  FMUL R33, R53, R54 ;  /* 0x0000003635217220 */ /* 0x004fe20000400000 */
[----:B------:R0:W2:Y:S03]  /*38d0*/  LDG.E.CONSTANT R34, desc[UR16][R34.64] ;  /* 0x0000001022227981 */ /* 0x0000a6000c1e9900 */
[----:B---3--:R-:W-:Y:S01]  /*38e0*/  FMUL R54, R32, R33 ;  /* 0x0000002120367220 */ /* 0x008fe20000400000 */
[----:B------:R-:W-:-:S05]  /*38f0*/  MOV R33, UR25 ;  /* 0x0000001900217c02 */ /* 0x000fca0008000f00 */
[----:B------:R-:W-:-:S06]  /*3900*/  IMAD.WIDE.U32 R32, R33, 0x4, R28 ;  /* 0x0000000421207825 */ /* 0x000fcc00078e001c */
[----:B------:R3:W5:Y:S01]  /*3910*/  LDG.E.CONSTANT R32, desc[UR16][R32.64] ;  /* 0x0000001020207981 */ /* 0x000762000c1e9900 */
[----:B----4-:R-:W-:Y:S01]  /*3920*/  FFMA R61, R42, R61, R54 ;  /* 0x0000003d2a3d7223 */ /* 0x010fe20000000036 */
[----:B0-----:R-:W-:Y:S01]  /*3930*/  FMUL R35, R3, 0.48923829197883605957 ;  /* 0x3efa7d7103237820 */ /* 0x001fe20000400000 */
[----:B------:R-:W-:Y:S01]  /*3940*/  FFMA R54, R56, 3, -R57 ;  /* 0x4040000038367823 */ /* 0x000fe20000000839 */
[----:B------:R-:W-:Y:S01]  /*3950*/  MOV R58, 0x41100000 ;  /* 0x41100000003a7802 */ /* 0x000fe20000000f00 */
[----:B------:R-:W-:Y:S02]  /*3960*/  FMUL R59, R59, 4.7935366630554199219 ;  /* 0x409964a73b3b7820 */ /* 0x000fe40000400000 */
[----:B------:R-:W-:Y:S01]  /*3970*/  FMUL R35, R35, R54 ;  /* 0x0000003623237220 */ /* 0x000fe20000400000 */
[----:B------:R-:W-:Y:S01]  /*3980*/  FMUL R54, R2, R2 ;  /* 0x0000000202367220 */ /* 0x000fe20000400000 */
[----:B---3--:R-:W-:-:S03]  /*3990*/  HFMA2 R33, -RZ, RZ, 2.125, 0 ;  /* 0x40400000ff217431 */ /* 0x008fc600000001ff */
[----:B------:R-:W-:-:S04]  /*39a0*/  FFMA R58, R58, R54, -1 ;  /* 0xbf8000003a3a7423 */ /* 0x000fc80000000036 */
[----:B------:R-:W-:-:S04]  /*39b0*/  FMUL R35, R35, R58 ;  /* 0x0000003a23237220 */ /* 0x000fc80000400000 */
[----:B--2---:R-:W-:Y:S01]  /*39c0*/  FFMA R61, R34, -R35, R61 ;  /* 0x80000023223d7223 */ /* 0x004fe2000000003d */
[----:B------:R-:W-:Y:S01]  /*39d0*/  FMUL R34, R59, R2 ;  /* 0x000000023b227220 */ /* 0x000fe20000400000 */
[----:B------:R-:W-:Y:S01]  /*39e0*/  FFMA R59, R33, R54, -1 ;  /* 0xbf800000213b7423 */ /* 0x000fe20000000036 */
[----:B------:R-:W-:-:S03]  /*39f0*/  MOV R35, UR24 ;  /* 0x0000001800237c02 */ /* 0x000fc60008000f00 */
[----:B------:R-:W-:-:S04]  /*3a00*/  FMUL R34, R34, R59 ;  /* 0x0000003b22227220 */ /* 0x000fc80000400000 */
[----:B-----5:R-:W-:Y:S01]  /*3a10*/  FFMA R32, R32, R34, R61 ;  /* 0x0000002220207223 */ /* 0x020fe2000000003d */
[----:B------:R-:W-:-:S06]  /*3a20*/  IMAD.WIDE.U32 R34, R35, 0x4, R28 ;  /* 0x0000000423227825 */ /* 0x000fcc00078e001c */
[----:B------:R-:W2:Y:S01]  /*3a30*/  LDG.E.CONSTANT R35, desc[UR16][R34.64] ;  /* 0x0000001022237981 */ /* 0x000ea2000c1e9900 */
[----:B------:R-:W-:-:S04]  /*3a40*/  FMUL R61, R54, R54 ;  /* 0x00000036363d7220 */ /* 0x000fc80000400000 */
[----:B------:R-:W-:-:S04]  /*3a50*/  FMUL R33, R61, -21 ;  /* 0xc1a800003d217820 */ /* 0x000fc80000400000 */
[----:B------:R-:W-:-:S04]  /*3a60*/  FFMA R33, R54, 14, R33 ;  /* 0x4160000036217823 */ /* 0x000fc80000000021 */
[----:B------:R-:W-:Y:S01]  /*3a70*/  FADD R60, R33, -1 ;  /* 0xbf800000213c7421 */ /* 0x000fe20000000000 */
[----:B------:R-:W-:-:S04]  /*3a80*/  FMUL R33, R3, 0.45294666290283203125 ;  /* 0x3ee7e8a003217820 */ /* 0x000fc80000400000 */
[----:B------:R-:W-:-:S04]  /*3a90*/  FMUL R33, R33, R60 ;  /* 0x0000003c21217220 */ /* 0x000fc80000400000 */
[----:B--2---:R-:W-:Y:S01]  /*3aa0*/  FFMA R35, R35, R33, R32 ;  /* 0x0000002123237223 */ /* 0x004fe20000000020 */
[----:B------:R-:W-:-:S05]  /*3ab0*/  MOV R33, UR23 ;  /* 0x0000001700217c02 */ /* 0x000fca0008000f00 */
[----:B------:R-:W-:-:S06]  /*3ac0*/  IMAD.WIDE.U32 R32, R33, 0x4, R28 ;  /* 0x0000000421207825 */ /* 0x000fcc00078e001c */
[----:B------:R-:W2:Y:S01]  /*3ad0*/  LDG.E.CONSTANT R32, desc[UR16][R32.64] ;  /* 0x0000001020207981 */ /* 0x000ea2000c1e9900 */
[----:B------:R-:W-:-:S04]  /*3ae0*/  FMUL R34, R54, -70 ;  /* 0xc28c000036227820 */ /* 0x000fc80000400000 */
[----:B------:R-:W-:-:S04]  /*3af0*/  FFMA R34, R61, 63, R34 ;  /* 0x427c00003d227823 */ /* 0x000fc80000000022 */
[----:B------:R-:W-:Y:S01]  /*3b00*/  FADD R61, R34, 15 ;  /* 0x41700000223d7421 */ /* 0x000fe20000000000 */
[----:B------:R-:W-:-:S04]  /*3b10*/  FMUL R34, R2, 0.11695032566785812378 ;  /* 0x3def83a702227820 */ /* 0x000fc80000400000 */
[----:B------:R-:W-:-:S04]  /*3b20*/  FMUL R61, R34, R61 ;  /* 0x0000003d223d7220 */ /* 0x000fc80000400000 */
[----:B--2---:R-:W-:Y:S01]  /*3b30*/  FFMA R61, R32, R61, R35 ;  /* 0x0000003d203d7223 */ /* 0x004fe20000000023 */
[----:B------:R-:W-:-:S05]  /*3b40*/  MOV R35, UR22 ;  /* 0x0000001600237c02 */ /* 0x000fca0008000f00 */
[----:B------:R-:W-:-:S06]  /*3b50*/  IMAD.WIDE.U32 R34, R35, 0x4, R28 ;  /* 0x0000000423227825 */ /* 0x000fcc00078e001c */
[----:B------:R-:W2:Y:S01]  /*3b60*/  LDG.E.CONSTANT R34, desc[UR16][R34.64] ;  /* 0x0000001022227981 */ /* 0x000ea2000c1e9900 */
[----:B------:R-:W-:-:S04]  /*3b70*/  FMUL R33, R0, 0.45294666290283203125 ;  /* 0x3ee7e8a000217820 */ /* 0x000fc80000400000 */
[----:B------:R-:W-:-:S04]  /*3b80*/  FMUL R33, R60, R33 ;  /* 0x000000213c217220 */ /* 0x000fc80000400000 */
[----:B--2---:R-:W-:Y:S01]  /*3b90*/  FFMA R61, R34, R33, R61 ;  /* 0x00000021223d7223 */ /* 0x004fe2000000003d */
[----:B------:R-:W-:-:S05]  /*3ba0*/  MOV R33, UR21 ;  /* 0x0000001500217c02 */ /* 0x000fca0008000f00 */
[----:B------:R-:W-:-:S06]  /*3bb0*/  IMAD.WIDE.U32 R32, R33, 0x4, R28 ;  /* 0x0000000421207825 */ /* 0x000fcc00078e001c */
[----:B------:R-:W2:Y:S01]  /*3bc0*/  LDG.E.CONSTANT R32, desc[UR16][R32.64] ;  /* 0x0000001020207981 */ /* 0x000ea2000c1e9900 */
[----:B------:R-:W-:Y:S01]  /*3bd0*/  FMUL R60, R2, 2.3967683315277099609 ;  /* 0x401964a7023c7820 */ /* 0x000fe20000400000 */
[----:B------:R-:W-:Y:S01]  /*3be0*/  FMUL R34, R0, 0.48923829197883605957 ;  /* 0x3efa7d7100227820 */ /* 0x000fe20000400000 */
[----:B------:R-:W-:Y:S02]  /*3bf0*/  FFMA R35, R57, -3, R56 ;  /* 0xc040000039237823 */ /* 0x000fe40000000038 */
[----:B------:R-:W-:-:S04]  /*3c00*/  FMUL R60, R53, R60 ;  /* 0x0000003c353c7220 */ /* 0x000fc80000400000 */
[----:B------:R-:W-:Y:S01]  /*3c10*/  FMUL R60, R59, R60 ;  /* 0x0000003c3b3c7220 */ /* 0x000fe20000400000 */
[----:B------:R-:W-:-:S03]  /*3c20*/  FMUL R59, R34, R35 ;  /* 0x00000023223b7220 */ /* 0x000fc60000400000 */
[----:B--2---:R-:W-:Y:S01]  /*3c30*/  FFMA R61, R32, R60, R61 ;  /* 0x0000003c203d7223 */ /* 0x004fe2000000003d */
[----:B------:R-:W-:-:S05]  /*3c40*/  MOV R60, UR20 ;  /* 0x00000014003c7c02 */ /* 0x000fca0008000f00 */
[----:B------:R-:W-:-:S06]  /*3c50*/  IMAD.WIDE.U32 R34, R60, 0x4, R28 ;  /* 0x000000043c227825 */ /* 0x000fcc00078e001c */
[----:B------:R-:W2:Y:S01]  /*3c60*/  LDG.E.CONSTANT R34, desc[UR16][R34.64] ;  /* 0x0000001022227981 */ /* 0x000ea2000c1e9900 */
[----:B------:R-:W-:Y:S01]  /*3c70*/  FMUL R59, R58, R59 ;  /* 0x0000003b3a3b7220 */ /* 0x000fe20000400000 */
[----:B------:R-:W-:-:S05]  /*3c80*/  MOV R33, UR11 ;  /* 0x0000000b00217c02 */ /* 0x000fca0008000f00 */
[----:B------:R-:W-:-:S06]  /*3c90*/  IMAD.WIDE.U32 R32, R33, 0x4, R28 ;  /* 0x0000000421207825 */ /* 0x000fcc00078e001c */
[----:B------:R-:W3:Y:S01]  /*3ca0*/  LDG.E.CONSTANT R33, desc[UR16][R32.64] ;  /* 0x0000001020217981 */ /* 0x000ee2000c1e9900 */
[----:B--2---:R-:W-:Y:S01]  /*3cb0*/  FFMA R61, R34, -R59, R61 ;  /* 0x8000003b223d7223 */ /* 0x004fe2000000003d */
[----:B------:R-:W-:-:S05]  /*3cc0*/  MOV R59, UR51 ;  /* 0x00000033003b7c02 */ /* 0x000fca0008000f00 */
[----:B------:R-:W-:-:S06]  /*3cd0*/  IMAD.WIDE.U32 R58, R59, 0x4, R28 ;  /* 0x000000043b3a7825 */ /* 0x000fcc00078e001c */
[----:B------:R-:W2:Y:S01]  /*3ce0*/  LDG.E.CONSTANT R58, desc[UR16][R58.64] ;  /* 0x000000103a3a7981 */ /* 0x000ea2000c1e9900 */
[----:B------:R-:W-:-:S04]  /*3cf0*/  FMUL R60, R56, -6 ;  /* 0xc0c00000383c7820 */ /* 0x000fc80000400000 */
[----:B------:R-:W-:-:S04]  /*3d00*/  FMUL R60, R60, R57 ;  /* 0x000000393c3c7220 */ /* 0x000fc80000400000 */
[----:B------:R-:W-:Y:S01]  /*3d10*/  FFMA R60, R56, R56, R60 ;  /* 0x00000038383c7223 */ /* 0x000fe2000000003c */
[----:B------:R-:W-:-:S03]  /*3d20*/  FMUL R34, R2, 2.0756623744964599609 ;  /* 0x4004d7a702227820 */ /* 0x000fc60000400000 */
[----:B------:R-:W-:-:S04]  /*3d30*/  FFMA R57, R57, R57, R60 ;  /* 0x0000003939397223 */ /* 0x000fc8000000003c */
[----:B------:R-:W-:Y:S01]  /*3d40*/  FMUL R34, R34, R57 ;  /* 0x0000003922227220 */ /* 0x000fe20000400000 */
[----:B------:R-:W-:-:S03]  /*3d50*/  UISETP.NE.AND UP0, UPT, UR72, 0x6, UPT ;  /* 0x000000064800788c */ /* 0x000fc6000bf05270 */
[----:B--2---:R-:W-:-:S04]  /*3d60*/  FFMA R61, R58, R34, R61 ;  /* 0x000000223a3d7223 */ /* 0x004fc8000000003d */
[----:B---3--:R-:W-:-:S04]  /*3d70*/  FFMA R34, R40, R33, R61 ;  /* 0x0000002128227223 */ /* 0x008fc8000000003d */
[----:B------:R-:W-:-:S05]  /*3d80*/  FADD R61, R55, R34 ;  /* 0x00000022373d7221 */ /* 0x000fca0000000000 */
[----:B------:R2:W-:Y:S01]  /*3d90*/  STG.E desc[UR16][R30.64], R61 ;  /* 0x0000003d1e007986 */ /* 0x0005e2000c101910 */
[----:B------:R-:W-:Y:S05]  /*3da0*/  BRA.U !UP0, `(.L_x_69) ;  /* 0x00000009088c7547 */ /* 0x000fea000b800000 */
[----:B------:R-:W-:Y:S02]  /*3db0*/  MOV R33, UR53 ;  /* 0x0000003500217c02 */ /* 0x000fe40008000f00 */
[----:B------:R-:W-:Y:S02]  /*3dc0*/  MOV R35, UR54 ;  /* 0x0000003600237c02 */ /* 0x000fe40008000f00 */
[----:B------:R-:W-:Y:S01]  /*3dd0*/  MOV R59, UR18 ;  /* 0x00000012003b7c02 */ /* 0x000fe20008000f00 */
[----:B------:R-:W-:-:S04]  /*3de0*/  IMAD.WIDE.U32 R32, R33, 0x4, R28 ;  /* 0x0000000421207825 */ /* 0x000fc800078e001c */
[--C-:B------:R-:W-:Y:S01]  /*3df0*/  IMAD.WIDE.U32 R34, R35, 0x4, R28.reuse ;  /* 0x0000000423227825 */ /* 0x100fe200078e001c */
[----:B------:R0:W3:Y:S03]  /*3e00*/  LDG.E.CONSTANT R60, desc[UR16][R32.64] ;  /* 0x00000010203c7981 */ /* 0x0000e6000c1e9900 */
[----:B------:R-:W-:Y:S02]  /*3e10*/  IMAD.WIDE.U32 R58, R59, 0x4, R28 ;  /* 0x000000043b3a7825 */ /* 0x000fe400078e001c */
[----:B------:R4:W5:Y:S01]  /*3e20*/  LDG.E.CONSTANT R35, desc[UR16][R34.64] ;  /* 0x0000001022237981 */ /* 0x000962000c1e9900 */
[----:B------:R-:W-:-:S03]  /*3e30*/  MOV R57, UR55 ;  /* 0x0000003700397c02 */ /* 0x000fc60008000f00 */
[----:B------:R3:W2:Y:S01]  /*3e40*/  LDG.E.CONSTANT R58, desc[UR16][R58.64] ;  /* 0x000000103a3a7981 */ /* 0x0006a2000c1e9900 */
[----:B0-----:R-:W-:Y:S01]  /*3e50*/  MOV R33, 0x41300000 ;  /* 0x4130000000217802 */ /* 0x001fe20000000f00 */
[----:B-1----:R-:W-:Y:S01]  /*3e60*/  FMUL R55, R3, R0 ;  /* 0x0000000003377220 */ /* 0x002fe20000400000 */
[----:B------:R-:W-:-:S04]  /*3e70*/  IMAD.WIDE.U32 R56, R57, 0x4, R28 ;  /* 0x0000000439387825 */ /* 0x000fc800078e001c */
[----:B----4-:R-:W-:Y:S01]  /*3e80*/  FFMA R34, R54, R33, -1 ;  /* 0xbf80000036227423 */ /* 0x010fe20000000021 */
[----:B------:R-:W-:Y:S01]  /*3e90*/  FMUL R32, R55, 2.0182595252990722656 ;  /* 0x40012b2a37207820 */ /* 0x000fe20000400000 */
[----:B------:R-:W-:Y:S01]  /*3ea0*/  MOV R33, UR15 ;  /* 0x0000000f00217c02 */ /* 0x000fe20008000f00 */
[----:B------:R-:W4:Y:S02]  /*3eb0*/  LDG.E.CONSTANT R56, desc[UR16][R56.64] ;  /* 0x0000001038387981 */ /* 0x000f24000c1e9900 */
[----:B------:R-:W-:Y:S02]  /*3ec0*/  FMUL R53, R53, R32 ;  /* 0x0000002035357220 */ /* 0x000fe40000400000 */
[----:B------:R-:W-:-:S06]  /*3ed0*/  IMAD.WIDE.U32 R32, R33, 0x4, R28 ;  /* 0x0000000421207825 */ /* 0x000fcc00078e001c */
[----:B------:R0:W4:Y:S01]  /*3ee0*/  LDG.E.CONSTANT R32, desc[UR16][R32.64] ;  /* 0x0000001020207981 */ /* 0x000122000c1e9900 */
[----:B------:R-:W-:Y:S01]  /*3ef0*/  FMUL R53, R53, R34 ;  /* 0x0000002235357220 */ /* 0x000fe20000400000 */
[----:B---3--:R-:W-:-:S04]  /*3f00*/  FMUL R59, R41, R60 ;  /* 0x0000003c293b7220 */ /* 0x008fc80000400000 */
[----:B-----5:R-:W-:Y:S01]  /*3f10*/  FFMA R35, R38, R35, R59 ;  /* 0x0000002326237223 */ /* 0x020fe2000000003b */
[----:B------:R-:W-:-:S03]  /*3f20*/  FMUL R59, R54, R54 ;  /* 0x00000036363b7220 */ /* 0x000fc60000400000 */
[----:B--2---:R-:W-:Y:S01]  /*3f30*/  FFMA R58, R58, R53, R35 ;  /* 0x000000353a3a7223 */ /* 0x004fe20000000023 */
[----:B------:R-:W-:-:S04]  /*3f40*/  FMUL R53, R59, 33 ;  /* 0x420400003b357820 */ /* 0x000fc80000400000 */
[----:B------:R-:W-:-:S04]  /*3f50*/  FFMA R34, R54, -18, R53 ;  /* 0xc190000036227823 */ /* 0x000fc80000000035 */
[----:B------:R-:W-:Y:S01]  /*3f60*/  FADD R35, R34, 1 ;  /* 0x3f80000022237421 */ /* 0x000fe20000000000 */
[----:B------:R-:W-:Y:S01]  /*3f70*/  FMUL R34, R55, 0.92120528221130371094 ;  /* 0x3f6bd41c37227820 */ /* 0x000fe20000400000 */
[----:B----4-:R-:W-:Y:S01]  /*3f80*/  FFMA R57, -R15, R56, R58 ;  /* 0x000000380f397223 */ /* 0x010fe2000000013a */
[----:B------:R-:W-:Y:S02]  /*3f90*/  MOV R56, UR56 ;  /* 0x0000003800387c02 */ /* 0x000fe40008000f00 */
[----:B0-----:R-:W-:-:S03]  /*3fa0*/  FMUL R33, R34, R35 ;  /* 0x0000002322217220 */ /* 0x001fc60000400000 */
[----:B------:R-:W-:-:S04]  /*3fb0*/  IMAD.WIDE.U32 R34, R56, 0x4, R28 ;  /* 0x0000000438227825 */ /* 0x000fc800078e001c */
[----:B------:R-:W-:Y:S01]  /*3fc0*/  FFMA R57, R32, R33, R57 ;  /* 0x0000002120397223 */ /* 0x000fe20000000039 */
[----:B------:R-:W-:Y:S01]  /*3fd0*/  MOV R33, UR19 ;  /* 0x0000001300217c02 */ /* 0x000fe20008000f00 */
[----:B------:R0:W2:Y:S04]  /*3fe0*/  LDG.E.CONSTANT R34, desc[UR16][R34.64] ;  /* 0x0000001022227981 */ /* 0x0000a8000c1e9900 */
[----:B------:R-:W-:-:S06]  /*3ff0*/  IMAD.WIDE.U32 R32, R33, 0x4, R28 ;  /* 0x0000000421207825 */ /* 0x000fcc00078e001c */
[----:B------:R-:W3:Y:S01]  /*4000*/  LDG.E.CONSTANT R32, desc[UR16][R32.64] ;  /* 0x0000001020207981 */ /* 0x000ee2000c1e9900 */
[----:B------:R-:W-:Y:S01]  /*4010*/  FFMA R53, R54, 30, -R53 ;  /* 0x41f0000036357823 */ /* 0x000fe20000000835 */
[----:B------:R-:W-:Y:S01]  /*4020*/  FMUL R56, R2, R3 ;  /* 0x0000000302387220 */ /* 0x000fe20000400000 */
[----:B0-----:R-:W-:Y:S01]  /*4030*/  FMUL R35, R59, -20.02429962158203125 ;  /* 0xc1a031c43b237820 */ /* 0x001fe20000400000 */
[----:B------:R-:W-:Y:S01]  /*4040*/  FMUL R58, R54, R59 ;  /* 0x0000003b363a7220 */ /* 0x000fe20000400000 */
[----:B------:R-:W-:Y:S01]  /*4050*/  FADD R53, R53, -5 ;  /* 0xc0a0000035357421 */ /* 0x000fe20000000000 */
[----:B------:R-:W-:Y:S01]  /*4060*/  FMUL R56, R56, 0.58262133598327636719 ;  /* 0x3f1526ac38387820 */ /* 0x000fe20000400000 */
[----:B------:R-:W-:-:S03]  /*4070*/  FFMA R35, R54, 6.6747660636901855469, R35 ;  /* 0x40d597af36237823 */ /* 0x000fc60000000023 */
[----:B------:R-:W-:Y:S01]  /*4080*/  FMUL R56, R56, R53 ;  /* 0x0000003538387220 */ /* 0x000fe20000400000 */
[----:B------:R-:W-:-:S04]  /*4090*/  FFMA R35, R58, 14.684485435485839844, R35 ;  /* 0x416af3a73a237823 */ /* 0x000fc80000000023 */
[----:B------:R-:W-:Y:S01]  /*40a0*/  FADD R35, R35, -0.31784600019454956055 ;  /* 0xbea2bcb623237421 */ /* 0x000fe20000000000 */
[----:B--2---:R-:W-:-:S04]  /*40b0*/  FFMA R57, R34, R56, R57 ;  /* 0x0000003822397223 */ /* 0x004fc80000000039 */
[----:B---3--:R-:W-:Y:S01]  /*40c0*/  FFMA R32, R32, R35, R57 ;  /* 0x0000002320207223 */ /* 0x008fe20000000039 */
[----:B------:R-:W-:-:S05]  /*40d0*/  MOV R35, UR57 ;  /* 0x0000003900237c02 */ /* 0x000fca0008000f00 */
[----:B------:R-:W-:-:S06]  /*40e0*/  IMAD.WIDE.U32 R34, R35, 0x4, R28 ;  /* 0x0000000423227825 */ /* 0x000fcc00078e001c */
[----:B------:R-:W2:Y:S01]  /*40f0*/  LDG.E.CONSTANT R35, desc[UR16][R34.64] ;  /* 0x0000001022237981 */ /* 0x000ea2000c1e9900 */
[----:B------:R-:W-:-:S04]  /*4100*/  FMUL R56, R2, R0 ;  /* 0x0000000002387220 */ /* 0x000fc80000400000 */
[----:B------:R-:W-:Y:S01]  /*4110*/  FMUL R56, R56, 0.58262133598327636719 ;  /* 0x3f1526ac38387820 */ /* 0x000fe20000400000 */
[----:B------:R-:W-:-:S03]  /*4120*/  MOV R33, UR13 ;  /* 0x0000000d00217c02 */ /* 0x000fc60008000f00 */
[----:B------:R-:W-:Y:S01]  /*4130*/  FMUL R53, R53, R56 ;  /* 0x0000003835357220 */ /* 0x000fe20000400000 */
[----:B------:R-:W-:-:S03]  /*4140*/  MOV R57, UR8 ;  /* 0x0000000800397c02 */ /* 0x000fc60008000f00 */
[----:B--2---:R-:W-:Y:S01]  /*4150*/  FFMA R53, R35, R53, R32 ;  /* 0x0000003523357223 */ /* 0x004fe20000000020 */
[----:B------:R-:W-:-:S05]  /*4160*/  IMAD.WIDE.U32 R32, R33, 0x4, R28 ;  /* 0x0000000421207825 */ /* 0x000fca00078e001c */
[----:B------:R0:W2:Y:S02]  /*4170*/  LDG.E.CONSTANT R56, desc[UR16][R32.64] ;  /* 0x0000001020387981 */ /* 0x0000a4000c1e9900 */
[----:B0-----:R-:W-:-:S05]  /*4180*/  IMAD.WIDE.U32 R32, R57, 0x4, R28 ;  /* 0x0000000439207825 */ /* 0x001fca00078e001c */
[----:B------:R-:W3:Y:S01]  /*4190*/  LDG.E.CONSTANT R60, desc[UR16][R32.64] ;  /* 0x00000010203c7981 */ /* 0x000ee2000c1e9900 */
[----:B------:R-:W-:Y:S02]  /*41a0*/  MOV R57, UR58 ;  /* 0x0000003a00397c02 */ /* 0x000fe40008000f00 */
[----:B------:R-:W-:-:S05]  /*41b0*/  MOV R35, UR9 ;  /* 0x0000000900237c02 */ /* 0x000fca0008000f00 */
[----:B------:R-:W-:-:S06]  /*41c0*/  IMAD.WIDE.U32 R34, R35, 0x4, R28 ;  /* 0x0000000423227825 */ /* 0x000fcc00078e001c */
[----:B------:R-:W4:Y:S01]  /*41d0*/  LDG.E.CONSTANT R34, desc[UR16][R34.64] ;  /* 0x0000001022227981 */ /* 0x000f22000c1e9900 */
[----:B--2---:R-:W-:Y:S01]  /*41e0*/  FFMA R53, R48, R56, R53 ;  /* 0x0000003830357223 */ /* 0x004fe20000000035 */
[----:B------:R-:W-:-:S06]  /*41f0*/  IMAD.WIDE.U32 R56, R57, 0x4, R28 ;  /* 0x0000000439387825 */ /* 0x000fcc00078e001c */
[----:B------:R-:W2:Y:S01]  /*4200*/  LDG.E.CONSTANT R56, desc[UR16][R56.64] ;  /* 0x0000001038387981 */ /* 0x000ea2000c1e9900 */
[----:B---3--:R-:W-:Y:S01]  /*4210*/  FFMA R60, -R14, R60, R53 ;  /* 0x0000003c0e3c7223 */ /* 0x008fe20000000135 */
[----:B------:R-:W-:-:S05]  /*4220*/  MOV R53, UR12 ;  /* 0x0000000c00357c02 */ /* 0x000fca0008000f00 */
[----:B------:R-:W-:-:S06]  /*4230*/  IMAD.WIDE.U32 R32, R53, 0x4, R28 ;  /* 0x0000000435207825 */ /* 0x000fcc00078e001c */
[----:B------:R-:W3:Y:S01]  /*4240*/  LDG.E.CONSTANT R32, desc[UR16][R32.64] ;  /* 0x0000001020207981 */ /* 0x000ee2000c1e9900 */
[----:B------:R-:W-:Y:S01]  /*4250*/  UISETP.GE.U32.AND UP0, UPT, UR72, 0x8, UPT ;  /* 0x000000084800788c */ /* 0x000fe2000bf06070 */
[----:B--2---:R-:W-:-:S04]  /*4260*/  FFMA R60, R25, R56, R60 ;  /* 0x00000038193c7223 */ /* 0x004fc8000000003c */
[----:B----4-:R-:W-:-:S04]  /*4270*/  FFMA R53, R39, R34, R60 ;  /* 0x0000002227357223 */ /* 0x010fc8000000003c */
[----:B---3--:R-:W-:-:S04]  /*4280*/  FFMA R60, R44, R32, R53 ;  /* 0x000000202c3c7223 */ /* 0x008fc80000000035 */
[----:B------:R-:W-:-:S05]  /*4290*/  FADD R53, R61, R60 ;  /* 0x0000003c3d357221 */ /* 0x000fca0000000000 */
[----:B------:R3:W-:Y:S01]  /*42a0*/  STG.E desc[UR16][R30.64], R53 ;  /* 0x000000351e007986 */ /* 0x0007e2000c101910 */
[----:B------:R-:W-:Y:S05]  /*42b0*/  BRA.U !UP0, `(.L_x_69) ;  /* 0x0000000508487547 */ /* 0x000fea000b800000 */
[----:B------:R-:W-:Y:S02]  /*42c0*/  MOV R35, UR59 ;  /* 0x0000003b00237c02 */ /* 0x000fe40008000f00 */
[----:B------:R-:W-:-:S03]  /*42d0*/  MOV R61, UR14 ;  /* 0x0000000e003d7c02 */ /* 0x000fc60008000f00 */
[----:B------:R-:W-:-:S04]  /*42e0*/  IMAD.WIDE.U32 R34, R35, 0x4, R28 ;  /* 0x0000000423227825 */ /* 0x000fc800078e001c */
[----:B------:R-:W-:Y:S02]  /*42f0*/  IMAD.WIDE.U32 R60, R61, 0x4, R28 ;  /* 0x000000043d3c7825 */ /* 0x000fe400078e001c */
[----:B------:R0:W2:Y:S04]  /*4300*/  LDG.E.CONSTANT R34, desc[UR16][R34.64] ;  /* 0x0000001022227981 */ /* 0x0000a8000c1e9900 */
[----:B------:R-:W4:Y:S01]  /*4310*/  LDG.E.CONSTANT R60, desc[UR16][R60.64] ;  /* 0x000000103c3c7981 */ /* 0x000f22000c1e9900 */
[----:B------:R-:W-:-:S05]  /*4320*/  MOV R33, UR60 ;  /* 0x0000003c00217c02 */ /* 0x000fca0008000f00 */
[----:B------:R-:W-:-:S06]  /*4330*/  IMAD.WIDE.U32 R32, R33, 0x4, R28 ;  /* 0x0000000421207825 */ /* 0x000fcc00078e001c */
[----:B------:R-:W5:Y:S01]  /*4340*/  LDG.E.CONSTANT R33, desc[UR16][R32.64] ;  /* 0x0000001020217981 */ /* 0x000f62000c1e9900 */
[----:B------:R-:W-:Y:S02]  /*4350*/  MOV R57, UR61 ;  /* 0x0000003d00397c02 */ /* 0x000fe40008000f00 */
[----:B0-----:R-:W-:Y:S01]  /*4360*/  MOV R35, UR62 ;  /* 0x0000003e00237c02 */ /* 0x001fe20008000f00 */
[----:B--2---:R-:W-:-:S04]  /*4370*/  FMUL R56, R37, R34 ;  /* 0x0000002225387220 */ /* 0x004fc80000400000 */
[----:B----4-:R-:W-:Y:S01]  /*4380*/  FFMA R61, R51, R60, R56 ;  /* 0x0000003c333d7223 */ /* 0x010fe20000000038 */
[----:B------:R-:W-:-:S06]  /*4390*/  IMAD.WIDE.U32 R56, R57, 0x4, R28 ;  /* 0x0000000439387825 */ /* 0x000fcc00078e001c */
[----:B------:R-:W2:Y:S01]  /*43a0*/  LDG.E.CONSTANT R57, desc[UR16][R56.64] ;  /* 0x0000001038397981 */ /* 0x000ea2000c1e9900 */
[----:B------:R-:W-:Y:S01]  /*43b0*/  MOV R60, UR63 ;  /* 0x0000003f003c7c02 */ /* 0x000fe20008000f00 */
[----:B------:R-:W-:-:S04]  /*43c0*/  IMAD.WIDE.U32 R34, R35, 0x4, R28 ;  /* 0x0000000423227825 */ /* 0x000fc800078e001c */
[----:B-----5:R-:W-:Y:S01]  /*43d0*/  FFMA R61, -R22, R33, R61 ;  /* 0x00000021163d7223 */ /* 0x020fe2000000013d */
[----:B------:R-:W-:Y:S01]  /*43e0*/  IMAD.WIDE.U32 R32, R60, 0x4, R28 ;  /* 0x000000043c207825 */ /* 0x000fe200078e001c */
[----:B------:R0:W4:Y:S05]  /*43f0*/  LDG.E.CONSTANT R34, desc[UR16][R34.64] ;  /* 0x0000001022227981 */ /* 0x00012a000c1e9900 */
[----:B------:R1:W5:Y:S01]  /*4400*/  LDG.E.CONSTANT R32, desc[UR16][R32.64] ;  /* 0x0000001020207981 */ /* 0x000362000c1e9900 */
[----:B------:R-:W-:-:S04]  /*4410*/  FMUL R55, R55, 0.44253268837928771973 ;  /* 0x3ee293a537377820 */ /* 0x000fc80000400000 */
[----:B------:R-:W-:Y:S01]  /*4420*/  FMUL R55, R55, R2 ;  /* 0x0000000237377220 */ /* 0x000fe20000400000 */
[----:B0-----:R-:W-:Y:S02]  /*4430*/  MOV R35, UR65 ;  /* 0x0000004100237c02 */ /* 0x001fe40008000f00 */
[----:B-1----:R-:W-:Y:S01]  /*4440*/  MOV R33, UR66 ;  /* 0x0000004200217c02 */ /* 0x002fe20008000f00 */
[----:B--2---:R-:W-:Y:S01]  /*4450*/  FFMA R60, R36, R57, R61 ;  /* 0x00000039243c7223 */ /* 0x004fe2000000003d */
[----:B------:R-:W-:Y:S01]  /*4460*/  FMUL R61, R54, -110 ;  /* 0xc2dc0000363d7820 */ /* 0x000fe20000400000 */
[----:B------:R-:W-:-:S03]  /*4470*/  MOV R57, UR64 ;  /* 0x0000004000397c02 */ /* 0x000fc60008000f00 */
[----:B------:R-:W-:-:S04]  /*4480*/  FFMA R61, R59, 143, R61 ;  /* 0x430f00003b3d7823 */ /* 0x000fc8000000003d */
[----:B------:R-:W-:-:S04]  /*4490*/  FADD R56, R61, 15 ;  /* 0x417000003d387421 */ /* 0x000fc80000000000 */
[----:B------:R-:W-:Y:S01]  /*44a0*/  FMUL R56, R55, R56 ;  /* 0x0000003837387220 */ /* 0x000fe20000400000 */
[----:B----4-:R-:W-:-:S04]  /*44b0*/  FFMA R55, -R27, R34, R60 ;  /* 0x000000221b377223 */ /* 0x010fc8000000013c */
[----:B-----5:R-:W-:Y:S01]  /*44c0*/  FFMA R55, R32, R56, R55 ;  /* 0x0000003820377223 */ /* 0x020fe20000000037 */
[----:B------:R-:W-:-:S06]  /*44d0*/  IMAD.WIDE.U32 R56, R57, 0x4, R28 ;  /* 0x0000000439387825 */ /* 0x000fcc00078e001c */
[----:B------:R-:W2:Y:S01]  /*44e0*/  LDG.E.CONSTANT R56, desc[UR16][R56.64] ;  /* 0x0000001038387981 */ /* 0x000ea2000c1e9900 */
[----:B------:R-:W-:-:S06]  /*44f0*/  IMAD.WIDE.U32 R34, R35, 0x4, R28 ;  /* 0x0000000423227825 */ /* 0x000fcc00078e001c */
[----:B------:R0:W4:Y:S01]  /*4500*/  LDG.E.CONSTANT R34, desc[UR16][R34.64] ;  /* 0x0000001022227981 */ /* 0x000122000c1e9900 */
[----:B------:R-:W-:-:S06]  /*4510*/  IMAD.WIDE.U32 R32, R33, 0x4, R28 ;  /* 0x0000000421207825 */ /* 0x000fcc00078e001c */
[----:B------:R1:W5:Y:S01]  /*4520*/  LDG.E.CONSTANT R32, desc[UR16][R32.64] ;  /* 0x0000001020207981 */ /* 0x000362000c1e9900 */
[----:B------:R-:W-:Y:S01]  /*4530*/  FMUL R60, R54, -135 ;  /* 0xc3070000363c7820 */ /* 0x000fe20000400000 */
[----:B0-----:R-:W-:-:S03]  /*4540*/  FMUL R35, R3, 0.090331606566905975342 ;  /* 0x3db8ffc703237820 */ /* 0x001fc60000400000 */
[C---:B------:R-:W-:Y:S01]  /*4550*/  FFMA R61, R59.reuse, 495, R60 ;  /* 0x43f780003b3d7823 */ /* 0x040fe2000000003c */
[----:B------:R-:W-:-:S04]  /*4560*/  FMUL R59, R59, -693 ;  /* 0xc42d40003b3b7820 */ /* 0x000fc80000400000 */
[----:B------:R-:W-:Y:S01]  /*4570*/  FFMA R59, R54, 315, R59 ;  /* 0x439d8000363b7823 */ /* 0x000fe2000000003b */
[----:B------:R-:W-:Y:S01]  /*4580*/  FFMA R54, R58, -429, R61 ;  /* 0xc3d680003a367823 */ /* 0x000fe2000000003d */
[----:B-1----:R-:W-:Y:S02]  /*4590*/  FMUL R33, R2, 0.068284280598163604736 ;  /* 0x3d8bd8a102217820 */ /* 0x002fe40000400000 */
[----:B------:R-:W-:Y:S01]  /*45a0*/  FFMA R59, R58, 429, R59 ;  /* 0x43d680003a3b7823 */ /* 0x000fe2000000003b */
[----:B------:R-:W-:-:S04]  /*45b0*/  FADD R54, R54, 5 ;  /* 0x40a0000036367421 */ /* 0x000fc80000000000 */
[----:B------:R-:W-:Y:S01]  /*45c0*/  FMUL R35, R35, R54 ;  /* 0x0000003623237220 */ /* 0x000fe20000400000 */
[----:B------:R-:W-:-:S03]  /*45d0*/  MOV R57, UR71 ;  /* 0x0000004700397c02 */ /* 0x000fc60008000f00 */
[----:B--2---:R-:W-:Y:S01]  /*45e0*/  FFMA R35, R56, R35, R55 ;  /* 0x0000002338237223 */ /* 0x004fe20000000037 */
[----:B------:R-:W-:Y:S01]  /*45f0*/  FADD R56, R59, -35 ;  /* 0xc20c00003b387421 */ /* 0x000fe20000000000 */
[----:B------:R-:W-:-:S03]  /*4600*/  MOV R55, UR67 ;  /* 0x0000004300377c02 */ /* 0x000fc60008000f00 */
[----:B------:R-:W-:-:S04]  /*4610*/  FMUL R33, R33, R56 ;  /* 0x0000003821217220 */ /* 0x000fc80000400000 */
[----:B----4-:R-:W-:Y:S01]  /*4620*/  FFMA R33, R34, R33, R35 ;  /* 0x0000002122217223 */ /* 0x010fe20000000023 */
[----:B------:R-:W-:-:S04]  /*4630*/  FMUL R35, R0, 0.090331606566905975342 ;  /* 0x3db8ffc700237820 */ /* 0x000fc80000400000 */
[----:B------:R-:W-:Y:S01]  /*4640*/  FMUL R35, R54, R35 ;  /* 0x0000002336237220 */ /* 0x000fe20000400000 */
[----:B------:R-:W-:-:S04]  /*4650*/  IMAD.WIDE.U32 R54, R55, 0x4, R28 ;  /* 0x0000000437367825 */ /* 0x000fc800078e001c */
[----:B-----5:R-:W-:Y:S01]  /*4660*/  FFMA R60, R32, R35, R33 ;  /* 0x00000023203c7223 */ /* 0x020fe20000000021 */
[----:B------:R-:W-:Y:S01]  /*4670*/  MOV R35, UR68 ;  /* 0x0000004400237c02 */ /* 0x000fe20008000f00 */
[----:B------:R0:W2:Y:S01]  /*4680*/  LDG.E.CONSTANT R61, desc[UR16][R54.64] ;  /* 0x00000010363d7981 */ /* 0x0000a2000c1e9900 */
[----:B------:R-:W-:-:S03]  /*4690*/  MOV R33, UR69 ;  /* 0x0000004500217c02 */ /* 0x000fc60008000f00 */
[----:B------:R-:W-:Y:S01]  /*46a0*/  IMAD.WIDE.U32 R34, R35, 0x4, R28 ;  /* 0x0000000423227825 */ /* 0x000fe200078e001c */
[----:B------:R-:W-:-:S03]  /*46b0*/  MOV R59, UR70 ;  /* 0x00000046003b7c02 */ /* 0x000fc60008000f00 */
[--C-:B------:R-:W-:Y:S02]  /*46c0*/  IMAD.WIDE.U32 R32, R33, 0x4, R28.reuse ;  /* 0x0000000421207825 */ /* 0x100fe400078e001c */
[----:B------:R-:W4:Y:S02]  /*46d0*/  LDG.E.CONSTANT R35, desc[UR16][R34.64] ;  /* 0x0000001022237981 */ /* 0x000f24000c1e9900 */
[--C-:B------:R-:W-:Y:S01]  /*46e0*/  IMAD.WIDE.U32 R58, R59, 0x4, R28.reuse ;  /* 0x000000043b3a7825 */ /* 0x100fe200078e001c */
[----:B0-----:R-:W-:Y:S01]  /*46f0*/  MOV R55, UR6 ;  /* 0x0000000600377c02 */ /* 0x001fe20008000f00 */
[----:B------:R-:W5:Y:S02]  /*4700*/  LDG.E.CONSTANT R33, desc[UR16][R32.64] ;  /* 0x0000001020217981 */ /* 0x000f64000c1e9900 */
[--C-:B------:R-:W-:Y:S02]  /*4710*/  IMAD.WIDE.U32 R56, R57, 0x4, R28.reuse ;  /* 0x0000000439387825 */ /* 0x100fe400078e001c */
[----:B------:R-:W3:Y:S02]  /*4720*/  LDG.E.CONSTANT R58, desc[UR16][R58.64] ;  /* 0x000000103a3a7981 */ /* 0x000ee4000c1e9900 */
[----:B------:R-:W-:-:S02]  /*4730*/  IMAD.WIDE.U32 R54, R55, 0x4, R28 ;  /* 0x0000000437367825 */ /* 0x000fc400078e001c */
[----:B------:R-:W3:Y:S04]  /*4740*/  LDG.E.CONSTANT R57, desc[UR16][R56.64] ;  /* 0x0000001038397981 */ /* 0x000ee8000c1e9900 */
[----:B------:R-:W3:Y:S01]  /*4750*/  LDG.E.CONSTANT R54, desc[UR16][R54.64] ;  /* 0x0000001036367981 */ /* 0x000ee2000c1e9900 */
[----:B--2---:R-:W-:-:S04]  /*4760*/  FFMA R61, R45, R61, R60 ;  /* 0x0000003d2d3d7223 */ /* 0x004fc8000000003c */
[----:B----4-:R-:W-:-:S04]  /*4770*/  FFMA R35, -R26, R35, R61 ;  /* 0x000000231a237223 */ /* 0x010fc8000000013d */
[----:B-----5:R-:W-:-:S04]  /*4780*/  FFMA R32, R24, R33, R35 ;  /* 0x0000002118207223 */ /* 0x020fc80000000023 */
[----:B---3--:R-:W-:-:S04]  /*4790*/  FFMA R33, -R23, R58, R32 ;  /* 0x0000003a17217223 */ /* 0x008fc80000000120 */
[----:B------:R-:W-:-:S04]  /*47a0*/  FFMA R32, R50, R57, R33 ;  /* 0x0000003932207223 */ /* 0x000fc80000000021 */
[----:B------:R-:W-:-:S04]  /*47b0*/  FFMA R32, R49, R54, R32 ;  /* 0x0000003631207223 */ /* 0x000fc80000000020 */
[----:B------:R-:W-:-:S05]  /*47c0*/  FADD R53, R53, R32 ;  /* 0x0000002035357221 */ /* 0x000fca0000000000 */
[----:B------:R4:W-:Y:S02]  /*47d0*/  STG.E desc[UR16][R30.64], R53 ;  /* 0x000000351e007986 */ /* 0x0009e4000c101910 */
.L_x_69:
[----:B------:R-:W-:Y:S01]  /*47e0*/  UIADD3 UR50, UPT, UPT, UR50, 0x1, URZ ;  /* 0x0000000132327890 */ /* 0x000fe2000fffe0ff */
[----:B01234-:R-:W-:Y:S01]  /*47f0*/  IADD3 R30, P0, PT, R30, 0x4, RZ ;  /* 0x000000041e1e7810 */ /* 0x01ffe20007f1e0ff */
        /* <DEDUP_REMOVED lines=67> */
.L_x_68:
[----:B------:R-:W-:Y:S01]  /*4c30*/  UISETP.NE.AND UP0, UPT, UR6, 0x1, UPT ;  /* 0x000000010600788c */ /* 0x000fe2000bf05270 */
[----:B------:R-:W-:-:S08]  /*4c40*/  MOV R9, RZ ;  /* 0x000000ff00097202 */ /* 0x000fd00000000f00 */
        /* <DEDUP_REMOVED lines=15> */
[----:B------:R-:W0:Y:S01]  /*4d40*/  LDCU UR15, c[0x3][0x4] ;  /* 0x00c00080ff0f77ac */ /* 0x000e220008000800 */
[----:B------:R-:W-:Y:S02]  /*4d50*/  IADD3 R26, P1, PT, R26, 0x4, RZ ;  /* 0x000000041a1a7810 */ /* 0x000fe40007f3e0ff */
[----:B-1----:R-:W-:Y:S01]  /*4d60*/  MOV R35, UR14 ;  /* 0x0000000e00237c02 */ /* 0x002fe20008000f00 */
[----:B------:R-:W-:Y:S01]  /*4d70*/  UIADD3 UR4, UPT, UPT, -UR8, URZ, URZ ;  /* 0x000000ff08047290 */ /* 0x000fe2000fffe1ff */
[----:B------:R-:W-:-:S02]  /*4d80*/  IADD3.X R47, PT, PT, RZ, UR13, R11, P1, P0 ;  /* 0x0000000dff2f7c10 */ /* 0x000fc40008fe040b */
[----:B------:R-:W-:Y:S02]  /*4d90*/  MOV R37, UR10 ;  /* 0x0000000a00257c02 */ /* 0x000fe40008000f00 */
[----:B------:R-:W-:Y:S02]  /*4da0*/  MOV R33, UR11 ;  /* 0x0000000b00217c02 */ /* 0x000fe40008000f00 */
[----:B------:R-:W-:Y:S02]  /*4db0*/  MOV R43, UR12 ;  /* 0x0000000c002b7c02 */ /* 0x000fe40008000f00 */
[----:B------:R-:W-:-:S07]  /*4dc0*/  MOV R45, UR5 ;  /* 0x00000005002d7c02 */ /* 0x000fce0008000f00 */
.L_x_72:
[--C-:B-1----:R-:W-:Y:S01]  /*4dd0*/  IMAD.WIDE.U32 R10, R35, 0x4, R28.reuse ;  /* 0x00000004230a7825 */ /* 0x102fe200078e001c */
[----:B------:R-:W-:Y:S02]  /*4de0*/  IADD3 R55, PT, PT, R33, -0x1, RZ ;  /* 0xffffffff21377810 */ /* 0x000fe40007ffe0ff */
[----:B------:R-:W-:Y:S01]  /*4df0*/  IADD3 R23, PT, PT, R41, 0x1, RZ ;  /* 0x0000000129177810 */ /* 0x000fe20007ffe0ff */
[--C-:B------:R-:W-:Y:S01]  /*4e00*/  IMAD.WIDE.U32 R24, R43, 0x4, R28.reuse ;  /* 0x000000042b187825 */ /* 0x100fe200078e001c */
[----:B------:R-:W-:Y:S01]  /*4e10*/  IADD3 R57, PT, PT, R35, 0x1, RZ ;  /* 0x0000000123397810 */ /* 0x000fe20007ffe0ff */
[----:B------:R1:W2:Y:S01]  /*4e20*/  LDG.E.CONSTANT R32, desc[UR16][R10.64] ;  /* 0x000000100a207981 */ /* 0x0002a2000c1e9900 */
[----:B------:R-:W-:Y:S01]  /*4e30*/  IADD3 R59, PT, PT, R43, -0x1, RZ ;  /* 0xffffffff2b3b7810 */ /* 0x000fe20007ffe0ff */
[--C-:B------:R-:W-:Y:S01]  /*4e40*/  IMAD.WIDE.U32 R12, R41, 0x4, R28.reuse ;  /* 0x00000004290c7825 */ /* 0x100fe200078e001c */
[----:B------:R-:W-:Y:S01]  /*4e50*/  IADD3 R17, PT, PT, R27, -0x1, RZ ;  /* 0xffffffff1b117810 */ /* 0x000fe20007ffe0ff */
[----:B------:R3:W4:Y:S02]  /*4e60*/  LDG.E.CONSTANT R51, desc[UR16][R24.64] ;  /* 0x0000001018337981 */ /* 0x000724000c1e9900 */
[----:B------:R-:W-:-:S02]  /*4e70*/  IMAD.WIDE.U32 R20, R33, 0x4, R28 ;  /* 0x0000000421147825 */ /* 0x000fc400078e001c */
[----:B------:R-:W5:Y:S02]  /*4e80*/  LDG.E.CONSTANT R34, desc[UR16][R12.64] ;  /* 0x000000100c227981 */ /* 0x000f64000c1e9900 */
[--C-:B------:R-:W-:Y:S02]  /*4e90*/  IMAD.WIDE.U32 R14, R27, 0x4, R28.reuse ;  /* 0x000000041b0e7825 */ /* 0x100fe400078e001c */
[----:B------:R0:W4:Y:S02]  /*4ea0*/  LDG.E.CONSTANT R49, desc[UR16][R20.64] ;  /* 0x0000001014317981 */ /* 0x000124000c1e9900 */
[--C-:B-1----:R-:W-:Y:S02]  /*4eb0*/  IMAD.WIDE.U32 R10, R55, 0x4, R28.reuse ;  /* 0x00000004370a7825 */ /* 0x102fe400078e001c */
[----:B------:R1:W5:Y:S02]  /*4ec0*/  LDG.E.CONSTANT R53, desc[UR16][R14.64] ;  /* 0x000000100e357981 */ /* 0x000364000c1e9900 */
[----:B------:R-:W-:-:S04]  /*4ed0*/  IMAD.WIDE.U32 R22, R23, 0x4, R28 ;  /* 0x0000000417167825 */ /* 0x000fc800078e001c */
[--C-:B---3--:R-:W-:Y:S01]  /*4ee0*/  IMAD.WIDE.U32 R24, R57, 0x4, R28.reuse ;  /* 0x0000000439187825 */ /* 0x108fe200078e001c */
[----:B0-----:R-:W-:Y:S01]  /*4ef0*/  IADD3 R21, PT, PT, R37, -0x1, RZ ;  /* 0xffffffff25157810 */ /* 0x001fe20007ffe0ff */
[----:B------:R0:W3:Y:S02]  /*4f00*/  LDG.E.CONSTANT R57, desc[UR16][R10.64] ;  /* 0x000000100a397981 */ /* 0x0000e4000c1e9900 */
[--C-:B------:R-:W-:Y:S01]  /*4f10*/  IMAD.WIDE.U32 R12, R59, 0x4, R28.reuse ;  /* 0x000000043b0c7825 */ /* 0x100fe200078e001c */
[----:B------:R-:W-:Y:S01]  /*4f20*/  IADD3 R59, PT, PT, R39, 0x1, RZ ;  /* 0x00000001273b7810 */ /* 0x000fe20007ffe0ff */
[----:B------:R-:W5:Y:S01]  /*4f30*/  LDG.E.CONSTANT R22, desc[UR16][R22.64] ;  /* 0x0000001016167981 */ /* 0x000f62000c1e9900 */
[----:B-1----:R-:W-:Y:S01]  /*4f40*/  IADD3 R15, PT, PT, R45, -0x1, RZ ;  /* 0xffffffff2d0f7810 */ /* 0x002fe20007ffe0ff */
[--C-:B------:R-:W-:Y:S02]  /*4f50*/  IMAD.WIDE.U32 R18, R39, 0x4, R28.reuse ;  /* 0x0000000427127825 */ /* 0x100fe400078e001c */
[----:B------:R-:W5:Y:S02]  /*4f60*/  LDG.E.CONSTANT R24, desc[UR16][R24.64] ;  /* 0x0000001018187981 */ /* 0x000f64000c1e9900 */
[----:B------:R-:W-:-:S02]  /*4f70*/  IMAD.WIDE.U32 R16, R17, 0x4, R28 ;  /* 0x0000000411107825 */ /* 0x000fc400078e001c */
[----:B------:R1:W5:Y:S02]  /*4f80*/  LDG.E.CONSTANT R36, desc[UR16][R18.64] ;  /* 0x0000001012247981 */ /* 0x000364000c1e9900 */
[--C-:B0-----:R-:W-:Y:S02]  /*4f90*/  IMAD.WIDE.U32 R10, R59, 0x4, R28.reuse ;  /* 0x000000043b0a7825 */ /* 0x101fe400078e001c */
[----:B------:R0:W5:Y:S02]  /*4fa0*/  LDG.E.CONSTANT R55, desc[UR16][R16.64] ;  /* 0x0000001010377981 */ /* 0x000164000c1e9900 */
[--C-:B------:R-:W-:Y:S02]  /*4fb0*/  IMAD.WIDE.U32 R14, R15, 0x4, R28.reuse ;  /* 0x000000040f0e7825 */ /* 0x100fe400078e001c */
[----:B------:R-:W5:Y:S02]  /*4fc0*/  LDG.E.CONSTANT R13, desc[UR16][R12.64] ;  /* 0x000000100c0d7981 */ /* 0x000f64000c1e9900 */
[----:B-1----:R-:W-:-:S02]  /*4fd0*/  IMAD.WIDE.U32 R18, R37, 0x4, R28 ;  /* 0x0000000425127825 */ /* 0x002fc400078e001c */
[----:B------:R1:W5:Y:S02]  /*4fe0*/  LDG.E.CONSTANT R59, desc[UR16][R10.64] ;  /* 0x000000100a3b7981 */ /* 0x000364000c1e9900 */
[--C-:B0-----:R-:W-:Y:S02]  /*4ff0*/  IMAD.WIDE.U32 R16, R45, 0x4, R28.reuse ;  /* 0x000000042d107825 */ /* 0x101fe400078e001c */
[----:B------:R-:W5:Y:S02]  /*5000*/  LDG.E.CONSTANT R14, desc[UR16][R14.64] ;  /* 0x000000100e0e7981 */ /* 0x000f64000c1e9900 */
[----:B------:R-:W-:Y:S02]  /*5010*/  IMAD.WIDE.U32 R20, R21, 0x4, R28 ;  /* 0x0000000415147825 */ /* 0x000fe400078e001c */
[----:B------:R-:W5:Y:S01]  /*5020*/  LDG.E.CONSTANT R16, desc[UR16][R16.64] ;  /* 0x0000001010107981 */ /* 0x000f62000c1e9900 */
[----:B-1----:R-:W-:Y:S02]  /*5030*/  MOV R10, R26 ;  /* 0x0000001a000a7202 */ /* 0x002fe40000000f00 */
[----:B------:R-:W-:Y:S01]  /*5040*/  MOV R11, R47 ;  /* 0x0000002f000b7202 */ /* 0x000fe20000000f00 */
[----:B------:R-:W5:Y:S04]  /*5050*/  LDG.E.CONSTANT R18, desc[UR16][R18.64] ;  /* 0x0000001012127981 */ /* 0x000f68000c1e9900 */
[----:B------:R-:W5:Y:S04]  /*5060*/  LDG.E.CONSTANT R20, desc[UR16][R20.64] ;  /* 0x0000001014147981 */ /* 0x000f68000c1e9900 */
[----:B------:R-:W5:Y:S04]  /*5070*/  LDG.E R47, desc[UR16][R10.64] ;  /* 0x000000100a2f7981 */ /* 0x000f68000c1e1900 */
[----:B------:R-:W5:Y:S01]  /*5080*/  LDG.E R23, desc[UR16][R10.64+-0x4] ;  /* 0xfffffc100a177981 */ /* 0x000f62000c1e1900 */
[----:B------:R-:W-:-:S04]  /*5090*/  UIADD3 UR4, UPT, UPT, UR4, 0x2, URZ ;  /* 0x0000000204047890 */ /* 0x000fc8000fffe0ff */
[----:B------:R-:W-:Y:S01]  /*50a0*/  UISETP.NE.AND UP0, UPT, UR4, URZ, UPT ;  /* 0x000000ff0400728c */ /* 0x000fe2000bf05270 */
[----:B------:R-:W-:Y:S02]  /*50b0*/  IADD3 R26, P0, PT, R10, 0x8, RZ ;  /* 0x000000080a1a7810 */ /* 0x000fe40007f1e0ff */
[----:B------:R-:W-:Y:S02]  /*50c0*/  IADD3 R27, PT, PT, R27, 0x2, RZ ;  /* 0x000000021b1b7810 */ /* 0x000fe40007ffe0ff */
[----:B------:R-:W-:Y:S02]  /*50d0*/  IADD3 R37, PT, PT, R37, 0x2, RZ ;  /* 0x0000000225257810 */ /* 0x000fe40007ffe0ff */
[----:B------:R-:W-:Y:S02]  /*50e0*/  IADD3 R41, PT, PT, R41, 0x2, RZ ;  /* 0x0000000229297810 */ /* 0x000fe40007ffe0ff */
[----:B------:R-:W-:Y:S02]  /*50f0*/  IADD3 R33, PT, PT, R33, 0x2, RZ ;  /* 0x0000000221217810 */ /* 0x000fe40007ffe0ff */
[----:B------:R-:W-:-:S02]  /*5100*/  IADD3 R43, PT, PT, R43, 0x2, RZ ;  /* 0x000000022b2b7810 */ /* 0x000fc40007ffe0ff */
[----:B------:R-:W-:Y:S02]  /*5110*/  IADD3 R45, PT, PT, R45, 0x2, RZ ;  /* 0x000000022d2d7810 */ /* 0x000fe40007ffe0ff */
[----:B------:R-:W-:Y:S02]  /*5120*/  IADD3 R39, PT, PT, R39, 0x2, RZ ;  /* 0x0000000227277810 */ /* 0x000fe40007ffe0ff */
[----:B------:R-:W-:Y:S01]  /*5130*/  IADD3 R35, PT, PT, R35, 0x2, RZ ;  /* 0x0000000223237810 */ /* 0x000fe20007ffe0ff */
[----:B--2---:R-:W-:Y:S01]  /*5140*/  FMUL R32, R32, R3 ;  /* 0x0000000320207220 */ /* 0x004fe20000400000 */
[C---:B----4-:R-:W-:Y:S01]  /*5150*/  FMUL R49, R8.reuse, R49 ;  /* 0x0000003108317220 */ /* 0x050fe20000400000 */
[----:B---3--:R-:W-:-:S04]  /*5160*/  FMUL R12, R8, R57 ;  /* 0x00000039080c7220 */ /* 0x008fc80000400000 */
[C---:B-----5:R-:W-:Y:S01]  /*5170*/  FFMA R25, R7.reuse, R34, R12 ;  /* 0x0000002207197223 */ /* 0x060fe2000000000c */
[----:B------:R-:W-:Y:S01]  /*5180*/  FFMA R22, R7, R22, R49 ;  /* 0x0000001607167223 */ /* 0x000fe20000000031 */
[----:B------:R-:W-:-:S03]  /*5190*/  FMUL R24, R24, R3 ;  /* 0x0000000318187220 */ /* 0x000fc60000400000 */
[C---:B------:R-:W-:Y:S01]  /*51a0*/  FFMA R51, R6.reuse, R51, R22 ;  /* 0x0000003306337223 */ /* 0x040fe20000000016 */
[-C--:B------:R-:W-:Y:S01]  /*51b0*/  FFMA R53, R53, R2.reuse, -R24 ;  /* 0x0000000235357223 */ /* 0x080fe20000000818 */
[----:B------:R-:W-:Y:S01]  /*51c0*/  FFMA R55, R55, R2, -R32 ;  /* 0x0000000237377223 */ /* 0x000fe20000000820 */
[----:B------:R-:W-:-:S04]  /*51d0*/  FFMA R13, R6, R13, R25 ;  /* 0x0000000d060d7223 */ /* 0x000fc80000000019 */
[C---:B------:R-:W-:Y:S01]  /*51e0*/  FFMA R14, R4.reuse, R14, R13 ;  /* 0x0000000e040e7223 */ /* 0x040fe2000000000d */
[----:B------:R-:W-:-:S03]  /*51f0*/  FFMA R16, R4, R16, R51 ;  /* 0x0000001004107223 */ /* 0x000fc60000000033 */
[C---:B------:R-:W-:Y:S01]  /*5200*/  FFMA R13, R5.reuse, R36, R14 ;  /* 0x00000024050d7223 */ /* 0x040fe2000000000e */
[-C--:B------:R-:W-:Y:S01]  /*5210*/  FFMA R18, R18, -R0.reuse, R53 ;  /* 0x8000000012127223 */ /* 0x080fe20000000035 */
[----:B------:R-:W-:Y:S01]  /*5220*/  FFMA R20, R20, -R0, R55 ;  /* 0x8000000014147223 */ /* 0x000fe20000000037 */
[----:B------:R-:W-:Y:S02]  /*5230*/  FFMA R59, R5, R59, R16 ;  /* 0x0000003b053b7223 */ /* 0x000fe40000000010 */
[----:B------:R-:W-:Y:S01]  /*5240*/  FFMA R18, R18, UR15, R47 ;  /* 0x0000000f12127c23 */ /* 0x000fe2000800002f */
[----:B------:R-:W-:-:S03]  /*5250*/  FFMA R20, R20, UR15, R23 ;  /* 0x0000000f14147c23 */ /* 0x000fc60008000017 */
[----:B------:R-:W-:Y:S01]  /*5260*/  FADD R59, R18, R59 ;  /* 0x0000003b123b7221 */ /* 0x000fe20000000000 */
[----:B------:R-:W-:-:S04]  /*5270*/  FADD R13, R20, R13 ;  /* 0x0000000d140d7221 */ /* 0x000fc80000000000 */
[----:B------:R1:W-:Y:S04]  /*5280*/  STG.E desc[UR16][R10.64], R59 ;  /* 0x0000003b0a007986 */ /* 0x0003e8000c101910 */
[----:B------:R1:W-:Y:S01]  /*5290*/  STG.E desc[UR16][R10.64+-0x4], R13 ;  /* 0xfffffc0d0a007986 */ /* 0x0003e2000c101910 */
[----:B------:R-:W-:Y:S01]  /*52a0*/  IADD3.X R47, PT, PT, RZ, R11, RZ, P0, !PT ;  /* 0x0000000bff2f7210 */ /* 0x000fe200007fe4ff */
[----:B------:R-:W-:Y:S06]  /*52b0*/  BRA.U UP0, `(.L_x_72) ;  /* 0xfffffff900c47547 */ /* 0x000fec000b83ffff */
.L_x_71:
[----:B------:R-:W-:-:S04]  /*52c0*/  ULOP3.LUT UR4, UR6, 0x1, URZ, 0xc0, !UPT ;  /* 0x0000000106047892 */ /* 0x000fc8000f8ec0ff */
[----:B------:R-:W-:-:S06]  /*52d0*/  UISETP.NE.U32.AND UP0, UPT, UR4, 0x1, UPT ;  /* 0x000000010400788c */ /* 0x000fcc000bf05070 */
[----:B------:R-:W-:-:S13]  /*52e0*/  PLOP3.LUT P0, PT, PT, PT, UP0, 0x80, 0x8 ;  /* 0x000000000008781c */ /* 0x000fda0003f0f008 */
[----:B------:R-:W-:Y:S05]  /*52f0*/  @P0 EXIT ;  /* 0x000000000000094d */ /* 0x000fea0003800000 */
[C---:B-1----:R-:W-:Y:S01]  /*5300*/  IADD3 R11, PT, PT, R9.reuse, UR6, RZ ;  /* 0x00000006090b7c10 */ /* 0x042fe2000fffe0ff */
[----:B------:R-:W-:Y:S01]  /*5310*/  IMAD.WIDE.U32 R30, R9, 0x4, R30 ;  /* 0x00000004091e7825 */ /* 0x000fe200078e001e */
[----:B------:R-:W0:Y:S02]  /*5320*/  LDCU UR4, c[0x3][0x4] ;  /* 0x00c00080ff0477ac */ /* 0x000e240008000800 */
[C---:B------:R-:W-:Y:S01]  /*5330*/  IADD3 R13, PT, PT, R11.reuse, UR6, RZ ;  /* 0x000000060b0d7c10 */ /* 0x040fe2000fffe0ff */
[----:B------:R-:W-:-:S03]  /*5340*/  IMAD.WIDE.U32 R10, R11, 0x4, R28 ;  /* 0x000000040b0a7825 */ /* 0x000fc600078e001c */
[C---:B------:R-:W-:Y:S01]  /*5350*/  IADD3 R15, PT, PT, R13.reuse, UR6, RZ ;  /* 0x000000060d0f7c10 */ /* 0x040fe2000fffe0ff */
[----:B------:R-:W-:Y:S02]  /*5360*/  IMAD.WIDE.U32 R12, R13, 0x4, R28 ;  /* 0x000000040d0c7825 */ /* 0x000fe400078e001c */
[----:B------:R-:W2:Y:S01]  /*5370*/  LDG.E.CONSTANT R10, desc[UR16][R10.64] ;  /* 0x000000100a0a7981 */ /* 0x000ea2000c1e9900 */
[----:B------:R-:W-:-:S03]  /*5380*/  IADD3 R17, PT, PT, R15, UR6, RZ ;  /* 0x000000060f117c10 */ /* 0x000fc6000fffe0ff */
[----:B------:R-:W3:Y:S01]  /*5390*/  LDG.E.CONSTANT R13, desc[UR16][R12.64] ;  /* 0x000000100c0d7981 */ /* 0x000ee2000c1e9900 */
[C---:B------:R-:W-:Y:S01]  /*53a0*/  IADD3 R21, PT, PT, R17.reuse, UR6, RZ ;  /* 0x0000000611157c10 */ /* 0x040fe2000fffe0ff */
[----:B------:R-:W-:-:S04]  /*53b0*/  IMAD.WIDE.U32 R16, R17, 0x4, R28 ;  /* 0x0000000411107825 */ /* 0x000fc800078e001c */
[C-C-:B------:R-:W-:Y:S01]  /*53c0*/  IMAD.WIDE.U32 R18, R21.reuse, 0x4, R28.reuse ;  /* 0x0000000415127825 */ /* 0x140fe200078e001c */
[----:B------:R-:W-:Y:S01]  /*53d0*/  IADD3 R21, PT, PT, R21, UR6, RZ ;  /* 0x0000000615157c10 */ /* 0x000fe2000fffe0ff */
[----:B------:R-:W4:Y:S03]  /*53e0*/  LDG.E.CONSTANT R16, desc[UR16][R16.64] ;  /* 0x0000001010107981 */ /* 0x000f26000c1e9900 */
[C---:B------:R-:W-:Y:S01]  /*53f0*/  IADD3 R23, PT, PT, R21.reuse, UR6, RZ ;  /* 0x0000000615177c10 */ /* 0x040fe2000fffe0ff */
[----:B------:R-:W5:Y:S01]  /*5400*/  LDG.E.CONSTANT R19, desc[UR16][R18.64] ;  /* 0x0000001012137981 */ /* 0x000f62000c1e9900 */
[--C-:B------:R-:W-:Y:S02]  /*5410*/  IMAD.WIDE.U32 R20, R21, 0x4, R28.reuse ;  /* 0x0000000415147825 */ /* 0x100fe400078e001c */
[----:B------:R-:W-:Y:S01]  /*5420*/  IADD3 R25, PT, PT, R23, UR6, RZ ;  /* 0x0000000617197c10 */ /* 0x000fe2000fffe0ff */
[----:B------:R-:W0:Y:S01]  /*5430*/  LDG.E R12, desc[UR16][R30.64] ;  /* 0x000000101e0c7981 */ /* 0x000e22000c1e1900 */
[----:B------:R-:W-:-:S03]  /*5440*/  IMAD.WIDE.U32 R14, R15, 0x4, R28 ;  /* 0x000000040f0e7825 */ /* 0x000fc600078e001c */
[----:B------:R-:W4:Y:S01]  /*5450*/  LDG.E.CONSTANT R20, desc[UR16][R20.64] ;  /* 0x0000001014147981 */ /* 0x000f22000c1e9900 */
[----:B------:R-:W-:-:S03]  /*5460*/  IMAD.WIDE.U32 R22, R23, 0x4, R28 ;  /* 0x0000000417167825 */ /* 0x000fc600078e001c */
[----:B------:R-:W4:Y:S01]  /*5470*/  LDG.E.CONSTANT R14, desc[UR16][R14.64] ;  /* 0x000000100e0e7981 */ /* 0x000f22000c1e9900 */
[----:B------:R-:W-:-:S03]  /*5480*/  IMAD.WIDE.U32 R28, R25, 0x4, R28 ;  /* 0x00000004191c7825 */ /* 0x000fc600078e001c */
[----:B------:R-:W4:Y:S04]  /*5490*/  LDG.E.CONSTANT R22, desc[UR16][R22.64] ;  /* 0x0000001016167981 */ /* 0x000f28000c1e9900 */
[----:B------:R-:W4:Y:S01]  /*54a0*/  LDG.E.CONSTANT R28, desc[UR16][R28.64] ;  /* 0x000000101c1c7981 */ /* 0x000f22000c1e9900 */
[----:B--2---:R-:W-:-:S04]  /*54b0*/  FMUL R10, R10, R3 ;  /* 0x000000030a0a7220 */ /* 0x004fc80000400000 */
[----:B---3--:R-:W-:Y:S01]  /*54c0*/  FFMA R13, R13, R2, -R10 ;  /* 0x000000020d0d7223 */ /* 0x008fe2000000080a */
[----:B-----5:R-:W-:-:S04]  /*54d0*/  FMUL R8, R8, R19 ;  /* 0x0000001308087220 */ /* 0x020fc80000400000 */
[----:B----4-:R-:W-:-:S04]  /*54e0*/  FFMA R7, R7, R16, R8 ;  /* 0x0000001007077223 */ /* 0x010fc80000000008 */
[----:B------:R-:W-:Y:S01]  /*54f0*/  FFMA R7, R6, R20, R7 ;  /* 0x0000001406077223 */ /* 0x000fe20000000007 */
[----:B------:R-:W-:-:S03]  /*5500*/  FFMA R13, R14, -R0, R13 ;  /* 0x800000000e0d7223 */ /* 0x000fc6000000000d */
[----:B------:R-:W-:Y:S01]  /*5510*/  FFMA R4, R4, R22, R7 ;  /* 0x0000001604047223 */ /* 0x000fe20000000007 */
[----:B0-----:R-:W-:-:S03]  /*5520*/  FFMA R12, R13, UR4, R12 ;  /* 0x000000040d0c7c23 */ /* 0x001fc6000800000c */
[----:B------:R-:W-:-:S04]  /*5530*/  FFMA R5, R5, R28, R4 ;  /* 0x0000001c05057223 */ /* 0x000fc80000000004 */
[----:B------:R-:W-:-:S05]  /*5540*/  FADD R5, R12, R5 ;  /* 0x000000050c057221 */ /* 0x000fca0000000000 */
[----:B------:R-:W-:Y:S01]  /*5550*/  STG.E desc[UR16][R30.64], R5 ;  /* 0x000000051e007986 */ /* 0x000fe2000c101910 */
[----:B------:R-:W-:Y:S05]  /*5560*/  EXIT ;  /* 0x000000000000794d */ /* 0x000fea0003800000 */
        .weak           $__internal_2_$__cuda_sm20_sqrt_rn_f32_slowpath
        .type           $__internal_2_$__cuda_sm20_sqrt_rn_f32_slowpath,@function
        .size           $__internal_2_$__cuda_sm20_sqrt_rn_f32_slowpath,($__internal_3_$__cuda_sm3x_div_rn_noftz_f32_slowpath - $__internal_2_$__cuda_sm20_sqrt_rn_f32_slowpath)
$__internal_2_$__cuda_sm20_sqrt_rn_f32_slowpath:
[----:B------:R-:W-:-:S13]  /*5570*/  LOP3.LUT P0, RZ, R0, 0x7fffffff, RZ, 0xc0, !PT ;  /* 0x7fffffff00ff7812 */ /* 0x000fda000780c0ff */
[----:B------:R-:W-:Y:S01]  /*5580*/  @!P0 MOV R5, R0 ;  /* 0x0000000000058202 */ /* 0x000fe20000000f00 */
[----:B------:R-:W-:Y:S06]  /*5590*/  @!P0 BRA `(.L_x_73) ;  /* 0x0000000000408947 */ /* 0x000fec0003800000 */
[----:B------:R-:W-:-:S13]  /*55a0*/  FSETP.GEU.FTZ.AND P0, PT, R0, RZ, PT ;  /* 0x000000ff0000720b */ /* 0x000fda0003f1e000 */
        /* <DEDUP_REMOVED lines=9> */
[----:B------:R-:W-:Y:S01]  /*5640*/  @P0 FMUL.FTZ R9, R5, 0.5 ;  /* 0x3f00000005090820 */ /* 0x000fe20000410000 */
[----:B------:R-:W-:Y:S02]  /*5650*/  @!P0 MOV R5, R0 ;  /* 0x0000000000058202 */ /* 0x000fe40000000f00 */
[----:B------:R-:W-:-:S04]  /*5660*/  @P0 FADD.FTZ R8, -R7, -RZ ;  /* 0x800000ff07080221 */ /* 0x000fc80000010100 */
[----:B------:R-:W-:-:S04]  /*5670*/  @P0 FFMA R8, R7, R8, R6 ;  /* 0x0000000807080223 */ /* 0x000fc80000000006 */
[----:B------:R-:W-:-:S04]  /*5680*/  @P0 FFMA R8, R8, R9, R7 ;  /* 0x0000000908080223 */ /* 0x000fc80000000007 */
[----:B------:R-:W-:-:S07]  /*5690*/  @P0 FMUL.FTZ R5, R8, 2.3283064365386962891e-10 ;  /* 0x2f80000008050820 */ /* 0x000fce0000410000 */
.L_x_73:
[----:B------:R-:W-:Y:S01]  /*56a0*/  HFMA2 R7, -RZ, RZ, 0, 0 ;  /* 0x00000000ff077431 */ /* 0x000fe200000001ff */
[----:B------:R-:W-:-:S04]  /*56b0*/  MOV R6, R12 ;  /* 0x0000000c00067202 */ /* 0x000fc80000000f00 */
[----:B------:R-:W-:Y:S05]  /*56c0*/  RET.REL.NODEC R6 `(_Z22eval_sh_forward_kerneljjjjPK6float3PKfPf) ;  /* 0xffffffa8064c7950 */ /* 0x000fea0003c3ffff */
        .weak           $__internal_3_$__cuda_sm3x_div_rn_noftz_f32_slowpath
        .type           $__internal_3_$__cuda_sm3x_div_rn_noftz_f32_slowpath,@function
        .size           $__internal_3_$__cuda_sm3x_div_rn_noftz_f32_slowpath,(.L_x_115 - $__internal_3_$__cuda_sm3x_div_rn_noftz_f32_slowpath)
$__internal_3_$__cuda_sm3x_div_rn_noftz_f32_slowpath:
        /* <DEDUP_REMOVED lines=35> */
.L_x_75:
        /* <DEDUP_REMOVED lines=51> */
.L_x_82:
[----:B------:R-:W-:-:S04]  /*5c30*/  LOP3.LUT R12, R12, 0x80000000, RZ, 0xc0, !PT ;  /* 0x800000000c0c7812 */ /* 0x000fc800078ec0ff */
[----:B------:R-:W-:Y:S01]  /*5c40*/  LOP3.LUT R12, R12, 0x7f800000, RZ, 0xfc, !PT ;  /* 0x7f8000000c0c7812 */ /* 0x000fe200078efcff */
[----:B------:R-:W-:Y:S06]  /*5c50*/  BRA `(.L_x_83) ;  /* 0x0000000000047947 */ /* 0x000fec0003800000 */
.L_x_81:
[----:B------:R-:W-:-:S07]  /*5c60*/  LEA R12, R8, R12, 0x17 ;  /* 0x0000000c080c7211 */ /* 0x000fce00078eb8ff */
.L_x_83:
[----:B------:R-:W-:Y:S05]  /*5c70*/  BSYNC.RECONVERGENT B2 ;  /* 0x0000000000027941 */ /* 0x000fea0003800200 */
.L_x_80:
[----:B------:R-:W-:Y:S05]  /*5c80*/  BRA `(.L_x_84) ;  /* 0x0000000000207947 */ /* 0x000fea0003800000 */
.L_x_79:
[----:B------:R-:W-:-:S04]  /*5c90*/  LOP3.LUT R5, R8, 0x80000000, R5, 0x48, !PT ;  /* 0x8000000008057812 */ /* 0x000fc800078e4805 */
[----:B------:R-:W-:Y:S01]  /*5ca0*/  LOP3.LUT R12, R5, 0x7f800000, RZ, 0xfc, !PT ;  /* 0x7f800000050c7812 */ /* 0x000fe200078efcff */
[----:B------:R-:W-:Y:S06]  /*5cb0*/  BRA `(.L_x_84) ;  /* 0x0000000000147947 */ /* 0x000fec0003800000 */
.L_x_78:
[----:B------:R-:W-:Y:S01]  /*5cc0*/  LOP3.LUT R12, R8, 0x80000000, R5, 0x48, !PT ;  /* 0x80000000080c7812 */ /* 0x000fe200078e4805 */
[----:B------:R-:W-:Y:S06]  /*5cd0*/  BRA `(.L_x_84) ;  /* 0x00000000000c7947 */ /* 0x000fec0003800000 */
.L_x_77:
[----:B------:R-:W0:Y:S01]  /*5ce0*/  MUFU.RSQ R12, -QNAN ;  /* 0xffc00000000c7908 */ /* 0x000e220000001400 */
[----:B------:R-:W-:Y:S05]  /*5cf0*/  BRA `(.L_x_84) ;  /* 0x0000000000047947 */ /* 0x000fea0003800000 */
.L_x_76:
[----:B------:R-:W-:-:S07]  /*5d00*/  FADD.FTZ R12, R5, R6 ;  /* 0x00000006050c7221 */ /* 0x000fce0000010000 */
.L_x_84:
[----:B------:R-:W-:Y:S05]  /*5d10*/  BSYNC.RECONVERGENT B1 ;  /* 0x0000000000017941 */ /* 0x000fea0003800200 */
.L_x_74:
[----:B------:R-:W-:Y:S01]  /*5d20*/  HFMA2 R9, -RZ, RZ, 0, 0 ;  /* 0x00000000ff097431 */ /* 0x000fe200000001ff */
[----:B------:R-:W-:-:S04]  /*5d30*/  MOV R8, R15 ;  /* 0x0000000f00087202 */ /* 0x000fc80000000f00 */
[----:B0-----:R-:W-:Y:S05]  /*5d40*/  RET.REL.NODEC R8 `(_Z22eval_sh_forward_kerneljjjjPK6float3PKfPf) ;  /* 0xffffffa008ac7950 */ /* 0x001fea0003c3ffff */
.L_x_85:
        /* <DEDUP_REMOVED lines=11> */
.L_x_115:


//--------------------- .nv.shared.reserved.0     --------------------------
	.section	.nv.shared.reserved.0,"aw",@nobits
	.weak		__nv_reservedSMEM_offset_0_alias
	.size		__nv_reservedSMEM_offset_0_alias, 0, 64
	.other		__nv_reservedSMEM_offset_0_alias,@"STO_CUDA_RESERVED_SHARED STV_DEFAULT"
__nv_reservedSMEM_offset_0_alias:
	.zero		0
	.zero		64


//--------------------- .nv.constant0._Z23eval_sh_backward_kerneljjjjPK6float3PKfPf --------------------------
	.section	.nv.constant0._Z23eval_sh_backward_kerneljjjjPK6float3PKfPf,"a",@progbits
	.sectionflags	@""
	.align	4
.nv.constant0._Z23eval_sh_backward_kerneljjjjPK6float3PKfPf:
	.zero		936


//--------------------- .nv.constant0._Z22eval_sh_forward_kerneljjjjPK6float3PKfPf --------------------------
	.section	.nv.constant0._Z22eval_sh_forward_kerneljjjjPK6float3PKfPf,"a",@progbits
	.sectionflags	@""
	.align	4
.nv.constant0._Z22eval_sh_forward_kerneljjjjPK6float3PKfPf:
	.zero		936


//--------------------- SYMBOLS --------------------------

	.type		.nv.reservedSmem.offset0,@object
	.size		.nv.reservedSmem.offset0,0x4
